def matmul_kernel(
    a_ptr,
    b_ptr,
    c_ptr,
    M,
    N,
    K,
    stride_am,
    stride_ak,
    stride_bk,
    stride_bn,
    stride_cm,
    stride_cn,
    BLOCK_M: tl.constexpr,
    BLOCK_N: tl.constexpr,
    BLOCK_K: tl.constexpr,
    GROUP_M: tl.constexpr,
):
    pid = tl.program_id(axis=0)
    num_pid_m = tl.cdiv(M, BLOCK_M)
    num_pid_n = tl.cdiv(N, BLOCK_N)
    num_pid_in_group = GROUP_M * num_pid_n
    group_id = pid // num_pid_in_group
    first_pid_m = group_id * GROUP_M
    group_size_m = min(num_pid_m - first_pid_m, GROUP_M)
    pid_m = first_pid_m + ((pid % num_pid_in_group) % group_size_m)
    pid_n = (pid % num_pid_in_group) // group_size_m

    offs_am = (pid_m * BLOCK_M + tl.arange(0, BLOCK_M)) % M
    offs_bn = (pid_n * BLOCK_N + tl.arange(0, BLOCK_N)) % N
    offs_k = tl.arange(0, BLOCK_K)
    a_ptrs = a_ptr + offs_am[:, None] * stride_am + offs_k[None, :] * stride_ak
    b_ptrs = b_ptr + offs_k[:, None] * stride_bk + offs_bn[None, :] * stride_bn

    acc = tl.zeros((BLOCK_M, BLOCK_N), dtype=tl.float32)
    for kk in range(0, tl.cdiv(K, BLOCK_K)):
        a = tl.load(a_ptrs, mask=offs_k[None, :] < K - kk * BLOCK_K, other=0.0)
        b = tl.load(b_ptrs, mask=offs_k[:, None] < K - kk * BLOCK_K, other=0.0)
        acc = tl.dot(a, b, acc)
        a_ptrs += BLOCK_K * stride_ak
        b_ptrs += BLOCK_K * stride_bk

    c = acc.to(c_ptr.dtype.element_ty)
    offs_cm = pid_m * BLOCK_M + tl.arange(0, BLOCK_M)
    offs_cn = pid_n * BLOCK_N + tl.arange(0, BLOCK_N)
    c_ptrs = c_ptr + offs_cm[:, None] * stride_cm + offs_cn[None, :] * stride_cn
    mask = (offs_cm[:, None] < M) & (offs_cn[None, :] < N)
    tl.store(c_ptrs, c, mask=mask)

# config = {"BLOCK_K": 128, "BLOCK_M": 64, "BLOCK_N": 256, "GROUP_M": 1, "arch": "sm_90", "dtype": "fp32", "num_ctas": 1, "num_stages": 3, "num_warps": 4}
# arch = sm_90


// ===== COMPILED SASS (sm_90a) =====

	.target	sm_90a

	.elftype	@"ET_EXEC"


//--------------------- .note.nv.tkinfo           --------------------------
	.section	.note.nv.tkinfo,"",@"SHT_NOTE"
	.sectionflags	@"SHF_NOTE_NV_TKINFO"
	.tkinfo
        /*0018*/ 	.word	0x00000002
        /*0030*/ 	.string	""
        /*0030*/ 	.string	"ptxas"
        /*0030*/ 	.string	"Cuda compilation tools, release 13.0, V13.0.88"
        /*0030*/ 	.string	"Build cuda_13.0.r13.0/compiler.36424714_0"
        /*0030*/ 	.string	"-v  -suppress-debug-info  -lineinfo  -arch sm_90a "



//--------------------- .note.nv.cuinfo           --------------------------
	.section	.note.nv.cuinfo,"",@"SHT_NOTE"
	.sectionflags	@"SHF_NOTE_NV_CUINFO"
        /*0018*/ 	.short	0x0002
        /*001a*/ 	.short	0x005a
        /*001c*/ 	.short	0x0082
	.zero		2


//--------------------- .nv.info                  --------------------------
	.section	.nv.info,"",@"SHT_CUDA_INFO"
	.align	4


	//----- nvinfo : EIATTR_REGCOUNT
	.align		4
        /*0000*/ 	.byte	0x04, 0x2f
        /*0002*/ 	.short	(.L_1 - .L_0)
	.align		4
.L_0:
        /*0004*/ 	.word	index@(matmul_kernel)
        /*0008*/ 	.word	0x000000ff


	//----- nvinfo : EIATTR_FRAME_SIZE
	.align		4
.L_1:
        /*000c*/ 	.byte	0x04, 0x11
        /*000e*/ 	.short	(.L_3 - .L_2)
	.align		4
.L_2:
        /*0010*/ 	.word	index@(matmul_kernel)
        /*0014*/ 	.word	0x00000f08


	//----- nvinfo : EIATTR_MIN_STACK_SIZE
	.align		4
.L_3:
        /*0018*/ 	.byte	0x04, 0x12
        /*001a*/ 	.short	(.L_5 - .L_4)
	.align		4
.L_4:
        /*001c*/ 	.word	index@(matmul_kernel)
        /*0020*/ 	.word	0x00000f08
.L_5:


//--------------------- .nv.compat                --------------------------
	.section	.nv.compat,"",@"SHT_CUDA_COMPAT_INFO"
	.align	4
        /*0000*/ 	.byte	0x02, 0x09, 0x01, 0x00, 0x02, 0x02, 0x04, 0x00, 0x02, 0x05, 0x05, 0x00, 0x03, 0x07, 0x01, 0x01
        /*0010*/ 	.byte	0x02, 0x03, 0x00, 0x00, 0x02, 0x06, 0x01, 0x00, 0x04, 0x0b, 0x08, 0x00, 0x00, 0x00, 0x00, 0x00
        /*0020*/ 	.byte	0x00, 0x00, 0x00, 0x00


//--------------------- .nv.info.matmul_kernel    --------------------------
	.section	.nv.info.matmul_kernel,"",@"SHT_CUDA_INFO"
	.sectionflags	@""
	.align	4


	//----- nvinfo : EIATTR_CUDA_API_VERSION
	.align		4
        /*0000*/ 	.byte	0x04, 0x37
        /*0002*/ 	.short	(.L_7 - .L_6)
.L_6:
        /*0004*/ 	.word	0x00000082


	//----- nvinfo : EIATTR_KPARAM_INFO
	.align		4
.L_7:
        /*0008*/ 	.byte	0x04, 0x17
        /*000a*/ 	.short	(.L_9 - .L_8)
.L_8:
        /*000c*/ 	.word	0x00000000
        /*0010*/ 	.short	0x000d
        /*0012*/ 	.short	0x0048
        /*0014*/ 	.byte	0x00, 0xf4, 0x21, 0x00


	//----- nvinfo : EIATTR_KPARAM_INFO
	.align		4
.L_9:
        /*0018*/ 	.byte	0x04, 0x17
        /*001a*/ 	.short	(.L_11 - .L_10)
.L_10:
        /*001c*/ 	.word	0x00000000
        /*0020*/ 	.short	0x000c
        /*0022*/ 	.short	0x0040
        /*0024*/ 	.byte	0x00, 0xf4, 0x21, 0x00


	//----- nvinfo : EIATTR_KPARAM_INFO
	.align		4
.L_11:
        /*0028*/ 	.byte	0x04, 0x17
        /*002a*/ 	.short	(.L_13 - .L_12)
.L_12:
        /*002c*/ 	.word	0x00000000
        /*0030*/ 	.short	0x000b
        /*0032*/ 	.short	0x0038
        /*0034*/ 	.byte	0x00, 0xf0, 0x11, 0x00


	//----- nvinfo : EIATTR_KPARAM_INFO
	.align		4
.L_13:
        /*0038*/ 	.byte	0x04, 0x17
        /*003a*/ 	.short	(.L_15 - .L_14)
.L_14:
        /*003c*/ 	.word	0x00000000
        /*0040*/ 	.short	0x000a
        /*0042*/ 	.short	0x0034
        /*0044*/ 	.byte	0x00, 0xf0, 0x11, 0x00


	//----- nvinfo : EIATTR_KPARAM_INFO
	.align		4
.L_15:
        /*0048*/ 	.byte	0x04, 0x17
        /*004a*/ 	.short	(.L_17 - .L_16)
.L_16:
        /*004c*/ 	.word	0x00000000
        /*0050*/ 	.short	0x0009
        /*0052*/ 	.short	0x0030
        /*0054*/ 	.byte	0x00, 0xf0, 0x11, 0x00


	//----- nvinfo : EIATTR_KPARAM_INFO
	.align		4
.L_17:
        /*0058*/ 	.byte	0x04, 0x17
        /*005a*/ 	.short	(.L_19 - .L_18)
.L_18:
        /*005c*/ 	.word	0x00000000
        /*0060*/ 	.short	0x0008
        /*0062*/ 	.short	0x002c
        /*0064*/ 	.byte	0x00, 0xf0, 0x11, 0x00


	//----- nvinfo : EIATTR_KPARAM_INFO
	.align		4
.L_19:
        /*0068*/ 	.byte	0x04, 0x17
        /*006a*/ 	.short	(.L_21 - .L_20)
.L_20:
        /*006c*/ 	.word	0x00000000
        /*0070*/ 	.short	0x0007
        /*0072*/ 	.short	0x0028
        /*0074*/ 	.byte	0x00, 0xf0, 0x11, 0x00


	//----- nvinfo : EIATTR_KPARAM_INFO
	.align		4
.L_21:
        /*0078*/ 	.byte	0x04, 0x17
        /*007a*/ 	.short	(.L_23 - .L_22)
.L_22:
        /*007c*/ 	.word	0x00000000
        /*0080*/ 	.short	0x0006
        /*0082*/ 	.short	0x0024
        /*0084*/ 	.byte	0x00, 0xf0, 0x11, 0x00


	//----- nvinfo : EIATTR_KPARAM_INFO
	.align		4
.L_23:
        /*0088*/ 	.byte	0x04, 0x17
        /*008a*/ 	.short	(.L_25 - .L_24)
.L_24:
        /*008c*/ 	.word	0x00000000
        /*0090*/ 	.short	0x0005
        /*0092*/ 	.short	0x0020
        /*0094*/ 	.byte	0x00, 0xf0, 0x11, 0x00


	//----- nvinfo : EIATTR_KPARAM_INFO
	.align		4
.L_25:
        /*0098*/ 	.byte	0x04, 0x17
        /*009a*/ 	.short	(.L_27 - .L_26)
.L_26:
        /*009c*/ 	.word	0x00000000
        /*00a0*/ 	.short	0x0004
        /*00a2*/ 	.short	0x001c
        /*00a4*/ 	.byte	0x00, 0xf0, 0x11, 0x00


	//----- nvinfo : EIATTR_KPARAM_INFO
	.align		4
.L_27:
        /*00a8*/ 	.byte	0x04, 0x17
        /*00aa*/ 	.short	(.L_29 - .L_28)
.L_28:
        /*00ac*/ 	.word	0x00000000
        /*00b0*/ 	.short	0x0003
        /*00b2*/ 	.short	0x0018
        /*00b4*/ 	.byte	0x00, 0xf0, 0x11, 0x00


	//----- nvinfo : EIATTR_KPARAM_INFO
	.align		4
.L_29:
        /*00b8*/ 	.byte	0x04, 0x17
        /*00ba*/ 	.short	(.L_31 - .L_30)
.L_30:
        /*00bc*/ 	.word	0x00000000
        /*00c0*/ 	.short	0x0002
        /*00c2*/ 	.short	0x0010
        /*00c4*/ 	.byte	0x00, 0xf4, 0x21, 0x00


	//----- nvinfo : EIATTR_KPARAM_INFO
	.align		4
.L_31:
        /*00c8*/ 	.byte	0x04, 0x17
        /*00ca*/ 	.short	(.L_33 - .L_32)
.L_32:
        /*00cc*/ 	.word	0x00000000
        /*00d0*/ 	.short	0x0001
        /*00d2*/ 	.short	0x0008
        /*00d4*/ 	.byte	0x00, 0xf4, 0x21, 0x00


	//----- nvinfo : EIATTR_KPARAM_INFO
	.align		4
.L_33:
        /*00d8*/ 	.byte	0x04, 0x17
        /*00da*/ 	.short	(.L_35 - .L_34)
.L_34:
        /*00dc*/ 	.word	0x00000000
        /*00e0*/ 	.short	0x0000
        /*00e2*/ 	.short	0x0000
        /*00e4*/ 	.byte	0x00, 0xf4, 0x21, 0x00


	//----- nvinfo : EIATTR_SPARSE_MMA_MASK
	.align		4
.L_35:
        /*00e8*/ 	.byte	0x03, 0x50
        /*00ea*/ 	.short	0x0000


	//----- nvinfo : EIATTR_MAXREG_COUNT
	.align		4
        /*00ec*/ 	.byte	0x03, 0x1b
        /*00ee*/ 	.short	0x00ff


	//----- nvinfo : EIATTR_NUM_BARRIERS
	.align		4
        /*00f0*/ 	.byte	0x02, 0x4c
        /*00f2*/ 	.byte	0x01
	.zero		1


	//----- nvinfo : EIATTR_ANNOTATIONS
	.align		4
        /*00f4*/ 	.byte	0x04, 0x55
        /*00f6*/ 	.short	(.L_37 - .L_36)


	//   ....[0]....
.L_36:
        /*00f8*/ 	.word	0x00000001
        /*00fc*/ 	.byte	0x90, 0x00, 0x00, 0x00, 0x01, 0x00, 0x00, 0x00, 0xb0, 0x06, 0x00, 0x00, 0x01, 0x00, 0x00, 0x00
        /* <DEDUP_REMOVED lines=1816> */
        /*728c*/ 	.byte	0x20, 0x47, 0x03, 0x00, 0x01, 0x00, 0x00, 0x00, 0xa0, 0x47, 0x03, 0x00


	//----- nvinfo : EIATTR_MERCURY_ISA_VERSION
	.align		4
.L_37:
        /*7298*/ 	.byte	0x03, 0x5f
        /*729a*/ 	.short	0x0101


	//----- nvinfo : EIATTR_EXIT_INSTR_OFFSETS
	.align		4
        /*729c*/ 	.byte	0x04, 0x1c
        /*729e*/ 	.short	(.L_39 - .L_38)


	//   ....[0]....
.L_38:
        /*72a0*/ 	.word	0x00034a40


	//   ....[1]....
        /*72a4*/ 	.word	0x00034a60


	//----- nvinfo : EIATTR_REQNTID
	.align		4
.L_39:
        /*72a8*/ 	.byte	0x04, 0x10
        /*72aa*/ 	.short	(.L_41 - .L_40)
.L_40:
        /*72ac*/ 	.word	0x00000080
        /*72b0*/ 	.word	0x00000001
        /*72b4*/ 	.word	0x00000001


	//----- nvinfo : EIATTR_CBANK_PARAM_SIZE
	.align		4
.L_41:
        /*72b8*/ 	.byte	0x03, 0x19
        /*72ba*/ 	.short	0x0050


	//----- nvinfo : EIATTR_PARAM_CBANK
	.align		4
        /*72bc*/ 	.byte	0x04, 0x0a
        /*72be*/ 	.short	(.L_43 - .L_42)
	.align		4
.L_42:
        /*72c0*/ 	.word	index@(.nv.constant0.matmul_kernel)
        /*72c4*/ 	.short	0x0210
        /*72c6*/ 	.short	0x0050


	//----- nvinfo : EIATTR_SW_WAR
	.align		4
.L_43:
        /*72c8*/ 	.byte	0x04, 0x36
        /*72ca*/ 	.short	(.L_45 - .L_44)
.L_44:
        /*72cc*/ 	.word	0x00000008
.L_45:


//--------------------- .nv.callgraph             --------------------------
	.section	.nv.callgraph,"",@"SHT_CUDA_CALLGRAPH"
	.align	4
	.sectionentsize	8
	.align		4
        /*0000*/ 	.word	0x00000000
	.align		4
        /*0004*/ 	.word	0xffffffff
	.align		4
        /*0008*/ 	.word	0x00000000
	.align		4
        /*000c*/ 	.word	0xfffffffe
	.align		4
        /*0010*/ 	.word	0x00000000
	.align		4
        /*0014*/ 	.word	0xfffffffd
	.align		4
        /*0018*/ 	.word	0x00000000
	.align		4
        /*001c*/ 	.word	0xfffffffc


//--------------------- .text.matmul_kernel       --------------------------
	.section	.text.matmul_kernel,"ax",@progbits
	.align	128
        .global         matmul_kernel
        .type           matmul_kernel,@function
        .size           matmul_kernel,(.L_x_3 - matmul_kernel)
        .other          matmul_kernel,@"STO_CUDA_ENTRY STV_DEFAULT"
matmul_kernel:
.text.matmul_kernel:
[----:B------:R-:W1:Y:S08]  /*0000*/  LDC R1, c[0x0][0x28] ;  /* 0x00000a00ff017b82 */ /* 0x000e700000000800 */
[----:B------:R-:W2:Y:S01]  /*0010*/  LDC.64 R2, c[0x0][0x228] ;  /* 0x00008a00ff027b82 */ /* 0x000ea20000000a00 */
[----:B------:R-:W3:Y:S01]  /*0020*/  S2R R5, SR_CTAID.X ;  /* 0x0000000000057919 */ /* 0x000ee20000002500 */
[----:B-1----:R-:W-:Y:S01]  /*0030*/  VIADD R1, R1, 0xfffff0f8 ;  /* 0xfffff0f801017836 */ /* 0x002fe20000000000 */
[----:B------:R-:W-:Y:S01]  /*0040*/  ULDC UR15, c[0x0][0x22c] ;  /* 0x00008b00000f7ab9 */ /* 0x000fe20000000800 */
[----:B------:R-:W-:Y:S01]  /*0050*/  ULDC UR4, c[0x0][0x234] ;  /* 0x00008d0000047ab9 */ /* 0x000fe20000000800 */
[----:B------:R-:W1:Y:S01]  /*0060*/  S2R R176, SR_TID.X ;  /* 0x0000000000b07919 */ /* 0x000e620000002100 */
[----:B------:R-:W-:Y:S01]  /*0070*/  ULDC.64 UR6, c[0x0][0x210] ;  /* 0x0000840000067ab9 */ /* 0x000fe20000000a00 */
[----:B--2---:R-:W-:Y:S01]  /*0080*/  IMAD.MOV.U32 R14, RZ, RZ, R3 ;  /* 0x000000ffff0e7224 */ /* 0x004fe200078e0003 */
[----:B------:R2:W-:Y:S01]  /*0090*/  STL [R1+0xba0], R2 ;  /* 0x000ba00201007387 */ /* 0x0005e20000100800 */
[----:B------:R-:W-:-:S02]  /*00a0*/  IMAD.MOV.U32 R11, RZ, RZ, R2 ;  /* 0x000000ffff0b7224 */ /* 0x000fc400078e0002 */
[----:B------:R-:W-:Y:S01]  /*00b0*/  VIADD R0, R14, 0xff ;  /* 0x000000ff0e007836 */ /* 0x000fe20000000000 */
[----:B------:R-:W-:-:S04]  /*00c0*/  IABS R199, R14 ;  /* 0x0000000e00c77213 */ /* 0x000fc80000000000 */
[----:B------:R-:W-:Y:S02]  /*00d0*/  SHF.R.S32.HI R3, RZ, 0x1f, R0 ;  /* 0x0000001fff037819 */ /* 0x000fe40000011400 */
[----:B---3--:R-:W-:Y:S02]  /*00e0*/  IABS R8, R5 ;  /* 0x0000000500087213 */ /* 0x008fe40000000000 */
[----:B------:R-:W-:-:S04]  /*00f0*/  LEA.HI R3, R3, R0, RZ, 0x8 ;  /* 0x0000000003037211 */ /* 0x000fc800078f40ff */
[----:B------:R-:W-:-:S04]  /*0100*/  SHF.R.S32.HI R4, RZ, 0x8, R3 ;  /* 0x00000008ff047819 */ /* 0x000fc80000011403 */
[-C--:B------:R-:W-:Y:S02]  /*0110*/  IABS R7, R4.reuse ;  /* 0x0000000400077213 */ /* 0x080fe40000000000 */
[----:B------:R-:W-:Y:S02]  /*0120*/  IABS R10, R4 ;  /* 0x00000004000a7213 */ /* 0x000fe40000000000 */
[----:B------:R-:W3:Y:S08]  /*0130*/  I2F.RP R0, R7 ;  /* 0x0000000700007306 */ /* 0x000ef00000209400 */
[----:B---3--:R-:W2:Y:S02]  /*0140*/  MUFU.RCP R0, R0 ;  /* 0x0000000000007308 */ /* 0x008ea40000001000 */
[----:B--2---:R-:W-:-:S02]  /*0150*/  VIADD R2, R0, 0xffffffe ;  /* 0x0ffffffe00027836 */ /* 0x004fc40000000000 */
[----:B------:R-:W-:-:S04]  /*0160*/  IMAD.MOV R0, RZ, RZ, -R10 ;  /* 0x000000ffff007224 */ /* 0x000fc800078e0a0a */
[----:B------:R2:W3:Y:S02]  /*0170*/  F2I.FTZ.U32.TRUNC.NTZ R3, R2 ;  /* 0x0000000200037305 */ /* 0x0004e4000021f000 */
[----:B--2---:R-:W-:Y:S02]  /*0180*/  IMAD.MOV.U32 R2, RZ, RZ, RZ ;  /* 0x000000ffff027224 */ /* 0x004fe400078e00ff */
[----:B---3--:R-:W-:-:S04]  /*0190*/  IMAD.MOV R6, RZ, RZ, -R3 ;  /* 0x000000ffff067224 */ /* 0x008fc800078e0a03 */
[----:B------:R-:W-:Y:S02]  /*01a0*/  IMAD R9, R6, R7, RZ ;  /* 0x0000000706097224 */ /* 0x000fe400078e02ff */
[----:B------:R-:W-:Y:S02]  /*01b0*/  IMAD.MOV.U32 R6, RZ, RZ, R8 ;  /* 0x000000ffff067224 */ /* 0x000fe400078e0008 */
[----:B------:R-:W-:-:S06]  /*01c0*/  IMAD.HI.U32 R3, R3, R9, R2 ;  /* 0x0000000903037227 */ /* 0x000fcc00078e0002 */
[----:B------:R-:W-:-:S04]  /*01d0*/  IMAD.HI.U32 R3, R3, R6, RZ ;  /* 0x0000000603037227 */ /* 0x000fc800078e00ff */
[----:B------:R-:W-:-:S05]  /*01e0*/  IMAD R0, R3, R0, R6 ;  /* 0x0000000003007224 */ /* 0x000fca00078e0206 */
[----:B------:R-:W-:-:S13]  /*01f0*/  ISETP.GT.U32.AND P1, PT, R7, R0, PT ;  /* 0x000000000700720c */ /* 0x000fda0003f24070 */
[----:B------:R-:W-:Y:S02]  /*0200*/  @!P1 IMAD.IADD R0, R0, 0x1, -R7 ;  /* 0x0000000100009824 */ /* 0x000fe400078e0a07 */
[----:B------:R-:W-:Y:S01]  /*0210*/  @!P1 VIADD R3, R3, 0x1 ;  /* 0x0000000103039836 */ /* 0x000fe20000000000 */
[----:B------:R-:W-:Y:S02]  /*0220*/  ISETP.NE.AND P1, PT, R4, RZ, PT ;  /* 0x000000ff0400720c */ /* 0x000fe40003f25270 */
[----:B------:R-:W-:Y:S02]  /*0230*/  ISETP.GE.U32.AND P0, PT, R0, R7, PT ;  /* 0x000000070000720c */ /* 0x000fe40003f06070 */
[----:B------:R-:W-:-:S04]  /*0240*/  LOP3.LUT R0, R5, R4, RZ, 0x3c, !PT ;  /* 0x0000000405007212 */ /* 0x000fc800078e3cff */
[----:B------:R-:W-:Y:S01]  /*0250*/  ISETP.GE.AND P2, PT, R0, RZ, PT ;  /* 0x000000ff0000720c */ /* 0x000fe20003f46270 */
[----:B------:R-:W-:Y:S01]  /*0260*/  VIADD R0, R11, 0x3f ;  /* 0x0000003f0b007836 */ /* 0x000fe20000000000 */
[----:B------:R-:W-:-:S05]  /*0270*/  IABS R11, R11 ;  /* 0x0000000b000b7213 */ /* 0x000fca0000000000 */
[----:B------:R-:W-:-:S04]  /*0280*/  @P0 VIADD R3, R3, 0x1 ;  /* 0x0000000103030836 */ /* 0x000fc80000000000 */
[----:B------:R-:W-:Y:S01]  /*0290*/  IMAD.MOV.U32 R10, RZ, RZ, R3 ;  /* 0x000000ffff0a7224 */ /* 0x000fe200078e0003 */
[----:B------:R-:W-:-:S03]  /*02a0*/  SHF.R.S32.HI R3, RZ, 0x1f, R0 ;  /* 0x0000001fff037819 */ /* 0x000fc60000011400 */
[----:B------:R-:W-:Y:S01]  /*02b0*/  @!P2 IMAD.MOV R10, RZ, RZ, -R10 ;  /* 0x000000ffff0aa224 */ /* 0x000fe200078e0a0a */
[----:B------:R-:W-:Y:S02]  /*02c0*/  LEA.HI R3, R3, R0, RZ, 0x6 ;  /* 0x0000000003037211 */ /* 0x000fe400078f30ff */
[----:B------:R-:W-:-:S04]  /*02d0*/  @!P1 LOP3.LUT R10, RZ, R4, RZ, 0x33, !PT ;  /* 0x00000004ff0a9212 */ /* 0x000fc800078e33ff */
[----:B------:R-:W-:Y:S01]  /*02e0*/  LEA.HI.SX32 R3, R3, -R10, 0x1a ;  /* 0x8000000a03037211 */ /* 0x000fe200078fd2ff */
[----:B------:R-:W-:-:S03]  /*02f0*/  IMAD.MOV R6, RZ, RZ, -R10 ;  /* 0x000000ffff067224 */ /* 0x000fc600078e0a0a */
[----:B------:R-:W-:Y:S01]  /*0300*/  VIMNMX R13, R3, 0x1, PT ;  /* 0x00000001030d7848 */ /* 0x000fe20003fe0100 */
[----:B------:R-:W-:-:S03]  /*0310*/  IMAD R12, R4, R6, R5 ;  /* 0x00000006040c7224 */ /* 0x000fc600078e0205 */
[-C--:B------:R-:W-:Y:S02]  /*0320*/  IABS R7, R13.reuse ;  /* 0x0000000d00077213 */ /* 0x080fe40000000000 */
[----:B------:R-:W-:Y:S02]  /*0330*/  IABS R4, R13 ;  /* 0x0000000d00047213 */ /* 0x000fe40000000000 */
[----:B------:R-:W2:Y:S08]  /*0340*/  I2F.RP R0, R7 ;  /* 0x0000000700007306 */ /* 0x000eb00000209400 */
[----:B--2---:R-:W2:Y:S02]  /*0350*/  MUFU.RCP R0, R0 ;  /* 0x0000000000007308 */ /* 0x004ea40000001000 */
[----:B--2---:R-:W-:Y:S01]  /*0360*/  VIADD R2, R0, 0xffffffe ;  /* 0x0ffffffe00027836 */ /* 0x004fe20000000000 */
[----:B------:R-:W-:-:S05]  /*0370*/  IABS R0, R12 ;  /* 0x0000000c00007213 */ /* 0x000fca0000000000 */
[----:B------:R2:W3:Y:S02]  /*0380*/  F2I.FTZ.U32.TRUNC.NTZ R3, R2 ;  /* 0x0000000200037305 */ /* 0x0004e4000021f000 */
[----:B--2---:R-:W-:Y:S02]  /*0390*/  IMAD.MOV.U32 R2, RZ, RZ, RZ ;  /* 0x000000ffff027224 */ /* 0x004fe400078e00ff */
[----:B---3--:R-:W-:-:S04]  /*03a0*/  IMAD.MOV R8, RZ, RZ, -R3 ;  /* 0x000000ffff087224 */ /* 0x008fc800078e0a03 */
[----:B------:R-:W-:-:S04]  /*03b0*/  IMAD R5, R8, R7, RZ ;  /* 0x0000000708057224 */ /* 0x000fc800078e02ff */
[----:B------:R-:W-:-:S04]  /*03c0*/  IMAD.HI.U32 R3, R3, R5, R2 ;  /* 0x0000000503037227 */ /* 0x000fc800078e0002 */
[----:B------:R-:W-:Y:S02]  /*03d0*/  IMAD.MOV R2, RZ, RZ, -R4 ;  /* 0x000000ffff027224 */ /* 0x000fe400078e0a04 */
[----:B------:R-:W-:Y:S01]  /*03e0*/  IMAD.HI.U32 R3, R3, R0, RZ ;  /* 0x0000000003037227 */ /* 0x000fe200078e00ff */
[----:B------:R-:W2:Y:S03]  /*03f0*/  I2F.RP R4, R199 ;  /* 0x000000c700047306 */ /* 0x000ea60000209400 */
[----:B------:R-:W-:-:S05]  /*0400*/  IMAD R0, R3, R2, R0 ;  /* 0x0000000203007224 */ /* 0x000fca00078e0200 */
[----:B------:R-:W-:Y:S01]  /*0410*/  ISETP.GT.U32.AND P1, PT, R7, R0, PT ;  /* 0x000000000700720c */ /* 0x000fe20003f24070 */
[----:B------:R-:W3:Y:S08]  /*0420*/  I2F.RP R2, R11 ;  /* 0x0000000b00027306 */ /* 0x000ef00000209400 */
[----:B--2---:R-:W2:Y:S04]  /*0430*/  MUFU.RCP R4, R4 ;  /* 0x0000000400047308 */ /* 0x004ea80000001000 */
[----:B------:R-:W-:-:S02]  /*0440*/  @!P1 IMAD.IADD R0, R0, 0x1, -R7 ;  /* 0x0000000100009824 */ /* 0x000fc400078e0a07 */
[----:B------:R-:W-:Y:S01]  /*0450*/  @!P1 VIADD R3, R3, 0x1 ;  /* 0x0000000103039836 */ /* 0x000fe20000000000 */
[----:B------:R-:W-:Y:S01]  /*0460*/  ISETP.NE.AND P1, PT, R13, RZ, PT ;  /* 0x000000ff0d00720c */ /* 0x000fe20003f25270 */
[----:B---3--:R-:W3:Y:S01]  /*0470*/  MUFU.RCP R2, R2 ;  /* 0x0000000200027308 */ /* 0x008ee20000001000 */
[----:B------:R-:W-:Y:S02]  /*0480*/  ISETP.GE.U32.AND P0, PT, R0, R7, PT ;  /* 0x000000070000720c */ /* 0x000fe40003f06070 */
[----:B------:R-:W-:-:S04]  /*0490*/  LOP3.LUT R0, R12, R13, RZ, 0x3c, !PT ;  /* 0x0000000d0c007212 */ /* 0x000fc800078e3cff */
[----:B------:R-:W-:Y:S01]  /*04a0*/  ISETP.GE.AND P2, PT, R0, RZ, PT ;  /* 0x000000ff0000720c */ /* 0x000fe20003f46270 */
[----:B--2---:R-:W-:Y:S01]  /*04b0*/  VIADD R6, R4, 0xffffffe ;  /* 0x0ffffffe04067836 */ /* 0x004fe20000000000 */
[C---:B-1----:R-:W-:Y:S02]  /*04c0*/  LOP3.LUT R4, R176.reuse, 0x3f, RZ, 0xc0, !PT ;  /* 0x0000003fb0047812 */ /* 0x042fe400078ec0ff */
[----:B------:R-:W-:Y:S01]  /*04d0*/  LOP3.LUT R0, R176, 0x40, RZ, 0xc0, !PT ;  /* 0x00000040b0007812 */ /* 0x000fe200078ec0ff */
[----:B------:R-:W1:Y:S02]  /*04e0*/  F2I.FTZ.U32.TRUNC.NTZ R7, R6 ;  /* 0x0000000600077305 */ /* 0x000e64000021f000 */
[----:B------:R-:W-:Y:S02]  /*04f0*/  @P0 VIADD R3, R3, 0x1 ;  /* 0x0000000103030836 */ /* 0x000fe40000000000 */
[----:B---3--:R-:W-:Y:S02]  /*0500*/  VIADD R5, R2, 0xffffffe ;  /* 0x0ffffffe02057836 */ /* 0x008fe40000000000 */
[----:B------:R-:W-:-:S02]  /*0510*/  IMAD.MOV.U32 R14, RZ, RZ, R3 ;  /* 0x000000ffff0e7224 */ /* 0x000fc400078e0003 */
[----:B------:R-:W-:Y:S02]  /*0520*/  IMAD.SHL.U32 R3, R4, 0x80, RZ ;  /* 0x0000008004037824 */ /* 0x000fe400078e00ff */
[----:B------:R-:W-:Y:S01]  /*0530*/  @!P2 IMAD.MOV R14, RZ, RZ, -R14 ;  /* 0x000000ffff0ea224 */ /* 0x000fe200078e0a0e */
[----:B------:R-:W2:Y:S01]  /*0540*/  F2I.FTZ.U32.TRUNC.NTZ R5, R5 ;  /* 0x0000000500057305 */ /* 0x000ea2000021f000 */
[----:B------:R-:W-:Y:S01]  /*0550*/  @!P1 LOP3.LUT R14, RZ, R13, RZ, 0x33, !PT ;  /* 0x0000000dff0e9212 */ /* 0x000fe200078e33ff */
[----:B------:R-:W-:Y:S01]  /*0560*/  IMAD.SHL.U32 R2, R176, 0x10, RZ ;  /* 0x00000010b0027824 */ /* 0x000fe200078e00ff */
[----:B------:R-:W-:Y:S01]  /*0570*/  LEA.HI R9, R0, R3, RZ, 0x1c ;  /* 0x0000000300097211 */ /* 0x000fe200078fe0ff */
[----:B-1----:R-:W-:Y:S02]  /*0580*/  IMAD.MOV R6, RZ, RZ, -R7 ;  /* 0x000000ffff067224 */ /* 0x002fe400078e0a07 */
[----:B------:R-:W-:Y:S01]  /*0590*/  IMAD.MOV R8, RZ, RZ, -R14 ;  /* 0x000000ffff087224 */ /* 0x000fe200078e0a0e */
[----:B------:R-:W-:Y:S01]  /*05a0*/  LOP3.LUT R2, R2, 0x70, RZ, 0xc0, !PT ;  /* 0x0000007002027812 */ /* 0x000fe200078ec0ff */
[----:B------:R-:W-:-:S02]  /*05b0*/  IMAD.SHL.U32 R0, R14, 0x100, RZ ;  /* 0x000001000e007824 */ /* 0x000fc400078e00ff */
[----:B------:R-:W-:Y:S02]  /*05c0*/  IMAD R3, R13, R8, R12 ;  /* 0x000000080d037224 */ /* 0x000fe400078e020c */
[----:B------:R-:W-:Y:S01]  /*05d0*/  IMAD.IADD R2, R2, 0x1, R9 ;  /* 0x0000000102027824 */ /* 0x000fe200078e0209 */
[----:B------:R-:W-:Y:S01]  /*05e0*/  IABS R252, R0 ;  /* 0x0000000000fc7213 */ /* 0x000fe20000000000 */
[----:B------:R-:W-:Y:S02]  /*05f0*/  IMAD.IADD R3, R10, 0x1, R3 ;  /* 0x000000010a037824 */ /* 0x000fe400078e0203 */
[----:B--2---:R-:W-:Y:S02]  /*0600*/  IMAD.MOV R8, RZ, RZ, -R5 ;  /* 0x000000ffff087224 */ /* 0x004fe400078e0a05 */
[----:B------:R-:W-:Y:S02]  /*0610*/  IMAD R207, R6, R199, RZ ;  /* 0x000000c706cf7224 */ /* 0x000fe400078e02ff */
[----:B------:R-:W-:-:S02]  /*0620*/  VIADD R9, R0, 0xff ;  /* 0x000000ff00097836 */ /* 0x000fc40000000000 */
[----:B------:R-:W-:Y:S02]  /*0630*/  IMAD.MOV.U32 R6, RZ, RZ, RZ ;  /* 0x000000ffff067224 */ /* 0x000fe400078e00ff */
[----:B------:R-:W-:Y:S01]  /*0640*/  IMAD R15, R3, 0x40, R4 ;  /* 0x00000040030f7824 */ /* 0x000fe200078e0204 */
[----:B------:R-:W-:Y:S01]  /*0650*/  IABS R198, R9 ;  /* 0x0000000900c67213 */ /* 0x000fe20000000000 */
[----:B------:R-:W-:Y:S01]  /*0660*/  IMAD R3, R8, R11, RZ ;  /* 0x0000000b08037224 */ /* 0x000fe200078e02ff */
[----:B------:R-:W-:Y:S01]  /*0670*/  ISETP.GE.AND P0, PT, R9, RZ, PT ;  /* 0x000000ff0900720c */ /* 0x000fe20003f06270 */
[----:B------:R-:W-:Y:S01]  /*0680*/  IMAD.MOV.U32 R4, RZ, RZ, RZ ;  /* 0x000000ffff047224 */ /* 0x000fe200078e00ff */
[----:B------:R-:W-:Y:S01]  /*0690*/  IABS R204, R15 ;  /* 0x0000000f00cc7213 */ /* 0x000fe20000000000 */
[----:B------:R-:W-:Y:S01]  /*06a0*/  IMAD.HI.U32 R207, R7, R207, R6 ;  /* 0x000000cf07cf7227 */ /* 0x000fe200078e0006 */
[----:B------:R1:W-:Y:S03]  /*06b0*/  STL [R1+0xba8], R15 ;  /* 0x000ba80f01007387 */ /* 0x0003e60000100800 */
[----:B------:R-:W-:-:S04]  /*06c0*/  IMAD.HI.U32 R4, R5, R3, R4 ;  /* 0x0000000305047227 */ /* 0x000fc800078e0004 */
[----:B------:R-:W-:Y:S02]  /*06d0*/  VIADD R5, R0, 0x1 ;  /* 0x0000000100057836 */ /* 0x000fe40000000000 */
[----:B------:R-:W-:-:S03]  /*06e0*/  IMAD.HI.U32 R3, R207, R198, RZ ;  /* 0x000000c6cf037227 */ /* 0x000fc600078e00ff */
[----:B------:R-:W-:Y:S01]  /*06f0*/  IABS R6, R5 ;  /* 0x0000000500067213 */ /* 0x000fe20000000000 */
[----:B------:R-:W-:Y:S01]  /*0700*/  VIADD R7, R0, 0x2 ;  /* 0x0000000200077836 */ /* 0x000fe20000000000 */
[----:B------:R-:W-:Y:S01]  /*0710*/  ISETP.GE.AND P4, PT, R5, RZ, PT ;  /* 0x000000ff0500720c */ /* 0x000fe20003f86270 */
[----:B------:R-:W-:-:S03]  /*0720*/  IMAD.HI.U32 R4, R4, R204, RZ ;  /* 0x000000cc04047227 */ /* 0x000fc600078e00ff */
[----:B------:R-:W-:Y:S01]  /*0730*/  IABS R8, R7 ;  /* 0x0000000700087213 */ /* 0x000fe20000000000 */
[----:B------:R-:W-:Y:S02]  /*0740*/  IMAD.MOV R3, RZ, RZ, -R3 ;  /* 0x000000ffff037224 */ /* 0x000fe400078e0a03 */
[----:B------:R-:W-:Y:S02]  /*0750*/  IMAD.MOV R4, RZ, RZ, -R4 ;  /* 0x000000ffff047224 */ /* 0x000fe400078e0a04 */
[----:B------:R-:W-:Y:S02]  /*0760*/  IMAD R198, R199, R3, R198 ;  /* 0x00000003c7c67224 */ /* 0x000fe400078e02c6 */
[----:B------:R-:W-:-:S03]  /*0770*/  IMAD.HI.U32 R3, R207, R6, RZ ;  /* 0x00000006cf037227 */ /* 0x000fc600078e00ff */
[----:B------:R-:W-:Y:S01]  /*0780*/  ISETP.GT.U32.AND P2, PT, R199, R198, PT ;  /* 0x000000c6c700720c */ /* 0x000fe20003f44070 */
[----:B------:R-:W-:Y:S02]  /*0790*/  IMAD R204, R11, R4, R204 ;  /* 0x000000040bcc7224 */ /* 0x000fe400078e02cc */
[----:B------:R-:W-:-:S03]  /*07a0*/  IMAD.HI.U32 R4, R207, R8, RZ ;  /* 0x00000008cf047227 */ /* 0x000fc600078e00ff */
[----:B------:R-:W-:Y:S01]  /*07b0*/  ISETP.GT.U32.AND P1, PT, R11, R204, PT ;  /* 0x000000cc0b00720c */ /* 0x000fe20003f24070 */
[C---:B------:R-:W-:Y:S02]  /*07c0*/  VIADD R9, R0.reuse, 0x3 ;  /* 0x0000000300097836 */ /* 0x040fe40000000000 */
[----:B------:R-:W-:Y:S02]  /*07d0*/  IMAD.MOV R3, RZ, RZ, -R3 ;  /* 0x000000ffff037224 */ /* 0x000fe400078e0a03 */
[----:B------:R-:W-:Y:S01]  /*07e0*/  IMAD.MOV R5, RZ, RZ, -R4 ;  /* 0x000000ffff057224 */ /* 0x000fe200078e0a04 */
[----:B------:R-:W-:Y:S01]  /*07f0*/  IABS R10, R9 ;  /* 0x00000009000a7213 */ /* 0x000fe20000000000 */
[----:B------:R-:W-:Y:S02]  /*0800*/  IMAD R4, R199, R3, R6 ;  /* 0x00000003c7047224 */ /* 0x000fe400078e0206 */
[----:B------:R-:W-:Y:S02]  /*0810*/  VIADD R13, R0, 0x4 ;  /* 0x00000004000d7836 */ /* 0x000fe40000000000 */
[----:B------:R-:W-:Y:S01]  /*0820*/  IMAD.HI.U32 R3, R207, R10, RZ ;  /* 0x0000000acf037227 */ /* 0x000fe200078e00ff */
[----:B------:R-:W-:-:S02]  /*0830*/  ISETP.GT.U32.AND P5, PT, R199, R4, PT ;  /* 0x00000004c700720c */ /* 0x000fc40003fa4070 */
[----:B------:R-:W-:Y:S01]  /*0840*/  IABS R12, R13 ;  /* 0x0000000d000c7213 */ /* 0x000fe20000000000 */
[C---:B------:R-:W-:Y:S02]  /*0850*/  IMAD R6, R199.reuse, R5, R8 ;  /* 0x00000005c7067224 */ /* 0x040fe400078e0208 */
[----:B------:R-:W-:Y:S02]  /*0860*/  IMAD.MOV R3, RZ, RZ, -R3 ;  /* 0x000000ffff037224 */ /* 0x000fe400078e0a03 */
[----:B------:R-:W-:Y:S01]  /*0870*/  @!P2 IMAD.IADD R198, R198, 0x1, -R199 ;  /* 0x00000001c6c6a824 */ /* 0x000fe200078e0ac7 */
[C---:B------:R-:W-:Y:S01]  /*0880*/  ISETP.GT.U32.AND P3, PT, R199.reuse, R6, PT ;  /* 0x00000006c700720c */ /* 0x040fe20003f64070 */
[----:B------:R-:W-:Y:S02]  /*0890*/  IMAD R8, R199, R3, R10 ;  /* 0x00000003c7087224 */ /* 0x000fe400078e020a */
[----:B------:R-:W-:Y:S01]  /*08a0*/  IMAD.HI.U32 R5, R207, R12, RZ ;  /* 0x0000000ccf057227 */ /* 0x000fe200078e00ff */
[----:B------:R-:W-:-:S03]  /*08b0*/  ISETP.GT.U32.AND P2, PT, R199, R198, PT ;  /* 0x000000c6c700720c */ /* 0x000fc60003f44070 */
[----:B------:R-:W-:Y:S01]  /*08c0*/  @!P5 IMAD.IADD R4, R4, 0x1, -R199 ;  /* 0x000000010404d824 */ /* 0x000fe200078e0ac7 */
[C---:B------:R-:W-:Y:S01]  /*08d0*/  ISETP.GT.U32.AND P5, PT, R199.reuse, R8, PT ;  /* 0x00000008c700720c */ /* 0x040fe20003fa4070 */
[----:B------:R-:W-:Y:S02]  /*08e0*/  IMAD.MOV R5, RZ, RZ, -R5 ;  /* 0x000000ffff057224 */ /* 0x000fe400078e0a05 */
[C---:B-1----:R-:W-:Y:S01]  /*08f0*/  VIADD R15, R0.reuse, 0x5 ;  /* 0x00000005000f7836 */ /* 0x042fe20000000000 */
[C---:B------:R-:W-:Y:S01]  /*0900*/  ISETP.GT.U32.AND P6, PT, R199.reuse, R4, PT ;  /* 0x00000004c700720c */ /* 0x040fe20003fc4070 */
[----:B------:R-:W-:Y:S02]  /*0910*/  VIADD R17, R0, 0x6 ;  /* 0x0000000600117836 */ /* 0x000fe40000000000 */
[C---:B------:R-:W-:Y:S01]  /*0920*/  IMAD R10, R199.reuse, R5, R12 ;  /* 0x00000005c70a7224 */ /* 0x040fe200078e020c */
[----:B------:R-:W-:Y:S01]  /*0930*/  IABS R14, R15 ;  /* 0x0000000f000e7213 */ /* 0x000fe20000000000 */
[--C-:B------:R-:W-:Y:S01]  /*0940*/  @!P3 IMAD.IADD R6, R6, 0x1, -R199.reuse ;  /* 0x000000010606b824 */ /* 0x100fe200078e0ac7 */
[----:B------:R-:W-:Y:S01]  /*0950*/  IABS R16, R17 ;  /* 0x0000001100107213 */ /* 0x000fe20000000000 */
[----:B------:R-:W-:Y:S01]  /*0960*/  @!P2 IMAD.IADD R198, R198, 0x1, -R199 ;  /* 0x00000001c6c6a824 */ /* 0x000fe200078e0ac7 */
[----:B------:R-:W-:Y:S01]  /*0970*/  ISETP.GT.U32.AND P2, PT, R199, R10, PT ;  /* 0x0000000ac700720c */ /* 0x000fe20003f44070 */
[----:B------:R-:W-:Y:S01]  /*0980*/  @!P1 IMAD.IADD R204, R204, 0x1, -R11 ;  /* 0x00000001cccc9824 */ /* 0x000fe200078e0a0b */
[----:B------:R-:W-:Y:S01]  /*0990*/  ISETP.GE.AND P3, PT, R9, RZ, PT ;  /* 0x000000ff0900720c */ /* 0x000fe20003f66270 */
[----:B------:R-:W-:Y:S01]  /*09a0*/  @!P5 IMAD.IADD R8, R8, 0x1, -R199 ;  /* 0x000000010808d824 */ /* 0x000fe200078e0ac7 */
[----:B------:R-:W-:Y:S01]  /*09b0*/  ISETP.GT.U32.AND P5, PT, R199, R6, PT ;  /* 0x00000006c700720c */ /* 0x000fe20003fa4070 */
[----:B------:R-:W-:Y:S01]  /*09c0*/  IMAD.HI.U32 R3, R207, R14, RZ ;  /* 0x0000000ecf037227 */ /* 0x000fe200078e00ff */
[----:B------:R-:W-:-:S03]  /*09d0*/  ISETP.GT.U32.AND P1, PT, R11, R204, PT ;  /* 0x000000cc0b00720c */ /* 0x000fc60003f24070 */
[----:B------:R-:W-:-:S04]  /*09e0*/  IMAD.HI.U32 R5, R207, R16, RZ ;  /* 0x00000010cf057227 */ /* 0x000fc800078e00ff */
[----:B------:R-:W-:Y:S02]  /*09f0*/  IMAD.MOV R3, RZ, RZ, -R3 ;  /* 0x000000ffff037224 */ /* 0x000fe400078e0a03 */
[----:B------:R-:W-:Y:S02]  /*0a00*/  IMAD.MOV R5, RZ, RZ, -R5 ;  /* 0x000000ffff057224 */ /* 0x000fe400078e0a05 */
[C---:B------:R-:W-:Y:S02]  /*0a10*/  IMAD R12, R199.reuse, R3, R14 ;  /* 0x00000003c70c7224 */ /* 0x040fe400078e020e */
[--C-:B------:R-:W-:Y:S02]  /*0a20*/  @!P6 IMAD.IADD R4, R4, 0x1, -R199.reuse ;  /* 0x000000010404e824 */ /* 0x100fe400078e0ac7 */
[C---:B------:R-:W-:Y:S02]  /*0a30*/  IMAD R14, R199.reuse, R5, R16 ;  /* 0x00000005c70e7224 */ /* 0x040fe400078e0210 */
[----:B------:R-:W-:Y:S01]  /*0a40*/  @!P2 IMAD.IADD R10, R10, 0x1, -R199 ;  /* 0x000000010a0aa824 */ /* 0x000fe200078e0ac7 */
[----:B------:R-:W-:Y:S01]  /*0a50*/  ISETP.GT.U32.AND P2, PT, R199, R8, PT ;  /* 0x00000008c700720c */ /* 0x000fe20003f44070 */
[----:B------:R-:W-:-:S02]  /*0a60*/  IMAD.MOV.U32 R18, RZ, RZ, R4 ;  /* 0x000000ffff127224 */ /* 0x000fc400078e0004 */
[----:B------:R-:W-:Y:S01]  /*0a70*/  @!P5 IMAD.IADD R6, R6, 0x1, -R199 ;  /* 0x000000010606d824 */ /* 0x000fe200078e0ac7 */
[C---:B------:R-:W-:Y:S01]  /*0a80*/  ISETP.GT.U32.AND P5, PT, R199.reuse, R14, PT ;  /* 0x0000000ec700720c */ /* 0x040fe20003fa4070 */
[----:B------:R-:W-:Y:S01]  /*0a90*/  VIADD R5, R0, 0x7 ;  /* 0x0000000700057836 */ /* 0x000fe20000000000 */
[----:B------:R-:W-:Y:S01]  /*0aa0*/  ISETP.GT.U32.AND P6, PT, R199, R10, PT ;  /* 0x0000000ac700720c */ /* 0x000fe20003fc4070 */
[----:B------:R-:W-:Y:S01]  /*0ab0*/  @!P1 IMAD.IADD R204, R204, 0x1, -R11 ;  /* 0x00000001cccc9824 */ /* 0x000fe200078e0a0b */
[----:B------:R-:W-:Y:S01]  /*0ac0*/  ISETP.GE.AND P1, PT, R7, RZ, PT ;  /* 0x000000ff0700720c */ /* 0x000fe20003f26270 */
[----:B------:R-:W-:Y:S01]  /*0ad0*/  @!P4 IMAD.MOV R18, RZ, RZ, -R18 ;  /* 0x000000ffff12c224 */ /* 0x000fe200078e0a12 */
[----:B------:R-:W-:Y:S01]  /*0ae0*/  IABS R16, R5 ;  /* 0x0000000500107213 */ /* 0x000fe20000000000 */
[----:B------:R-:W-:Y:S01]  /*0af0*/  VIADD R7, R0, 0x8 ;  /* 0x0000000800077836 */ /* 0x000fe20000000000 */
[----:B------:R-:W-:Y:S01]  /*0b00*/  STL [R1+0xd3c], R204 ;  /* 0x000d3ccc01007387 */ /* 0x000fe20000100800 */
[----:B------:R-:W-:Y:S01]  /*0b10*/  @!P0 IMAD.MOV R198, RZ, RZ, -R198 ;  /* 0x000000ffffc68224 */ /* 0x000fe200078e0ac6 */
[----:B------:R-:W-:Y:S01]  /*0b20*/  ISETP.GT.U32.AND P0, PT, R199, R12, PT ;  /* 0x0000000cc700720c */ /* 0x000fe20003f04070 */
[----:B------:R-:W-:Y:S01]  /*0b30*/  IMAD.HI.U32 R3, R207, R16, RZ ;  /* 0x00000010cf037227 */ /* 0x000fe200078e00ff */
[----:B------:R1:W-:Y:S01]  /*0b40*/  STL [R1+0x2c], R18 ;  /* 0x00002c1201007387 */ /* 0x0003e20000100800 */
[----:B------:R-:W-:-:S02]  /*0b50*/  ISETP.GE.AND P4, PT, R13, RZ, PT ;  /* 0x000000ff0d00720c */ /* 0x000fc40003f86270 */
[--C-:B------:R-:W-:Y:S01]  /*0b60*/  @!P2 IMAD.IADD R8, R8, 0x1, -R199.reuse ;  /* 0x000000010808a824 */ /* 0x100fe200078e0ac7 */
[----:B------:R-:W-:Y:S01]  /*0b70*/  ISETP.GE.AND P2, PT, R15, RZ, PT ;  /* 0x000000ff0f00720c */ /* 0x000fe20003f46270 */
[--C-:B------:R-:W-:Y:S02]  /*0b80*/  @!P5 IMAD.IADD R14, R14, 0x1, -R199.reuse ;  /* 0x000000010e0ed824 */ /* 0x100fe400078e0ac7 */
[----:B------:R-:W-:Y:S01]  /*0b90*/  @!P6 IMAD.IADD R10, R10, 0x1, -R199 ;  /* 0x000000010a0ae824 */ /* 0x000fe200078e0ac7 */
[----:B------:R-:W-:Y:S01]  /*0ba0*/  ISETP.GE.AND P6, PT, R17, RZ, PT ;  /* 0x000000ff1100720c */ /* 0x000fe20003fc6270 */
[----:B------:R-:W-:Y:S01]  /*0bb0*/  IMAD.MOV R3, RZ, RZ, -R3 ;  /* 0x000000ffff037224 */ /* 0x000fe200078e0a03 */
[----:B-1----:R-:W-:Y:S01]  /*0bc0*/  IABS R18, R7 ;  /* 0x0000000700127213 */ /* 0x002fe20000000000 */
[----:B------:R-:W-:Y:S01]  /*0bd0*/  IMAD.MOV.U32 R11, RZ, RZ, R6 ;  /* 0x000000ffff0b7224 */ /* 0x000fe200078e0006 */
[----:B------:R-:W-:Y:S01]  /*0be0*/  ISETP.GT.U32.AND P5, PT, R199, R14, PT ;  /* 0x0000000ec700720c */ /* 0x000fe20003fa4070 */
[----:B------:R-:W-:-:S02]  /*0bf0*/  IMAD.MOV.U32 R9, RZ, RZ, R8 ;  /* 0x000000ffff097224 */ /* 0x000fc400078e0008 */
[----:B------:R-:W-:-:S04]  /*0c00*/  IMAD.HI.U32 R4, R207, R18, RZ ;  /* 0x00000012cf047227 */ /* 0x000fc800078e00ff */
[----:B------:R-:W-:Y:S02]  /*0c10*/  IMAD.MOV R6, RZ, RZ, -R4 ;  /* 0x000000ffff067224 */ /* 0x000fe400078e0a04 */
[----:B------:R-:W-:Y:S01]  /*0c20*/  @!P0 IMAD.IADD R12, R12, 0x1, -R199 ;  /* 0x000000010c0c8824 */ /* 0x000fe200078e0ac7 */
[----:B------:R-:W-:Y:S01]  /*0c30*/  ISETP.GE.AND P0, PT, R5, RZ, PT ;  /* 0x000000ff0500720c */ /* 0x000fe20003f06270 */
[C---:B------:R-:W-:Y:S02]  /*0c40*/  IMAD R4, R199.reuse, R3, R16 ;  /* 0x00000003c7047224 */ /* 0x040fe400078e0210 */
[----:B------:R-:W-:Y:S02]  /*0c50*/  IMAD.MOV.U32 R8, RZ, RZ, R10 ;  /* 0x000000ffff087224 */ /* 0x000fe400078e000a */
[----:B------:R-:W-:Y:S01]  /*0c60*/  @!P1 IMAD.MOV R11, RZ, RZ, -R11 ;  /* 0x000000ffff0b9224 */ /* 0x000fe200078e0a0b */
[C---:B------:R-:W-:Y:S01]  /*0c70*/  ISETP.GT.U32.AND P1, PT, R199.reuse, R12, PT ;  /* 0x0000000cc700720c */ /* 0x040fe20003f24070 */
[----:B------:R-:W-:Y:S01]  /*0c80*/  @!P4 IMAD.MOV R8, RZ, RZ, -R8 ;  /* 0x000000ffff08c224 */ /* 0x000fe200078e0a08 */
[C---:B------:R-:W-:Y:S01]  /*0c90*/  ISETP.GT.U32.AND P4, PT, R199.reuse, R4, PT ;  /* 0x00000004c700720c */ /* 0x040fe20003f84070 */
[----:B------:R-:W-:Y:S01]  /*0ca0*/  IMAD R6, R199, R6, R18 ;  /* 0x00000006c7067224 */ /* 0x000fe200078e0212 */
[----:B------:R1:W-:Y:S01]  /*0cb0*/  STL [R1+0x28], R11 ;  /* 0x0000280b01007387 */ /* 0x0003e20000100800 */
[----:B------:R-:W-:Y:S01]  /*0cc0*/  @!P3 IMAD.MOV R9, RZ, RZ, -R9 ;  /* 0x000000ffff09b224 */ /* 0x000fe200078e0a09 */
[----:B------:R-:W-:Y:S01]  /*0cd0*/  ISETP.GE.AND P3, PT, R7, RZ, PT ;  /* 0x000000ff0700720c */ /* 0x000fe20003f66270 */
[----:B------:R-:W-:Y:S01]  /*0ce0*/  @!P5 IMAD.IADD R14, R14, 0x1, -R199 ;  /* 0x000000010e0ed824 */ /* 0x000fe200078e0ac7 */
[----:B------:R-:W-:Y:S01]  /*0cf0*/  ISETP.GT.U32.AND P5, PT, R199, R6, PT ;  /* 0x00000006c700720c */ /* 0x000fe20003fa4070 */
[C---:B------:R-:W-:Y:S01]  /*0d00*/  VIADD R3, R0.reuse, 0x9 ;  /* 0x0000000900037836 */ /* 0x040fe20000000000 */
[----:B------:R2:W-:Y:S01]  /*0d10*/  STL [R1+0x24], R9 ;  /* 0x0000240901007387 */ /* 0x0005e20000100800 */
[----:B------:R-:W-:-:S02]  /*0d20*/  VIADD R5, R0, 0xa ;  /* 0x0000000a00057836 */ /* 0x000fc40000000000 */
[--C-:B------:R-:W-:Y:S01]  /*0d30*/  @!P1 IMAD.IADD R12, R12, 0x1, -R199.reuse ;  /* 0x000000010c0c9824 */ /* 0x100fe200078e0ac7 */
[----:B------:R3:W-:Y:S01]  /*0d40*/  STL [R1+0x20], R8 ;  /* 0x0000200801007387 */ /* 0x0007e20000100800 */
[----:B------:R-:W-:Y:S01]  /*0d50*/  @!P4 IMAD.IADD R4, R4, 0x1, -R199 ;  /* 0x000000010404c824 */ /* 0x000fe200078e0ac7 */
[----:B------:R-:W-:Y:S01]  /*0d60*/  ISETP.GE.AND P1, PT, R3, RZ, PT ;  /* 0x000000ff0300720c */ /* 0x000fe20003f26270 */
[----:B------:R-:W-:Y:S01]  /*0d70*/  IMAD.MOV.U32 R7, RZ, RZ, R12 ;  /* 0x000000ffff077224 */ /* 0x000fe200078e000c */
[----:B------:R-:W-:Y:S01]  /*0d80*/  IABS R10, R5 ;  /* 0x00000005000a7213 */ /* 0x000fe20000000000 */
[----:B-1----:R-:W-:Y:S01]  /*0d90*/  IMAD.MOV.U32 R11, RZ, RZ, R14 ;  /* 0x000000ffff0b7224 */ /* 0x002fe200078e000e */
[----:B------:R-:W-:Y:S01]  /*0da0*/  ISETP.GT.U32.AND P4, PT, R199, R4, PT ;  /* 0x00000004c700720c */ /* 0x000fe20003f84070 */
[----:B--2---:R-:W-:Y:S02]  /*0db0*/  VIADD R9, R0, 0xb ;  /* 0x0000000b00097836 */ /* 0x004fe40000000000 */
[----:B------:R-:W-:Y:S01]  /*0dc0*/  @!P2 IMAD.MOV R7, RZ, RZ, -R7 ;  /* 0x000000ffff07a224 */ /* 0x000fe200078e0a07 */
[----:B---3--:R-:W-:Y:S01]  /*0dd0*/  IABS R8, R3 ;  /* 0x0000000300087213 */ /* 0x008fe20000000000 */
[----:B------:R-:W-:Y:S01]  /*0de0*/  @!P5 IMAD.IADD R6, R6, 0x1, -R199 ;  /* 0x000000010606d824 */ /* 0x000fe200078e0ac7 */
[----:B------:R-:W-:Y:S01]  /*0df0*/  IABS R3, R9 ;  /* 0x0000000900037213 */ /* 0x000fe20000000000 */
[----:B------:R-:W-:Y:S01]  /*0e00*/  @!P6 IMAD.MOV R11, RZ, RZ, -R11 ;  /* 0x000000ffff0be224 */ /* 0x000fe200078e0a0b */
[----:B------:R1:W-:Y:S01]  /*0e10*/  STL [R1+0x1c], R7 ;  /* 0x00001c0701007387 */ /* 0x0003e20000100800 */
[----:B------:R-:W-:Y:S01]  /*0e20*/  ISETP.GE.AND P2, PT, R5, RZ, PT ;  /* 0x000000ff0500720c */ /* 0x000fe20003f46270 */
[----:B------:R-:W-:Y:S01]  /*0e30*/  IMAD.HI.U32 R5, R207, R10, RZ ;  /* 0x0000000acf057227 */ /* 0x000fe200078e00ff */
[----:B------:R-:W-:Y:S01]  /*0e40*/  ISETP.GT.U32.AND P5, PT, R199, R6, PT ;  /* 0x00000006c700720c */ /* 0x000fe20003fa4070 */
[----:B------:R2:W-:Y:S01]  /*0e50*/  STL [R1+0x18], R11 ;  /* 0x0000180b01007387 */ /* 0x0005e20000100800 */
[----:B------:R-:W-:Y:S01]  /*0e60*/  ISETP.GE.AND P6, PT, R9, RZ, PT ;  /* 0x000000ff0900720c */ /* 0x000fe20003fc6270 */
[----:B------:R-:W-:-:S02]  /*0e70*/  IMAD.MOV.U32 R12, RZ, RZ, R3 ;  /* 0x000000ffff0c7224 */ /* 0x000fc400078e0003 */
[----:B------:R-:W-:-:S04]  /*0e80*/  IMAD.HI.U32 R3, R207, R8, RZ ;  /* 0x00000008cf037227 */ /* 0x000fc800078e00ff */
[----:B-1----:R-:W-:-:S04]  /*0e90*/  IMAD.HI.U32 R7, R207, R12, RZ ;  /* 0x0000000ccf077227 */ /* 0x002fc800078e00ff */
[----:B------:R-:W-:Y:S02]  /*0ea0*/  IMAD.MOV R3, RZ, RZ, -R3 ;  /* 0x000000ffff037224 */ /* 0x000fe400078e0a03 */
[----:B------:R-:W-:Y:S02]  /*0eb0*/  IMAD.MOV R7, RZ, RZ, -R7 ;  /* 0x000000ffff077224 */ /* 0x000fe400078e0a07 */
[C---:B------:R-:W-:Y:S02]  /*0ec0*/  IMAD R8, R199.reuse, R3, R8 ;  /* 0x00000003c7087224 */ /* 0x040fe400078e0208 */
[----:B------:R-:W-:Y:S02]  /*0ed0*/  @!P4 IMAD.IADD R4, R4, 0x1, -R199 ;  /* 0x000000010404c824 */ /* 0x000fe400078e0ac7 */
[----:B------:R-:W-:Y:S01]  /*0ee0*/  IMAD.MOV R5, RZ, RZ, -R5 ;  /* 0x000000ffff057224 */ /* 0x000fe200078e0a05 */
[C---:B------:R-:W-:Y:S01]  /*0ef0*/  ISETP.GT.U32.AND P4, PT, R199.reuse, R8, PT ;  /* 0x00000008c700720c */ /* 0x040fe20003f84070 */
[----:B------:R-:W-:-:S02]  /*0f00*/  IMAD R12, R199, R7, R12 ;  /* 0x00000007c70c7224 */ /* 0x000fc400078e020c */
[----:B------:R-:W-:Y:S02]  /*0f10*/  IMAD.MOV.U32 R15, RZ, RZ, R4 ;  /* 0x000000ffff0f7224 */ /* 0x000fe400078e0004 */
[C---:B------:R-:W-:Y:S02]  /*0f20*/  IMAD R10, R199.reuse, R5, R10 ;  /* 0x00000005c70a7224 */ /* 0x040fe400078e020a */
[----:B------:R-:W-:Y:S01]  /*0f30*/  @!P0 IMAD.MOV R15, RZ, RZ, -R15 ;  /* 0x000000ffff0f8224 */ /* 0x000fe200078e0a0f */
[C---:B------:R-:W-:Y:S01]  /*0f40*/  ISETP.GT.U32.AND P0, PT, R199.reuse, R12, PT ;  /* 0x0000000cc700720c */ /* 0x040fe20003f04070 */
[--C-:B------:R-:W-:Y:S01]  /*0f50*/  @!P5 IMAD.IADD R6, R6, 0x1, -R199.reuse ;  /* 0x000000010606d824 */ /* 0x100fe200078e0ac7 */
[----:B------:R-:W-:Y:S01]  /*0f60*/  ISETP.GT.U32.AND P5, PT, R199, R10, PT ;  /* 0x0000000ac700720c */ /* 0x000fe20003fa4070 */
[----:B------:R-:W-:Y:S01]  /*0f70*/  VIADD R9, R0, 0xc ;  /* 0x0000000c00097836 */ /* 0x000fe20000000000 */
[----:B------:R1:W-:Y:S01]  /*0f80*/  STL [R1+0x14], R15 ;  /* 0x0000140f01007387 */ /* 0x0003e20000100800 */
[----:B------:R-:W-:-:S02]  /*0f90*/  @!P4 IMAD.IADD R8, R8, 0x1, -R199 ;  /* 0x000000010808c824 */ /* 0x000fc400078e0ac7 */
[----:B------:R-:W-:Y:S01]  /*0fa0*/  IMAD.MOV.U32 R4, RZ, RZ, R6 ;  /* 0x000000ffff047224 */ /* 0x000fe200078e0006 */
[----:B------:R-:W-:Y:S01]  /*0fb0*/  IABS R14, R9 ;  /* 0x00000009000e7213 */ /* 0x000fe20000000000 */
[C---:B------:R-:W-:Y:S01]  /*0fc0*/  VIADD R13, R0.reuse, 0xf ;  /* 0x0000000f000d7836 */ /* 0x040fe20000000000 */
[----:B------:R-:W-:Y:S01]  /*0fd0*/  ISETP.GT.U32.AND P4, PT, R199, R8, PT ;  /* 0x00000008c700720c */ /* 0x000fe20003f84070 */
[----:B--2---:R-:W-:Y:S02]  /*0fe0*/  VIADD R11, R0, 0xe ;  /* 0x0000000e000b7836 */ /* 0x004fe40000000000 */
[----:B------:R-:W-:Y:S01]  /*0ff0*/  IMAD.HI.U32 R3, R207, R14, RZ ;  /* 0x0000000ecf037227 */ /* 0x000fe200078e00ff */
[----:B------:R-:W-:Y:S02]  /*1000*/  IABS R5, R13 ;  /* 0x0000000d00057213 */ /* 0x000fe40000000000 */
[----:B------:R-:W-:Y:S01]  /*1010*/  IABS R216, R11 ;  /* 0x0000000b00d87213 */ /* 0x000fe20000000000 */
[----:B------:R-:W-:-:S02]  /*1020*/  @!P0 IMAD.IADD R12, R12, 0x1, -R199 ;  /* 0x000000010c0c8824 */ /* 0x000fc400078e0ac7 */
[----:B------:R-:W-:Y:S02]  /*1030*/  @!P5 IMAD.IADD R10, R10, 0x1, -R199 ;  /* 0x000000010a0ad824 */ /* 0x000fe400078e0ac7 */
[----:B------:R-:W-:Y:S01]  /*1040*/  @!P3 IMAD.MOV R4, RZ, RZ, -R4 ;  /* 0x000000ffff04b224 */ /* 0x000fe200078e0a04 */
[C---:B------:R-:W-:Y:S01]  /*1050*/  ISETP.GT.U32.AND P0, PT, R199.reuse, R12, PT ;  /* 0x0000000cc700720c */ /* 0x040fe20003f04070 */
[----:B------:R-:W-:Y:S01]  /*1060*/  VIADD R7, R0, 0xd ;  /* 0x0000000d00077836 */ /* 0x000fe20000000000 */
[----:B------:R-:W-:Y:S01]  /*1070*/  ISETP.GT.U32.AND P5, PT, R199, R10, PT ;  /* 0x0000000ac700720c */ /* 0x000fe20003fa4070 */
[----:B------:R-:W-:Y:S01]  /*1080*/  IMAD.MOV R3, RZ, RZ, -R3 ;  /* 0x000000ffff037224 */ /* 0x000fe200078e0a03 */
[----:B------:R2:W-:Y:S01]  /*1090*/  STL [R1+0x10], R4 ;  /* 0x0000100401007387 */ /* 0x0005e20000100800 */
[----:B------:R-:W-:Y:S01]  /*10a0*/  @!P4 IMAD.IADD R8, R8, 0x1, -R199 ;  /* 0x000000010808c824 */ /* 0x000fe200078e0ac7 */
[----:B------:R-:W-:Y:S01]  /*10b0*/  IABS R16, R7 ;  /* 0x0000000700107213 */ /* 0x000fe20000000000 */
[----:B------:R-:W-:Y:S01]  /*10c0*/  VIADD R21, R0, 0x47 ;  /* 0x0000004700157836 */ /* 0x000fe20000000000 */
[----:B------:R-:W-:Y:S01]  /*10d0*/  ISETP.GE.AND P3, PT, R9, RZ, PT ;  /* 0x000000ff0900720c */ /* 0x000fe20003f66270 */
[----:B-1----:R-:W-:-:S02]  /*10e0*/  IMAD.MOV.U32 R15, RZ, RZ, R8 ;  /* 0x000000ffff0f7224 */ /* 0x002fc400078e0008 */
[----:B------:R-:W-:Y:S01]  /*10f0*/  VIADD R9, R0, 0x14 ;  /* 0x0000001400097836 */ /* 0x000fe20000000000 */
[----:B------:R-:W-:Y:S01]  /*1100*/  IABS R18, R21 ;  /* 0x0000001500127213 */ /* 0x000fe20000000000 */
[----:B------:R-:W-:Y:S02]  /*1110*/  @!P0 IMAD.IADD R12, R12, 0x1, -R199 ;  /* 0x000000010c0c8824 */ /* 0x000fe400078e0ac7 */
[----:B--2---:R-:W-:Y:S01]  /*1120*/  IMAD R4, R199, R3, R14 ;  /* 0x00000003c7047224 */ /* 0x004fe200078e020e */
[----:B------:R-:W-:Y:S01]  /*1130*/  IABS R222, R9 ;  /* 0x0000000900de7213 */ /* 0x000fe20000000000 */
[----:B------:R-:W-:Y:S02]  /*1140*/  IMAD.MOV.U32 R14, RZ, RZ, R5 ;  /* 0x000000ffff0e7224 */ /* 0x000fe400078e0005 */
[----:B------:R-:W-:Y:S01]  /*1150*/  IMAD.HI.U32 R5, R207, R216, RZ ;  /* 0x000000d8cf057227 */ /* 0x000fe200078e00ff */
[----:B------:R-:W-:-:S03]  /*1160*/  ISETP.GT.U32.AND P4, PT, R199, R4, PT ;  /* 0x00000004c700720c */ /* 0x000fc60003f84070 */
[----:B------:R-:W-:-:S04]  /*1170*/  IMAD.HI.U32 R6, R207, R14, RZ ;  /* 0x0000000ecf067227 */ /* 0x000fc800078e00ff */
[----:B------:R-:W-:-:S04]  /*1180*/  IMAD.HI.U32 R3, R207, R16, RZ ;  /* 0x00000010cf037227 */ /* 0x000fc800078e00ff */
[----:B------:R-:W-:Y:S02]  /*1190*/  IMAD.MOV R5, RZ, RZ, -R5 ;  /* 0x000000ffff057224 */ /* 0x000fe400078e0a05 */
[----:B------:R-:W-:Y:S02]  /*11a0*/  IMAD.MOV R6, RZ, RZ, -R6 ;  /* 0x000000ffff067224 */ /* 0x000fe400078e0a06 */
[----:B------:R-:W-:Y:S02]  /*11b0*/  IMAD.MOV R3, RZ, RZ, -R3 ;  /* 0x000000ffff037224 */ /* 0x000fe400078e0a03 */
[----:B------:R-:W-:Y:S02]  /*11c0*/  IMAD R216, R199, R5, R216 ;  /* 0x00000005c7d87224 */ /* 0x000fe400078e02d8 */
[----:B------:R-:W-:Y:S01]  /*11d0*/  @!P5 IMAD.IADD R10, R10, 0x1, -R199 ;  /* 0x000000010a0ad824 */ /* 0x000fe200078e0ac7 */
[----:B------:R-:W-:Y:S01]  /*11e0*/  ISETP.GE.AND P5, PT, R7, RZ, PT ;  /* 0x000000ff0700720c */ /* 0x000fe20003fa6270 */
[C---:B------:R-:W-:Y:S01]  /*11f0*/  IMAD R217, R199.reuse, R6, R14 ;  /* 0x00000006c7d97224 */ /* 0x040fe200078e020e */
[C---:B------:R-:W-:Y:S01]  /*1200*/  ISETP.GT.U32.AND P0, PT, R199.reuse, R216, PT ;  /* 0x000000d8c700720c */ /* 0x040fe20003f04070 */
[----:B------:R-:W-:-:S02]  /*1210*/  IMAD R215, R199, R3, R16 ;  /* 0x00000003c7d77224 */ /* 0x000fc400078e0210 */
[----:B------:R-:W-:Y:S02]  /*1220*/  IMAD.MOV.U32 R6, RZ, RZ, R12 ;  /* 0x000000ffff067224 */ /* 0x000fe400078e000c */
[----:B------:R-:W-:Y:S02]  /*1230*/  VIADD R5, R0, 0x10 ;  /* 0x0000001000057836 */ /* 0x000fe40000000000 */
[----:B------:R-:W-:Y:S02]  /*1240*/  IMAD.MOV.U32 R3, RZ, RZ, R10 ;  /* 0x000000ffff037224 */ /* 0x000fe400078e000a */
[----:B------:R-:W-:Y:S01]  /*1250*/  @!P1 IMAD.MOV R15, RZ, RZ, -R15 ;  /* 0x000000ffff0f9224 */ /* 0x000fe200078e0a0f */
[C---:B------:R-:W-:Y:S01]  /*1260*/  ISETP.GT.U32.AND P1, PT, R199.reuse, R215, PT ;  /* 0x000000d7c700720c */ /* 0x040fe20003f24070 */
[----:B------:R-:W-:Y:S01]  /*1270*/  @!P6 IMAD.MOV R6, RZ, RZ, -R6 ;  /* 0x000000ffff06e224 */ /* 0x000fe200078e0a06 */
[----:B------:R-:W-:Y:S01]  /*1280*/  ISETP.GT.U32.AND P6, PT, R199, R217, PT ;  /* 0x000000d9c700720c */ /* 0x000fe20003fc4070 */
[----:B------:R-:W-:Y:S01]  /*1290*/  @!P2 IMAD.MOV R3, RZ, RZ, -R3 ;  /* 0x000000ffff03a224 */ /* 0x000fe200078e0a03 */
[----:B------:R-:W-:Y:S01]  /*12a0*/  IABS R218, R5 ;  /* 0x0000000500da7213 */ /* 0x000fe20000000000 */
[--C-:B------:R-:W-:Y:S01]  /*12b0*/  @!P4 IMAD.IADD R4, R4, 0x1, -R199.reuse ;  /* 0x000000010404c824 */ /* 0x100fe200078e0ac7 */
[----:B------:R-:W-:Y:S01]  /*12c0*/  STL [R1+0xc], R15 ;  /* 0x00000c0f01007387 */ /* 0x000fe20000100800 */
[----:B------:R-:W-:Y:S01]  /*12d0*/  VIADD R7, R0, 0x11 ;  /* 0x0000001100077836 */ /* 0x000fe20000000000 */
[----:B------:R-:W-:Y:S01]  /*12e0*/  ISETP.GE.AND P2, PT, R11, RZ, PT ;  /* 0x000000ff0b00720c */ /* 0x000fe20003f46270 */
[----:B------:R-:W-:Y:S01]  /*12f0*/  @!P0 IMAD.IADD R216, R216, 0x1, -R199 ;  /* 0x00000001d8d88824 */ /* 0x000fe200078e0ac7 */
[----:B------:R1:W-:Y:S01]  /*1300*/  STL [R1+0x8], R3 ;  /* 0x0000080301007387 */ /* 0x0003e20000100800 */
[----:B------:R-:W-:Y:S01]  /*1310*/  ISETP.GT.U32.AND P4, PT, R199, R4, PT ;  /* 0x00000004c700720c */ /* 0x000fe20003f84070 */
[----:B------:R-:W-:-:S02]  /*1320*/  VIADD R10, R0, 0x19 ;  /* 0x00000019000a7836 */ /* 0x000fc40000000000 */
[----:B------:R2:W-:Y:S01]  /*1330*/  STL [R1+0x4], R6 ;  /* 0x0000040601007387 */ /* 0x0005e20000100800 */
[--C-:B------:R-:W-:Y:S01]  /*1340*/  @!P1 IMAD.IADD R215, R215, 0x1, -R199.reuse ;  /* 0x00000001d7d79824 */ /* 0x100fe200078e0ac7 */
[----:B------:R-:W-:Y:S01]  /*1350*/  ISETP.GE.AND P1, PT, R5, RZ, PT ;  /* 0x000000ff0500720c */ /* 0x000fe20003f26270 */
[----:B------:R-:W-:Y:S01]  /*1360*/  @!P6 IMAD.IADD R217, R217, 0x1, -R199 ;  /* 0x00000001d9d9e824 */ /* 0x000fe200078e0ac7 */
[C---:B------:R-:W-:Y:S01]  /*1370*/  ISETP.GT.U32.AND P6, PT, R199.reuse, R216, PT ;  /* 0x000000d8c700720c */ /* 0x040fe20003fc4070 */
[----:B------:R-:W-:Y:S01]  /*1380*/  VIADD R5, R0, 0x12 ;  /* 0x0000001200057836 */ /* 0x000fe20000000000 */
[----:B------:R-:W-:Y:S01]  /*1390*/  ISETP.GT.U32.AND P0, PT, R199, R215, PT ;  /* 0x000000d7c700720c */ /* 0x000fe20003f04070 */
[----:B-1----:R-:W-:Y:S01]  /*13a0*/  IMAD.HI.U32 R3, R207, R218, RZ ;  /* 0x000000dacf037227 */ /* 0x002fe200078e00ff */
[----:B--2---:R-:W-:-:S03]  /*13b0*/  IABS R6, R7 ;  /* 0x0000000700067213 */ /* 0x004fc60000000000 */
[----:B------:R-:W-:Y:S01]  /*13c0*/  IMAD.MOV R3, RZ, RZ, -R3 ;  /* 0x000000ffff037224 */ /* 0x000fe200078e0a03 */
[----:B------:R-:W-:Y:S01]  /*13d0*/  IABS R220, R5 ;  /* 0x0000000500dc7213 */ /* 0x000fe20000000000 */
[----:B------:R-:W-:Y:S01]  /*13e0*/  @!P4 IMAD.IADD R4, R4, 0x1, -R199 ;  /* 0x000000010404c824 */ /* 0x000fe200078e0ac7 */
[----:B------:R-:W-:Y:S01]  /*13f0*/  ISETP.GE.AND P4, PT, R13, RZ, PT ;  /* 0x000000ff0d00720c */ /* 0x000fe20003f86270 */
[----:B------:R-:W-:Y:S02]  /*1400*/  IMAD R218, R199, R3, R218 ;  /* 0x00000003c7da7224 */ /* 0x000fe400078e02da */
[----:B------:R-:W-:-:S04]  /*1410*/  IMAD.HI.U32 R3, R207, R6, RZ ;  /* 0x00000006cf037227 */ /* 0x000fc800078e00ff */
[----:B------:R-:W-:Y:S02]  /*1420*/  IMAD.MOV R3, RZ, RZ, -R3 ;  /* 0x000000ffff037224 */ /* 0x000fe400078e0a03 */
[----:B------:R-:W-:Y:S02]  /*1430*/  IMAD.MOV.U32 R8, RZ, RZ, R4 ;  /* 0x000000ffff087224 */ /* 0x000fe400078e0004 */
[C---:B------:R-:W-:Y:S02]  /*1440*/  IMAD R219, R199.reuse, R3, R6 ;  /* 0x00000003c7db7224 */ /* 0x040fe400078e0206 */
[----:B------:R-:W-:Y:S01]  /*1450*/  @!P3 IMAD.MOV R8, RZ, RZ, -R8 ;  /* 0x000000ffff08b224 */ /* 0x000fe200078e0a08 */
[C---:B------:R-:W-:Y:S01]  /*1460*/  ISETP.GT.U32.AND P3, PT, R199.reuse, R217, PT ;  /* 0x000000d9c700720c */ /* 0x040fe20003f64070 */
[--C-:B------:R-:W-:Y:S01]  /*1470*/  @!P6 IMAD.IADD R216, R216, 0x1, -R199.reuse ;  /* 0x00000001d8d8e824 */ /* 0x100fe200078e0ac7 */
[----:B------:R-:W-:Y:S01]  /*1480*/  ISETP.GT.U32.AND P6, PT, R199, R219, PT ;  /* 0x000000dbc700720c */ /* 0x000fe20003fc4070 */
[----:B------:R-:W-:Y:S01]  /*1490*/  @!P0 IMAD.IADD R215, R215, 0x1, -R199 ;  /* 0x00000001d7d78824 */ /* 0x000fe200078e0ac7 */
[----:B------:R1:W-:Y:S01]  /*14a0*/  STL [R1], R8 ;  /* 0x0000000801007387 */ /* 0x0003e20000100800 */
[----:B------:R-:W-:Y:S01]  /*14b0*/  ISETP.GT.U32.AND P0, PT, R199, R218, PT ;  /* 0x000000dac700720c */ /* 0x000fe20003f04070 */
[----:B------:R-:W-:-:S04]  /*14c0*/  IMAD.HI.U32 R3, R207, R220, RZ ;  /* 0x000000dccf037227 */ /* 0x000fc800078e00ff */
[----:B------:R-:W-:Y:S02]  /*14d0*/  IMAD.MOV R3, RZ, RZ, -R3 ;  /* 0x000000ffff037224 */ /* 0x000fe400078e0a03 */
[----:B------:R-:W-:Y:S02]  /*14e0*/  @!P2 IMAD.MOV R216, RZ, RZ, -R216 ;  /* 0x000000ffffd8a224 */ /* 0x000fe400078e0ad8 */
[----:B-1----:R-:W-:Y:S02]  /*14f0*/  VIADD R8, R0, 0x13 ;  /* 0x0000001300087836 */ /* 0x002fe40000000000 */
[--C-:B------:R-:W-:Y:S02]  /*1500*/  @!P6 IMAD.IADD R219, R219, 0x1, -R199.reuse ;  /* 0x00000001dbdbe824 */ /* 0x100fe400078e0ac7 */
[----:B------:R-:W-:Y:S01]  /*1510*/  @!P0 IMAD.IADD R218, R218, 0x1, -R199 ;  /* 0x00000001dada8824 */ /* 0x000fe200078e0ac7 */
[----:B------:R-:W-:Y:S01]  /*1520*/  IABS R6, R8 ;  /* 0x0000000800067213 */ /* 0x000fe20000000000 */
[----:B------:R-:W-:Y:S01]  /*1530*/  IMAD R220, R199, R3, R220 ;  /* 0x00000003c7dc7224 */ /* 0x000fe200078e02dc */
[----:B------:R-:W-:Y:S01]  /*1540*/  ISETP.GE.AND P0, PT, R5, RZ, PT ;  /* 0x000000ff0500720c */ /* 0x000fe20003f06270 */
[----:B------:R-:W-:Y:S01]  /*1550*/  IMAD.HI.U32 R5, R207, R222, RZ ;  /* 0x000000decf057227 */ /* 0x000fe200078e00ff */
[----:B------:R-:W-:-:S02]  /*1560*/  ISETP.GT.U32.AND P6, PT, R199, R219, PT ;  /* 0x000000dbc700720c */ /* 0x000fc40003fc4070 */
[----:B------:R-:W-:Y:S01]  /*1570*/  ISETP.GT.U32.AND P2, PT, R199, R220, PT ;  /* 0x000000dcc700720c */ /* 0x000fe20003f44070 */
[----:B------:R-:W-:-:S04]  /*1580*/  IMAD.HI.U32 R4, R207, R6, RZ ;  /* 0x00000006cf047227 */ /* 0x000fc800078e00ff */
[----:B------:R-:W-:Y:S02]  /*1590*/  IMAD.MOV R4, RZ, RZ, -R4 ;  /* 0x000000ffff047224 */ /* 0x000fe400078e0a04 */
[----:B------:R-:W-:Y:S01]  /*15a0*/  @!P3 IMAD.IADD R217, R217, 0x1, -R199 ;  /* 0x00000001d9d9b824 */ /* 0x000fe200078e0ac7 */
[----:B------:R-:W-:Y:S01]  /*15b0*/  ISETP.GE.AND P3, PT, R7, RZ, PT ;  /* 0x000000ff0700720c */ /* 0x000fe20003f66270 */
[----:B------:R-:W-:Y:S02]  /*15c0*/  IMAD.MOV R5, RZ, RZ, -R5 ;  /* 0x000000ffff057224 */ /* 0x000fe400078e0a05 */
[C---:B------:R-:W-:Y:S01]  /*15d0*/  IMAD R221, R199.reuse, R4, R6 ;  /* 0x00000004c7dd7224 */ /* 0x040fe200078e0206 */
[----:B------:R-:W-:Y:S01]  /*15e0*/  IABS R6, R10 ;  /* 0x0000000a00067213 */ /* 0x000fe20000000000 */
[C---:B------:R-:W-:Y:S02]  /*15f0*/  IMAD R222, R199.reuse, R5, R222 ;  /* 0x00000005c7de7224 */ /* 0x040fe400078e02de */
[----:B------:R-:W-:Y:S01]  /*1600*/  @!P4 IMAD.MOV R217, RZ, RZ, -R217 ;  /* 0x000000ffffd9c224 */ /* 0x000fe200078e0ad9 */
[----:B------:R-:W-:Y:S01]  /*1610*/  ISETP.GT.U32.AND P4, PT, R199, R221, PT ;  /* 0x000000ddc700720c */ /* 0x000fe20003f84070 */
[----:B------:R-:W-:Y:S01]  /*1620*/  @!P6 IMAD.IADD R219, R219, 0x1, -R199 ;  /* 0x00000001dbdbe824 */ /* 0x000fe200078e0ac7 */
[----:B------:R-:W-:Y:S01]  /*1630*/  ISETP.GT.U32.AND P6, PT, R199, R222, PT ;  /* 0x000000dec700720c */ /* 0x000fe20003fc4070 */
[----:B------:R-:W-:-:S02]  /*1640*/  VIADD R5, R0, 0x15 ;  /* 0x0000001500057836 */ /* 0x000fc40000000000 */
[----:B------:R-:W-:Y:S02]  /*1650*/  VIADD R7, R0, 0x16 ;  /* 0x0000001600077836 */ /* 0x000fe40000000000 */
[----:B------:R-:W-:Y:S01]  /*1660*/  @!P2 IMAD.IADD R220, R220, 0x1, -R199 ;  /* 0x00000001dcdca824 */ /* 0x000fe200078e0ac7 */
[----:B------:R-:W-:Y:S01]  /*1670*/  IABS R4, R5 ;  /* 0x0000000500047213 */ /* 0x000fe20000000000 */
[----:B------:R-:W-:Y:S01]  /*1680*/  @!P5 IMAD.MOV R215, RZ, RZ, -R215 ;  /* 0x000000ffffd7d224 */ /* 0x000fe200078e0ad7 */
[----:B------:R-:W-:Y:S01]  /*1690*/  IABS R224, R7 ;  /* 0x0000000700e07213 */ /* 0x000fe20000000000 */
[----:B------:R-:W-:Y:S01]  /*16a0*/  @!P3 IMAD.MOV R219, RZ, RZ, -R219 ;  /* 0x000000ffffdbb224 */ /* 0x000fe200078e0adb */
[----:B------:R-:W-:Y:S01]  /*16b0*/  ISETP.GT.U32.AND P5, PT, R199, R218, PT ;  /* 0x000000dac700720c */ /* 0x000fe20003fa4070 */
[--C-:B------:R-:W-:Y:S01]  /*16c0*/  @!P4 IMAD.IADD R221, R221, 0x1, -R199.reuse ;  /* 0x00000001ddddc824 */ /* 0x100fe200078e0ac7 */
[----:B------:R-:W-:Y:S01]  /*16d0*/  ISETP.GT.U32.AND P4, PT, R199, R220, PT ;  /* 0x000000dcc700720c */ /* 0x000fe20003f84070 */
[----:B------:R-:W-:Y:S01]  /*16e0*/  IMAD.HI.U32 R3, R207, R4, RZ ;  /* 0x00000004cf037227 */ /* 0x000fe200078e00ff */
[----:B------:R-:W-:Y:S01]  /*16f0*/  ISETP.GE.AND P2, PT, R9, RZ, PT ;  /* 0x000000ff0900720c */ /* 0x000fe20003f46270 */
[----:B------:R-:W-:Y:S02]  /*1700*/  STL [R1+0xd18], R215 ;  /* 0x000d18d701007387 */ /* 0x000fe40000100800 */
[----:B------:R-:W-:Y:S01]  /*1710*/  @!P6 IMAD.IADD R222, R222, 0x1, -R199 ;  /* 0x00000001dedee824 */ /* 0x000fe200078e0ac7 */
[----:B------:R-:W-:Y:S01]  /*1720*/  ISETP.GT.U32.AND P6, PT, R199, R221, PT ;  /* 0x000000ddc700720c */ /* 0x000fe20003fc4070 */
[----:B------:R-:W-:Y:S01]  /*1730*/  IMAD.MOV R223, RZ, RZ, -R3 ;  /* 0x000000ffffdf7224 */ /* 0x000fe200078e0a03 */
[----:B------:R-:W-:Y:S01]  /*1740*/  STL [R1+0xd1c], R216 ;  /* 0x000d1cd801007387 */ /* 0x000fe20000100800 */
[----:B------:R-:W-:-:S03]  /*1750*/  IMAD.HI.U32 R3, R207, R224, RZ ;  /* 0x000000e0cf037227 */ /* 0x000fc600078e00ff */
[----:B------:R-:W-:Y:S01]  /*1760*/  STL [R1+0xd20], R217 ;  /* 0x000d20d901007387 */ /* 0x000fe20000100800 */
[C---:B------:R-:W-:Y:S02]  /*1770*/  IMAD R223, R199.reuse, R223, R4 ;  /* 0x000000dfc7df7224 */ /* 0x040fe400078e0204 */
[----:B------:R-:W-:Y:S02]  /*1780*/  IMAD.MOV R3, RZ, RZ, -R3 ;  /* 0x000000ffff037224 */ /* 0x000fe400078e0a03 */
[--C-:B------:R-:W-:Y:S01]  /*1790*/  @!P4 IMAD.IADD R220, R220, 0x1, -R199.reuse ;  /* 0x00000001dcdcc824 */ /* 0x100fe200078e0ac7 */
[C---:B------:R-:W-:Y:S01]  /*17a0*/  ISETP.GT.U32.AND P4, PT, R199.reuse, R223, PT ;  /* 0x000000dfc700720c */ /* 0x040fe20003f84070 */
[----:B------:R-:W-:Y:S02]  /*17b0*/  IMAD R224, R199, R3, R224 ;  /* 0x00000003c7e07224 */ /* 0x000fe400078e02e0 */
[--C-:B------:R-:W-:Y:S01]  /*17c0*/  @!P5 IMAD.IADD R218, R218, 0x1, -R199.reuse ;  /* 0x00000001dadad824 */ /* 0x100fe200078e0ac7 */
[----:B------:R-:W-:Y:S01]  /*17d0*/  ISETP.GE.AND P5, PT, R8, RZ, PT ;  /* 0x000000ff0800720c */ /* 0x000fe20003fa6270 */
[----:B------:R-:W-:Y:S01]  /*17e0*/  @!P6 IMAD.IADD R221, R221, 0x1, -R199 ;  /* 0x00000001dddde824 */ /* 0x000fe200078e0ac7 */
[----:B------:R-:W-:Y:S01]  /*17f0*/  ISETP.GT.U32.AND P6, PT, R199, R224, PT ;  /* 0x000000e0c700720c */ /* 0x000fe20003fc4070 */
[----:B------:R-:W-:-:S02]  /*1800*/  VIADD R8, R0, 0x17 ;  /* 0x0000001700087836 */ /* 0x000fc40000000000 */
[----:B------:R-:W-:Y:S02]  /*1810*/  VIADD R9, R0, 0x18 ;  /* 0x0000001800097836 */ /* 0x000fe40000000000 */
[----:B------:R-:W-:Y:S01]  /*1820*/  @!P1 IMAD.MOV R218, RZ, RZ, -R218 ;  /* 0x000000ffffda9224 */ /* 0x000fe200078e0ada */
[----:B------:R-:W-:Y:S01]  /*1830*/  IABS R4, R8 ;  /* 0x0000000800047213 */ /* 0x000fe20000000000 */
[--C-:B------:R-:W-:Y:S01]  /*1840*/  @!P4 IMAD.IADD R223, R223, 0x1, -R199.reuse ;  /* 0x00000001dfdfc824 */ /* 0x100fe200078e0ac7 */
[----:B------:R-:W-:Y:S01]  /*1850*/  IABS R226, R9 ;  /* 0x0000000900e27213 */ /* 0x000fe20000000000 */
[----:B------:R-:W-:Y:S01]  /*1860*/  @!P0 IMAD.MOV R220, RZ, RZ, -R220 ;  /* 0x000000ffffdc8224 */ /* 0x000fe200078e0adc */
        /* <DEDUP_REMOVED lines=8> */
[----:B------:R-:W-:Y:S01]  /*18f0*/  IMAD.HI.U32 R3, R207, R226, RZ ;  /* 0x000000e2cf037227 */ /* 0x000fe200078e00ff */
[----:B------:R-:W-:-:S02]  /*1900*/  ISETP.GT.U32.AND P0, PT, R199, R224, PT ;  /* 0x000000e0c700720c */ /* 0x000fc40003f04070 */
[----:B------:R-:W-:Y:S01]  /*1910*/  STL [R1+0xd2c], R220 ;  /* 0x000d2cdc01007387 */ /* 0x000fe20000100800 */
[----:B------:R-:W-:Y:S02]  /*1920*/  IMAD R225, R199, R225, R4 ;  /* 0x000000e1c7e17224 */ /* 0x000fe400078e0204 */
[----:B------:R-:W-:Y:S02]  /*1930*/  IMAD.MOV R4, RZ, RZ, -R3 ;  /* 0x000000ffff047224 */ /* 0x000fe400078e0a03 */
[----:B------:R-:W-:Y:S01]  /*1940*/  IMAD.HI.U32 R3, R207, R6, RZ ;  /* 0x00000006cf037227 */ /* 0x000fe200078e00ff */
[----:B------:R-:W-:-:S03]  /*1950*/  ISETP.GT.U32.AND P3, PT, R199, R225, PT ;  /* 0x000000e1c700720c */ /* 0x000fc60003f64070 */
[----:B------:R-:W-:Y:S02]  /*1960*/  IMAD R226, R199, R4, R226 ;  /* 0x00000004c7e27224 */ /* 0x000fe400078e02e2 */
[----:B------:R-:W-:Y:S02]  /*1970*/  @!P6 IMAD.IADD R223, R223, 0x1, -R199 ;  /* 0x00000001dfdfe824 */ /* 0x000fe400078e0ac7 */
[----:B------:R-:W-:Y:S01]  /*1980*/  VIADD R4, R0, 0x1a ;  /* 0x0000001a00047836 */ /* 0x000fe20000000000 */
[----:B------:R-:W-:Y:S01]  /*1990*/  ISETP.GT.U32.AND P6, PT, R199, R226, PT ;  /* 0x000000e2c700720c */ /* 0x000fe20003fc4070 */
[----:B------:R-:W-:Y:S02]  /*19a0*/  IMAD.MOV R3, RZ, RZ, -R3 ;  /* 0x000000ffff037224 */ /* 0x000fe400078e0a03 */
[--C-:B------:R-:W-:Y:S01]  /*19b0*/  @!P1 IMAD.IADD R222, R222, 0x1, -R199.reuse ;  /* 0x00000001dede9824 */ /* 0x100fe200078e0ac7 */
[----:B------:R-:W-:Y:S01]  /*19c0*/  ISETP.GE.AND P1, PT, R5, RZ, PT ;  /* 0x000000ff0500720c */ /* 0x000fe20003f26270 */
[--C-:B------:R-:W-:Y:S01]  /*19d0*/  @!P0 IMAD.IADD R224, R224, 0x1, -R199.reuse ;  /* 0x00000001e0e08824 */ /* 0x100fe200078e0ac7 */
[----:B------:R-:W-:Y:S01]  /*19e0*/  IABS R228, R4 ;  /* 0x0000000400e47213 */ /* 0x000fe20000000000 */
[----:B------:R-:W-:Y:S01]  /*19f0*/  @!P3 IMAD.IADD R225, R225, 0x1, -R199 ;  /* 0x00000001e1e1b824 */ /* 0x000fe200078e0ac7 */
[----:B------:R-:W-:Y:S01]  /*1a00*/  ISETP.GE.AND P3, PT, R4, RZ, PT ;  /* 0x000000ff0400720c */ /* 0x000fe20003f66270 */
[----:B------:R-:W-:Y:S01]  /*1a10*/  IMAD R227, R199, R3, R6 ;  /* 0x00000003c7e37224 */ /* 0x000fe200078e0206 */
[----:B------:R-:W-:Y:S01]  /*1a20*/  ISETP.GE.AND P0, PT, R10, RZ, PT ;  /* 0x000000ff0a00720c */ /* 0x000fe20003f06270 */
[----:B------:R-:W-:-:S02]  /*1a30*/  @!P4 IMAD.MOV R224, RZ, RZ, -R224 ;  /* 0x000000ffffe0c224 */ /* 0x000fc400078e0ae0 */
[----:B------:R-:W-:Y:S01]  /*1a40*/  @!P6 IMAD.IADD R226, R226, 0x1, -R199 ;  /* 0x00000001e2e2e824 */ /* 0x000fe200078e0ac7 */
[----:B------:R-:W-:Y:S01]  /*1a50*/  ISETP.GT.U32.AND P6, PT, R199, R225, PT ;  /* 0x000000e1c700720c */ /* 0x000fe20003fc4070 */
[----:B------:R-:W-:Y:S01]  /*1a60*/  IMAD.HI.U32 R3, R207, R228, RZ ;  /* 0x000000e4cf037227 */ /* 0x000fe200078e00ff */
[----:B------:R-:W-:-:S03]  /*1a70*/  ISETP.GT.U32.AND P4, PT, R199, R227, PT ;  /* 0x000000e3c700720c */ /* 0x000fc60003f84070 */
[----:B------:R-:W-:Y:S01]  /*1a80*/  @!P5 IMAD.MOV R221, RZ, RZ, -R221 ;  /* 0x000000ffffddd224 */ /* 0x000fe200078e0add */
[----:B------:R-:W-:Y:S01]  /*1a90*/  ISETP.GE.AND P5, PT, R8, RZ, PT ;  /* 0x000000ff0800720c */ /* 0x000fe20003fa6270 */
[C---:B------:R-:W-:Y:S02]  /*1aa0*/  VIADD R5, R0.reuse, 0x1b ;  /* 0x0000001b00057836 */ /* 0x040fe40000000000 */
[----:B------:R-:W-:Y:S01]  /*1ab0*/  IMAD.MOV R3, RZ, RZ, -R3 ;  /* 0x000000ffff037224 */ /* 0x000fe200078e0a03 */
[----:B------:R-:W-:Y:S01]  /*1ac0*/  STL [R1+0xd30], R221 ;  /* 0x000d30dd01007387 */ /* 0x000fe20000100800 */
[----:B------:R-:W-:Y:S01]  /*1ad0*/  VIADD R7, R0, 0x1c ;  /* 0x0000001c00077836 */ /* 0x000fe20000000000 */
[----:B------:R-:W-:Y:S01]  /*1ae0*/  IABS R6, R5 ;  /* 0x0000000500067213 */ /* 0x000fe20000000000 */
[----:B------:R-:W-:Y:S01]  /*1af0*/  @!P1 IMAD.MOV R223, RZ, RZ, -R223 ;  /* 0x000000ffffdf9224 */ /* 0x000fe200078e0adf */
[C---:B------:R-:W-:Y:S01]  /*1b00*/  ISETP.GT.U32.AND P1, PT, R199.reuse, R226, PT ;  /* 0x000000e2c700720c */ /* 0x040fe20003f24070 */
[----:B------:R-:W-:Y:S01]  /*1b10*/  IMAD R228, R199, R3, R228 ;  /* 0x00000003c7e47224 */ /* 0x000fe200078e02e4 */
[----:B------:R-:W-:Y:S01]  /*1b20*/  IABS R230, R7 ;  /* 0x0000000700e67213 */ /* 0x000fe20000000000 */
[----:B------:R-:W-:Y:S01]  /*1b30*/  @!P2 IMAD.MOV R222, RZ, RZ, -R222 ;  /* 0x000000ffffdea224 */ /* 0x000fe200078e0ade */
[----:B------:R-:W-:Y:S01]  /*1b40*/  ISETP.GE.AND P2, PT, R9, RZ, PT ;  /* 0x000000ff0900720c */ /* 0x000fe20003f46270 */
[--C-:B------:R-:W-:Y:S01]  /*1b50*/  @!P6 IMAD.IADD R225, R225, 0x1, -R199.reuse ;  /* 0x00000001e1e1e824 */ /* 0x100fe200078e0ac7 */
[----:B------:R-:W-:Y:S01]  /*1b60*/  ISETP.GT.U32.AND P6, PT, R199, R228, PT ;  /* 0x000000e4c700720c */ /* 0x000fe20003fc4070 */
[----:B------:R-:W-:Y:S01]  /*1b70*/  @!P4 IMAD.IADD R227, R227, 0x1, -R199 ;  /* 0x00000001e3e3c824 */ /* 0x000fe200078e0ac7 */
[----:B------:R-:W-:Y:S01]  /*1b80*/  ISETP.GE.AND P4, PT, R7, RZ, PT ;  /* 0x000000ff0700720c */ /* 0x000fe20003f86270 */
[----:B------:R-:W-:Y:S01]  /*1b90*/  IMAD.HI.U32 R3, R207, R6, RZ ;  /* 0x00000006cf037227 */ /* 0x000fe200078e00ff */
[----:B------:R-:W-:Y:S03]  /*1ba0*/  STL [R1+0xd34], R222 ;  /* 0x000d34de01007387 */ /* 0x000fe60000100800 */
[----:B------:R-:W-:Y:S01]  /*1bb0*/  @!P5 IMAD.MOV R225, RZ, RZ, -R225 ;  /* 0x000000ffffe1d224 */ /* 0x000fe200078e0ae1 */
[----:B------:R-:W-:Y:S01]  /*1bc0*/  ISETP.GT.U32.AND P5, PT, R199, R227, PT ;  /* 0x000000e3c700720c */ /* 0x000fe20003fa4070 */
[----:B------:R-:W-:Y:S01]  /*1bd0*/  IMAD.HI.U32 R4, R207, R230, RZ ;  /* 0x000000e6cf047227 */ /* 0x000fe200078e00ff */
[----:B------:R-:W-:Y:S03]  /*1be0*/  STL [R1+0xd38], R223 ;  /* 0x000d38df01007387 */ /* 0x000fe60000100800 */
[----:B------:R-:W-:-:S02]  /*1bf0*/  IMAD.MOV R229, RZ, RZ, -R3 ;  /* 0x000000ffffe57224 */ /* 0x000fc400078e0a03 */
[----:B------:R-:W-:Y:S02]  /*1c00*/  VIADD R9, R0, 0x1d ;  /* 0x0000001d00097836 */ /* 0x000fe40000000000 */
[--C-:B------:R-:W-:Y:S01]  /*1c10*/  @!P1 IMAD.IADD R226, R226, 0x1, -R199.reuse ;  /* 0x00000001e2e29824 */ /* 0x100fe200078e0ac7 */
[----:B------:R-:W-:Y:S01]  /*1c20*/  ISETP.GE.AND P1, PT, R5, RZ, PT ;  /* 0x000000ff0500720c */ /* 0x000fe20003f26270 */
[----:B------:R-:W-:Y:S01]  /*1c30*/  IMAD.MOV R4, RZ, RZ, -R4 ;  /* 0x000000ffff047224 */ /* 0x000fe200078e0a04 */
[----:B------:R-:W-:Y:S01]  /*1c40*/  IABS R8, R9 ;  /* 0x0000000900087213 */ /* 0x000fe20000000000 */
[C---:B------:R-:W-:Y:S02]  /*1c50*/  IMAD R229, R199.reuse, R229, R6 ;  /* 0x000000e5c7e57224 */ /* 0x040fe400078e0206 */
[----:B------:R-:W-:Y:S02]  /*1c60*/  IMAD R230, R199, R4, R230 ;  /* 0x00000004c7e67224 */ /* 0x000fe400078e02e6 */
[----:B------:R-:W-:-:S02]  /*1c70*/  @!P6 IMAD.IADD R228, R228, 0x1, -R199 ;  /* 0x00000001e4e4e824 */ /* 0x000fc400078e0ac7 */
[----:B------:R-:W-:Y:S01]  /*1c80*/  @!P2 IMAD.MOV R226, RZ, RZ, -R226 ;  /* 0x000000ffffe2a224 */ /* 0x000fe200078e0ae2 */
[----:B------:R-:W-:Y:S01]  /*1c90*/  ISETP.GT.U32.AND P2, PT, R199, R229, PT ;  /* 0x000000e5c700720c */ /* 0x000fe20003f44070 */
[----:B------:R-:W-:Y:S01]  /*1ca0*/  @!P5 IMAD.IADD R227, R227, 0x1, -R199 ;  /* 0x00000001e3e3d824 */ /* 0x000fe200078e0ac7 */
[----:B------:R-:W-:Y:S01]  /*1cb0*/  ISETP.GT.U32.AND P6, PT, R199, R228, PT ;  /* 0x000000e4c700720c */ /* 0x000fe20003fc4070 */
[----:B------:R-:W-:Y:S01]  /*1cc0*/  IMAD.HI.U32 R3, R207, R8, RZ ;  /* 0x00000008cf037227 */ /* 0x000fe200078e00ff */
[----:B------:R-:W-:-:S03]  /*1cd0*/  ISETP.GT.U32.AND P5, PT, R199, R230, PT ;  /* 0x000000e6c700720c */ /* 0x000fc60003fa4070 */
[----:B------:R-:W-:Y:S02]  /*1ce0*/  IMAD.MOV R3, RZ, RZ, -R3 ;  /* 0x000000ffff037224 */ /* 0x000fe400078e0a03 */
[----:B------:R-:W-:Y:S02]  /*1cf0*/  VIADD R5, R0, 0x1e ;  /* 0x0000001e00057836 */ /* 0x000fe40000000000 */
[----:B------:R-:W-:Y:S02]  /*1d00*/  IMAD R231, R199, R3, R8 ;  /* 0x00000003c7e77224 */ /* 0x000fe400078e0208 */
[--C-:B------:R-:W-:Y:S01]  /*1d10*/  @!P2 IMAD.IADD R229, R229, 0x1, -R199.reuse ;  /* 0x00000001e5e5a824 */ /* 0x100fe200078e0ac7 */
[----:B------:R-:W-:Y:S01]  /*1d20*/  IABS R232, R5 ;  /* 0x0000000500e87213 */ /* 0x000fe20000000000 */
[--C-:B------:R-:W-:Y:S01]  /*1d30*/  @!P6 IMAD.IADD R228, R228, 0x1, -R199.reuse ;  /* 0x00000001e4e4e824 */ /* 0x100fe200078e0ac7 */
[C---:B------:R-:W-:Y:S01]  /*1d40*/  ISETP.GT.U32.AND P6, PT, R199.reuse, R231, PT ;  /* 0x000000e7c700720c */ /* 0x040fe20003fc4070 */
[----:B------:R-:W-:Y:S01]  /*1d50*/  @!P5 IMAD.IADD R230, R230, 0x1, -R199 ;  /* 0x00000001e6e6d824 */ /* 0x000fe200078e0ac7 */
[----:B------:R-:W-:Y:S01]  /*1d60*/  ISETP.GT.U32.AND P5, PT, R199, R229, PT ;  /* 0x000000e5c700720c */ /* 0x000fe20003fa4070 */
[----:B------:R-:W-:Y:S01]  /*1d70*/  VIADD R7, R0, 0x1f ;  /* 0x0000001f00077836 */ /* 0x000fe20000000000 */
[----:B------:R-:W-:Y:S01]  /*1d80*/  ISETP.GE.AND P2, PT, R9, RZ, PT ;  /* 0x000000ff0900720c */ /* 0x000fe20003f46270 */
[----:B------:R-:W-:-:S03]  /*1d90*/  IMAD.HI.U32 R3, R207, R232, RZ ;  /* 0x000000e8cf037227 */ /* 0x000fc600078e00ff */
[----:B------:R-:W-:Y:S01]  /*1da0*/  IABS R6, R7 ;  /* 0x0000000700067213 */ /* 0x000fe20000000000 */
[----:B------:R-:W-:Y:S02]  /*1db0*/  IMAD.MOV R3, RZ, RZ, -R3 ;  /* 0x000000ffff037224 */ /* 0x000fe400078e0a03 */
[----:B------:R-:W-:Y:S02]  /*1dc0*/  VIADD R11, R0, 0x21 ;  /* 0x00000021000b7836 */ /* 0x000fe40000000000 */
[----:B------:R-:W-:Y:S02]  /*1dd0*/  IMAD R232, R199, R3, R232 ;  /* 0x00000003c7e87224 */ /* 0x000fe400078e02e8 */
[----:B------:R-:W-:Y:S01]  /*1de0*/  IMAD.HI.U32 R4, R207, R6, RZ ;  /* 0x00000006cf047227 */ /* 0x000fe200078e00ff */
[----:B------:R-:W-:-:S03]  /*1df0*/  IABS R8, R11 ;  /* 0x0000000b00087213 */ /* 0x000fc60000000000 */
[--C-:B------:R-:W-:Y:S01]  /*1e00*/  @!P6 IMAD.IADD R231, R231, 0x1, -R199.reuse ;  /* 0x00000001e7e7e824 */ /* 0x100fe200078e0ac7 */
[----:B------:R-:W-:Y:S01]  /*1e10*/  ISETP.GT.U32.AND P6, PT, R199, R230, PT ;  /* 0x000000e6c700720c */ /* 0x000fe20003fc4070 */
[----:B------:R-:W-:Y:S01]  /*1e20*/  @!P5 IMAD.IADD R229, R229, 0x1, -R199 ;  /* 0x00000001e5e5d824 */ /* 0x000fe200078e0ac7 */
[C---:B------:R-:W-:Y:S01]  /*1e30*/  ISETP.GT.U32.AND P5, PT, R199.reuse, R232, PT ;  /* 0x000000e8c700720c */ /* 0x040fe20003fa4070 */
[----:B------:R-:W-:Y:S02]  /*1e40*/  IMAD.MOV R4, RZ, RZ, -R4 ;  /* 0x000000ffff047224 */ /* 0x000fe400078e0a04 */
[----:B------:R-:W-:Y:S02]  /*1e50*/  VIADD R10, R0, 0x20 ;  /* 0x00000020000a7836 */ /* 0x000fe40000000000 */
[----:B------:R-:W-:Y:S02]  /*1e60*/  IMAD R233, R199, R4, R6 ;  /* 0x00000004c7e97224 */ /* 0x000fe400078e0206 */
[----:B------:R-:W-:Y:S01]  /*1e70*/  IMAD.HI.U32 R4, R207, R8, RZ ;  /* 0x00000008cf047227 */ /* 0x000fe200078e00ff */
[----:B------:R-:W-:-:S03]  /*1e80*/  IABS R234, R10 ;  /* 0x0000000a00ea7213 */ /* 0x000fc60000000000 */
[----:B------:R-:W-:Y:S02]  /*1e90*/  IMAD.MOV R4, RZ, RZ, -R4 ;  /* 0x000000ffff047224 */ /* 0x000fe400078e0a04 */
[--C-:B------:R-:W-:Y:S01]  /*1ea0*/  @!P6 IMAD.IADD R230, R230, 0x1, -R199.reuse ;  /* 0x00000001e6e6e824 */ /* 0x100fe200078e0ac7 */
[C---:B------:R-:W-:Y:S01]  /*1eb0*/  ISETP.GT.U32.AND P6, PT, R199.reuse, R233, PT ;  /* 0x000000e9c700720c */ /* 0x040fe20003fc4070 */
[----:B------:R-:W-:Y:S02]  /*1ec0*/  IMAD R235, R199, R4, R8 ;  /* 0x00000004c7eb7224 */ /* 0x000fe400078e0208 */
[----:B------:R-:W-:Y:S02]  /*1ed0*/  @!P5 IMAD.IADD R232, R232, 0x1, -R199 ;  /* 0x00000001e8e8d824 */ /* 0x000fe400078e0ac7 */
[----:B------:R-:W-:Y:S01]  /*1ee0*/  @!P3 IMAD.MOV R228, RZ, RZ, -R228 ;  /* 0x000000ffffe4b224 */ /* 0x000fe200078e0ae4 */
[----:B------:R-:W-:Y:S01]  /*1ef0*/  ISETP.GE.AND P3, PT, R5, RZ, PT ;  /* 0x000000ff0500720c */ /* 0x000fe20003f66270 */
[----:B------:R-:W-:Y:S01]  /*1f00*/  @!P1 IMAD.MOV R229, RZ, RZ, -R229 ;  /* 0x000000ffffe59224 */ /* 0x000fe200078e0ae5 */
[C---:B------:R-:W-:Y:S01]  /*1f10*/  ISETP.GT.U32.AND P1, PT, R199.reuse, R232, PT ;  /* 0x000000e8c700720c */ /* 0x040fe20003f24070 */
[----:B------:R-:W-:Y:S01]  /*1f20*/  @!P4 IMAD.MOV R230, RZ, RZ, -R230 ;  /* 0x000000ffffe6c224 */ /* 0x000fe200078e0ae6 */
[----:B------:R-:W-:Y:S01]  /*1f30*/  ISETP.GT.U32.AND P4, PT, R199, R235, PT ;  /* 0x000000ebc700720c */ /* 0x000fe20003f84070 */
[----:B------:R-:W-:-:S02]  /*1f40*/  VIADD R5, R0, 0x22 ;  /* 0x0000002200057836 */ /* 0x000fc40000000000 */
[----:B------:R-:W-:-:S03]  /*1f50*/  IMAD.HI.U32 R3, R207, R234, RZ ;  /* 0x000000eacf037227 */ /* 0x000fc600078e00ff */
[----:B------:R-:W-:Y:S01]  /*1f60*/  IABS R236, R5 ;  /* 0x0000000500ec7213 */ /* 0x000fe20000000000 */
[----:B------:R-:W-:Y:S02]  /*1f70*/  IMAD.MOV R3, RZ, RZ, -R3 ;  /* 0x000000ffff037224 */ /* 0x000fe400078e0a03 */
[----:B------:R-:W-:Y:S02]  /*1f80*/  VIADD R6, R0, 0x23 ;  /* 0x0000002300067836 */ /* 0x000fe40000000000 */
[----:B------:R-:W-:Y:S02]  /*1f90*/  IMAD R234, R199, R3, R234 ;  /* 0x00000003c7ea7224 */ /* 0x000fe400078e02ea */
[----:B------:R-:W-:Y:S01]  /*1fa0*/  @!P6 IMAD.IADD R233, R233, 0x1, -R199 ;  /* 0x00000001e9e9e824 */ /* 0x000fe200078e0ac7 */
[----:B------:R-:W-:Y:S01]  /*1fb0*/  IABS R4, R6 ;  /* 0x0000000600047213 */ /* 0x000fe20000000000 */
[----:B------:R-:W-:Y:S01]  /*1fc0*/  IMAD.HI.U32 R3, R207, R236, RZ ;  /* 0x000000eccf037227 */ /* 0x000fe200078e00ff */
[----:B------:R-:W-:-:S02]  /*1fd0*/  ISETP.GT.U32.AND P5, PT, R199, R234, PT ;  /* 0x000000eac700720c */ /* 0x000fc40003fa4070 */
[----:B------:R-:W-:Y:S01]  /*1fe0*/  ISETP.GT.U32.AND P6, PT, R199, R233, PT ;  /* 0x000000e9c700720c */ /* 0x000fe20003fc4070 */
[--C-:B------:R-:W-:Y:S01]  /*1ff0*/  @!P1 IMAD.IADD R232, R232, 0x1, -R199.reuse ;  /* 0x00000001e8e89824 */ /* 0x100fe200078e0ac7 */
[----:B------:R-:W-:Y:S01]  /*2000*/  ISETP.GE.AND P1, PT, R11, RZ, PT ;  /* 0x000000ff0b00720c */ /* 0x000fe20003f26270 */
[----:B------:R-:W-:Y:S01]  /*2010*/  @!P4 IMAD.IADD R235, R235, 0x1, -R199 ;  /* 0x00000001ebebc824 */ /* 0x000fe200078e0ac7 */
[----:B------:R-:W-:Y:S01]  /*2020*/  ISETP.GE.AND P4, PT, R5, RZ, PT ;  /* 0x000000ff0500720c */ /* 0x000fe20003f86270 */
[----:B------:R-:W-:Y:S02]  /*2030*/  IMAD.MOV R3, RZ, RZ, -R3 ;  /* 0x000000ffff037224 */ /* 0x000fe400078e0a03 */
[----:B------:R-:W-:Y:S01]  /*2040*/  @!P3 IMAD.MOV R232, RZ, RZ, -R232 ;  /* 0x000000ffffe8b224 */ /* 0x000fe200078e0ae8 */
[C---:B------:R-:W-:Y:S01]  /*2050*/  ISETP.GT.U32.AND P3, PT, R199.reuse, R235, PT ;  /* 0x000000ebc700720c */ /* 0x040fe20003f64070 */
[----:B------:R-:W-:Y:S02]  /*2060*/  IMAD R236, R199, R3, R236 ;  /* 0x00000003c7ec7224 */ /* 0x000fe400078e02ec */
[----:B------:R-:W-:-:S04]  /*2070*/  IMAD.HI.U32 R3, R207, R4, RZ ;  /* 0x00000004cf037227 */ /* 0x000fc800078e00ff */
[----:B------:R-:W-:Y:S01]  /*2080*/  @!P0 IMAD.MOV R227, RZ, RZ, -R227 ;  /* 0x000000ffffe38224 */ /* 0x000fe200078e0ae3 */
[----:B------:R-:W-:Y:S01]  /*2090*/  ISETP.GT.U32.AND P0, PT, R199, R231, PT ;  /* 0x000000e7c700720c */ /* 0x000fe20003f04070 */
[----:B------:R-:W-:Y:S02]  /*20a0*/  IMAD.MOV R3, RZ, RZ, -R3 ;  /* 0x000000ffff037224 */ /* 0x000fe400078e0a03 */
[--C-:B------:R-:W-:Y:S01]  /*20b0*/  @!P6 IMAD.IADD R233, R233, 0x1, -R199.reuse ;  /* 0x00000001e9e9e824 */ /* 0x100fe200078e0ac7 */
[C---:B------:R-:W-:Y:S01]  /*20c0*/  ISETP.GT.U32.AND P6, PT, R199.reuse, R236, PT ;  /* 0x000000ecc700720c */ /* 0x040fe20003fc4070 */
[----:B------:R-:W-:Y:S02]  /*20d0*/  IMAD R237, R199, R3, R4 ;  /* 0x00000003c7ed7224 */ /* 0x000fe400078e0204 */
[--C-:B------:R-:W-:Y:S02]  /*20e0*/  @!P5 IMAD.IADD R234, R234, 0x1, -R199.reuse ;  /* 0x00000001eaead824 */ /* 0x100fe400078e0ac7 */
[--C-:B------:R-:W-:Y:S01]  /*20f0*/  @!P3 IMAD.IADD R235, R235, 0x1, -R199.reuse ;  /* 0x00000001ebebb824 */ /* 0x100fe200078e0ac7 */
[C---:B------:R-:W-:Y:S01]  /*2100*/  ISETP.GT.U32.AND P3, PT, R199.reuse, R237, PT ;  /* 0x000000edc700720c */ /* 0x040fe20003f64070 */
[C---:B------:R-:W-:Y:S01]  /*2110*/  VIADD R3, R0.reuse, 0x24 ;  /* 0x0000002400037836 */ /* 0x040fe20000000000 */
[----:B------:R-:W-:Y:S01]  /*2120*/  ISETP.GT.U32.AND P5, PT, R199, R234, PT ;  /* 0x000000eac700720c */ /* 0x000fe20003fa4070 */
[----:B------:R-:W-:Y:S01]  /*2130*/  @!P0 IMAD.IADD R231, R231, 0x1, -R199 ;  /* 0x00000001e7e78824 */ /* 0x000fe200078e0ac7 */
[----:B------:R-:W-:Y:S01]  /*2140*/  ISETP.GE.AND P0, PT, R7, RZ, PT ;  /* 0x000000ff0700720c */ /* 0x000fe20003f06270 */
[----:B------:R-:W-:Y:S01]  /*2150*/  VIADD R5, R0, 0x26 ;  /* 0x0000002600057836 */ /* 0x000fe20000000000 */
[----:B------:R-:W-:Y:S01]  /*2160*/  IABS R238, R3 ;  /* 0x0000000300ee7213 */ /* 0x000fe20000000000 */
[----:B------:R-:W-:Y:S01]  /*2170*/  @!P2 IMAD.MOV R231, RZ, RZ, -R231 ;  /* 0x000000ffffe7a224 */ /* 0x000fe200078e0ae7 */
[----:B------:R-:W-:Y:S01]  /*2180*/  ISETP.GE.AND P2, PT, R10, RZ, PT ;  /* 0x000000ff0a00720c */ /* 0x000fe20003f46270 */
[----:B------:R-:W-:Y:S01]  /*2190*/  @!P6 IMAD.IADD R236, R236, 0x1, -R199 ;  /* 0x00000001ecece824 */ /* 0x000fe200078e0ac7 */
[----:B------:R-:W-:Y:S01]  /*21a0*/  IABS R240, R5 ;  /* 0x0000000500f07213 */ /* 0x000fe20000000000 */
[----:B------:R-:W-:-:S02]  /*21b0*/  VIADD R4, R0, 0x25 ;  /* 0x0000002500047836 */ /* 0x000fc40000000000 */
[--C-:B------:R-:W-:Y:S01]  /*21c0*/  @!P3 IMAD.IADD R237, R237, 0x1, -R199.reuse ;  /* 0x00000001ededb824 */ /* 0x100fe200078e0ac7 */
[----:B------:R-:W-:Y:S01]  /*21d0*/  ISETP.GT.U32.AND P6, PT, R199, R236, PT ;  /* 0x000000ecc700720c */ /* 0x000fe20003fc4070 */
[----:B------:R-:W-:Y:S01]  /*21e0*/  @!P5 IMAD.IADD R234, R234, 0x1, -R199 ;  /* 0x00000001eaead824 */ /* 0x000fe200078e0ac7 */
[----:B------:R-:W-:Y:S01]  /*21f0*/  ISETP.GE.AND P5, PT, R6, RZ, PT ;  /* 0x000000ff0600720c */ /* 0x000fe20003fa6270 */
[----:B------:R-:W-:Y:S01]  /*2200*/  @!P0 IMAD.MOV R233, RZ, RZ, -R233 ;  /* 0x000000ffffe98224 */ /* 0x000fe200078e0ae9 */
[----:B------:R-:W-:Y:S01]  /*2210*/  ISETP.GE.AND P0, PT, R3, RZ, PT ;  /* 0x000000ff0300720c */ /* 0x000fe20003f06270 */
[----:B------:R-:W-:Y:S01]  /*2220*/  IMAD.HI.U32 R3, R207, R238, RZ ;  /* 0x000000eecf037227 */ /* 0x000fe200078e00ff */
[----:B------:R-:W-:Y:S02]  /*2230*/  ISETP.GT.U32.AND P3, PT, R199, R237, PT ;  /* 0x000000edc700720c */ /* 0x000fe40003f64070 */
[----:B------:R-:W-:Y:S01]  /*2240*/  IABS R6, R4 ;  /* 0x0000000400067213 */ /* 0x000fe20000000000 */
[----:B------:R-:W-:Y:S01]  /*2250*/  @!P2 IMAD.MOV R234, RZ, RZ, -R234 ;  /* 0x000000ffffeaa224 */ /* 0x000fe200078e0aea */
[----:B------:R-:W-:Y:S01]  /*2260*/  ISETP.GE.AND P2, PT, R4, RZ, PT ;  /* 0x000000ff0400720c */ /* 0x000fe20003f46270 */
[----:B------:R-:W-:Y:S01]  /*2270*/  @!P1 IMAD.MOV R235, RZ, RZ, -R235 ;  /* 0x000000ffffeb9224 */ /* 0x000fe200078e0aeb */
[----:B------:R-:W-:Y:S01]  /*2280*/  ISETP.GE.AND P1, PT, R5, RZ, PT ;  /* 0x000000ff0500720c */ /* 0x000fe20003f26270 */
[----:B------:R-:W-:-:S02]  /*2290*/  IMAD.MOV R5, RZ, RZ, -R3 ;  /* 0x000000ffff057224 */ /* 0x000fc400078e0a03 */
[----:B------:R-:W-:-:S04]  /*22a0*/  IMAD.HI.U32 R4, R207, R240, RZ ;  /* 0x000000f0cf047227 */ /* 0x000fc800078e00ff */
[----:B------:R-:W-:Y:S02]  /*22b0*/  VIADD R7, R0, 0x27 ;  /* 0x0000002700077836 */ /* 0x000fe40000000000 */
[----:B------:R-:W-:Y:S02]  /*22c0*/  @!P6 IMAD.IADD R236, R236, 0x1, -R199 ;  /* 0x00000001ecece824 */ /* 0x000fe400078e0ac7 */
[----:B------:R-:W-:Y:S01]  /*22d0*/  IMAD R238, R199, R5, R238 ;  /* 0x00000005c7ee7224 */ /* 0x000fe200078e02ee */
[----:B------:R-:W-:Y:S01]  /*22e0*/  IABS R8, R7 ;  /* 0x0000000700087213 */ /* 0x000fe20000000000 */
[----:B------:R-:W-:Y:S01]  /*22f0*/  IMAD.MOV R4, RZ, RZ, -R4 ;  /* 0x000000ffff047224 */ /* 0x000fe200078e0a04 */
[----:B------:R-:W-:Y:S01]  /*2300*/  ISETP.GE.AND P6, PT, R7, RZ, PT ;  /* 0x000000ff0700720c */ /* 0x000fe20003fc6270 */
[----:B------:R-:W-:-:S04]  /*2310*/  IMAD.HI.U32 R3, R207, R6, RZ ;  /* 0x00000006cf037227 */ /* 0x000fc800078e00ff */
[----:B------:R-:W-:Y:S01]  /*2320*/  @!P4 IMAD.MOV R236, RZ, RZ, -R236 ;  /* 0x000000ffffecc224 */ /* 0x000fe200078e0aec */
[----:B------:R-:W-:Y:S01]  /*2330*/  ISETP.GT.U32.AND P4, PT, R199, R238, PT ;  /* 0x000000eec700720c */ /* 0x000fe20003f84070 */
[----:B------:R-:W-:Y:S02]  /*2340*/  @!P3 IMAD.IADD R237, R237, 0x1, -R199 ;  /* 0x00000001ededb824 */ /* 0x000fe400078e0ac7 */
[C---:B------:R-:W-:Y:S02]  /*2350*/  IMAD R240, R199.reuse, R4, R240 ;  /* 0x00000004c7f07224 */ /* 0x040fe400078e02f0 */
[----:B------:R-:W-:Y:S02]  /*2360*/  IMAD.MOV R239, RZ, RZ, -R3 ;  /* 0x000000ffffef7224 */ /* 0x000fe400078e0a03 */
[----:B------:R-:W-:Y:S01]  /*2370*/  @!P5 IMAD.MOV R237, RZ, RZ, -R237 ;  /* 0x000000ffffedd224 */ /* 0x000fe200078e0aed */
[----:B------:R-:W-:Y:S01]  /*2380*/  ISETP.GT.U32.AND P5, PT, R199, R240, PT ;  /* 0x000000f0c700720c */ /* 0x000fe20003fa4070 */
[----:B------:R-:W-:-:S04]  /*2390*/  IMAD.HI.U32 R3, R207, R8, RZ ;  /* 0x00000008cf037227 */ /* 0x000fc800078e00ff */
[----:B------:R-:W-:Y:S02]  /*23a0*/  IMAD.MOV R3, RZ, RZ, -R3 ;  /* 0x000000ffff037224 */ /* 0x000fe400078e0a03 */
[C---:B------:R-:W-:Y:S02]  /*23b0*/  IMAD R239, R199.reuse, R239, R6 ;  /* 0x000000efc7ef7224 */ /* 0x040fe400078e0206 */
[C---:B------:R-:W-:Y:S02]  /*23c0*/  IMAD R241, R199.reuse, R3, R8 ;  /* 0x00000003c7f17224 */ /* 0x040fe400078e0208 */
[----:B------:R-:W-:Y:S01]  /*23d0*/  VIADD R8, R0, 0x29 ;  /* 0x0000002900087836 */ /* 0x000fe20000000000 */
[C---:B------:R-:W-:Y:S01]  /*23e0*/  ISETP.GT.U32.AND P3, PT, R199.reuse, R239, PT ;  /* 0x000000efc700720c */ /* 0x040fe20003f64070 */
[--C-:B------:R-:W-:Y:S02]  /*23f0*/  @!P4 IMAD.IADD R238, R238, 0x1, -R199.reuse ;  /* 0x00000001eeeec824 */ /* 0x100fe400078e0ac7 */
[----:B------:R-:W-:Y:S01]  /*2400*/  @!P5 IMAD.IADD R240, R240, 0x1, -R199 ;  /* 0x00000001f0f0d824 */ /* 0x000fe200078e0ac7 */
[----:B------:R-:W-:Y:S01]  /*2410*/  IABS R6, R8 ;  /* 0x0000000800067213 */ /* 0x000fe20000000000 */
[C---:B------:R-:W-:Y:S01]  /*2420*/  VIADD R7, R0.reuse, 0x28 ;  /* 0x0000002800077836 */ /* 0x040fe20000000000 */
[C---:B------:R-:W-:Y:S01]  /*2430*/  ISETP.GT.U32.AND P4, PT, R199.reuse, R238, PT ;  /* 0x000000eec700720c */ /* 0x040fe20003f84070 */
[----:B------:R-:W-:Y:S01]  /*2440*/  VIADD R10, R0, 0x2b ;  /* 0x0000002b000a7836 */ /* 0x000fe20000000000 */
[----:B------:R-:W-:Y:S01]  /*2450*/  ISETP.GT.U32.AND P5, PT, R199, R240, PT ;  /* 0x000000f0c700720c */ /* 0x000fe20003fa4070 */
[----:B------:R-:W-:Y:S01]  /*2460*/  IMAD.HI.U32 R4, R207, R6, RZ ;  /* 0x00000006cf047227 */ /* 0x000fe200078e00ff */
[----:B------:R-:W-:-:S02]  /*2470*/  IABS R242, R7 ;  /* 0x0000000700f27213 */ /* 0x000fc40000000000 */
[----:B------:R-:W-:Y:S01]  /*2480*/  IABS R5, R10 ;  /* 0x0000000a00057213 */ /* 0x000fe20000000000 */
[----:B------:R-:W-:Y:S02]  /*2490*/  IMAD.MOV R4, RZ, RZ, -R4 ;  /* 0x000000ffff047224 */ /* 0x000fe400078e0a04 */
[--C-:B------:R-:W-:Y:S02]  /*24a0*/  @!P3 IMAD.IADD R239, R239, 0x1, -R199.reuse ;  /* 0x00000001efefb824 */ /* 0x100fe400078e0ac7 */
[C---:B------:R-:W-:Y:S02]  /*24b0*/  IMAD R243, R199.reuse, R4, R6 ;  /* 0x00000004c7f37224 */ /* 0x040fe400078e0206 */
[--C-:B------:R-:W-:Y:S01]  /*24c0*/  @!P4 IMAD.IADD R238, R238, 0x1, -R199.reuse ;  /* 0x00000001eeeec824 */ /* 0x100fe200078e0ac7 */
[C---:B------:R-:W-:Y:S01]  /*24d0*/  ISETP.GT.U32.AND P4, PT, R199.reuse, R241, PT ;  /* 0x000000f1c700720c */ /* 0x040fe20003f84070 */
[----:B------:R-:W-:Y:S01]  /*24e0*/  @!P5 IMAD.IADD R240, R240, 0x1, -R199 ;  /* 0x00000001f0f0d824 */ /* 0x000fe200078e0ac7 */
[C---:B------:R-:W-:Y:S01]  /*24f0*/  ISETP.GT.U32.AND P3, PT, R199.reuse, R239, PT ;  /* 0x000000efc700720c */ /* 0x040fe20003f64070 */
[----:B------:R-:W-:Y:S01]  /*2500*/  VIADD R9, R0, 0x2a ;  /* 0x0000002a00097836 */ /* 0x000fe20000000000 */
[----:B------:R-:W-:Y:S01]  /*2510*/  ISETP.GT.U32.AND P5, PT, R199, R243, PT ;  /* 0x000000f3c700720c */ /* 0x000fe20003fa4070 */
[----:B------:R-:W-:-:S03]  /*2520*/  IMAD.HI.U32 R3, R207, R242, RZ ;  /* 0x000000f2cf037227 */ /* 0x000fc600078e00ff */
[----:B------:R-:W-:Y:S01]  /*2530*/  IABS R244, R9 ;  /* 0x0000000900f47213 */ /* 0x000fe20000000000 */
[----:B------:R-:W-:Y:S02]  /*2540*/  IMAD.MOV R3, RZ, RZ, -R3 ;  /* 0x000000ffff037224 */ /* 0x000fe400078e0a03 */
[----:B------:R-:W-:Y:S02]  /*2550*/  IMAD.MOV.U32 R6, RZ, RZ, R5 ;  /* 0x000000ffff067224 */ /* 0x000fe400078e0005 */
[----:B------:R-:W-:Y:S02]  /*2560*/  IMAD R242, R199, R3, R242 ;  /* 0x00000003c7f27224 */ /* 0x000fe400078e02f2 */
[----:B------:R-:W-:Y:S02]  /*2570*/  VIADD R5, R0, 0x2c ;  /* 0x0000002c00057836 */ /* 0x000fe40000000000 */
[----:B------:R-:W-:Y:S01]  /*2580*/  @!P4 IMAD.IADD R241, R241, 0x1, -R199 ;  /* 0x00000001f1f1c824 */ /* 0x000fe200078e0ac7 */
[----:B------:R-:W-:Y:S01]  /*2590*/  ISETP.GE.AND P4, PT, R7, RZ, PT ;  /* 0x000000ff0700720c */ /* 0x000fe20003f86270 */
[----:B------:R-:W-:Y:S01]  /*25a0*/  IMAD.HI.U32 R3, R207, R244, RZ ;  /* 0x000000f4cf037227 */ /* 0x000fe200078e00ff */
[----:B------:R-:W-:-:S03]  /*25b0*/  IABS R246, R5 ;  /* 0x0000000500f67213 */ /* 0x000fc60000000000 */
[--C-:B------:R-:W-:Y:S01]  /*25c0*/  @!P3 IMAD.IADD R239, R239, 0x1, -R199.reuse ;  /* 0x00000001efefb824 */ /* 0x100fe200078e0ac7 */
[C---:B------:R-:W-:Y:S01]  /*25d0*/  ISETP.GT.U32.AND P3, PT, R199.reuse, R242, PT ;  /* 0x000000f2c700720c */ /* 0x040fe20003f64070 */
[----:B------:R-:W-:Y:S01]  /*25e0*/  @!P0 IMAD.MOV R238, RZ, RZ, -R238 ;  /* 0x000000ffffee8224 */ /* 0x000fe200078e0aee */
[----:B------:R-:W-:Y:S01]  /*25f0*/  ISETP.GT.U32.AND P0, PT, R199, R241, PT ;  /* 0x000000f1c700720c */ /* 0x000fe20003f04070 */
[----:B------:R-:W-:Y:S02]  /*2600*/  @!P5 IMAD.IADD R243, R243, 0x1, -R199 ;  /* 0x00000001f3f3d824 */ /* 0x000fe400078e0ac7 */
[----:B------:R-:W-:Y:S02]  /*2610*/  IMAD.MOV R3, RZ, RZ, -R3 ;  /* 0x000000ffff037224 */ /* 0x000fe400078e0a03 */
[----:B------:R-:W-:Y:S01]  /*2620*/  IMAD.HI.U32 R4, R207, R6, RZ ;  /* 0x00000006cf047227 */ /* 0x000fe200078e00ff */
[----:B------:R-:W-:-:S03]  /*2630*/  ISETP.GT.U32.AND P5, PT, R199, R243, PT ;  /* 0x000000f3c700720c */ /* 0x000fc60003fa4070 */
[----:B------:R-:W-:Y:S02]  /*2640*/  IMAD R244, R199, R3, R244 ;  /* 0x00000003c7f47224 */ /* 0x000fe400078e02f4 */
[----:B------:R-:W-:-:S04]  /*2650*/  IMAD.HI.U32 R3, R207, R246, RZ ;  /* 0x000000f6cf037227 */ /* 0x000fc800078e00ff */
[----:B------:R-:W-:Y:S02]  /*2660*/  IMAD.MOV R4, RZ, RZ, -R4 ;  /* 0x000000ffff047224 */ /* 0x000fe400078e0a04 */
[----:B------:R-:W-:Y:S02]  /*2670*/  IMAD.MOV R3, RZ, RZ, -R3 ;  /* 0x000000ffff037224 */ /* 0x000fe400078e0a03 */
[--C-:B------:R-:W-:Y:S01]  /*2680*/  @!P3 IMAD.IADD R242, R242, 0x1, -R199.reuse ;  /* 0x00000001f2f2b824 */ /* 0x100fe200078e0ac7 */
[----:B------:R-:W-:Y:S01]  /*2690*/  ISETP.GE.AND P3, PT, R8, RZ, PT ;  /* 0x000000ff0800720c */ /* 0x000fe20003f66270 */
[----:B------:R-:W-:Y:S02]  /*26a0*/  IMAD R245, R199, R4, R6 ;  /* 0x00000004c7f57224 */ /* 0x000fe400078e0206 */
[----:B------:R-:W-:Y:S01]  /*26b0*/  @!P0 IMAD.IADD R241, R241, 0x1, -R199 ;  /* 0x00000001f1f18824 */ /* 0x000fe200078e0ac7 */
[C---:B------:R-:W-:Y:S01]  /*26c0*/  ISETP.GT.U32.AND P0, PT, R199.reuse, R244, PT ;  /* 0x000000f4c700720c */ /* 0x040fe20003f04070 */
[----:B------:R-:W-:-:S02]  /*26d0*/  IMAD R246, R199, R3, R246 ;  /* 0x00000003c7f67224 */ /* 0x000fc400078e02f6 */
[----:B------:R-:W-:Y:S01]  /*26e0*/  @!P2 IMAD.MOV R239, RZ, RZ, -R239 ;  /* 0x000000ffffefa224 */ /* 0x000fe200078e0aef */
[C---:B------:R-:W-:Y:S01]  /*26f0*/  ISETP.GT.U32.AND P2, PT, R199.reuse, R242, PT ;  /* 0x000000f2c700720c */ /* 0x040fe20003f44070 */
[----:B------:R-:W-:Y:S01]  /*2700*/  @!P6 IMAD.MOV R241, RZ, RZ, -R241 ;  /* 0x000000fffff1e224 */ /* 0x000fe200078e0af1 */
[----:B------:R-:W-:Y:S01]  /*2710*/  ISETP.GT.U32.AND P6, PT, R199, R245, PT ;  /* 0x000000f5c700720c */ /* 0x000fe20003fc4070 */
[--C-:B------:R-:W-:Y:S01]  /*2720*/  @!P5 IMAD.IADD R243, R243, 0x1, -R199.reuse ;  /* 0x00000001f3f3d824 */ /* 0x100fe200078e0ac7 */
[----:B------:R-:W-:Y:S01]  /*2730*/  ISETP.GT.U32.AND P5, PT, R199, R246, PT ;  /* 0x000000f6c700720c */ /* 0x000fe20003fa4070 */
[C---:B------:R-:W-:Y:S02]  /*2740*/  VIADD R7, R0.reuse, 0x2d ;  /* 0x0000002d00077836 */ /* 0x040fe40000000000 */
[----:B------:R-:W-:Y:S02]  /*2750*/  VIADD R8, R0, 0x2e ;  /* 0x0000002e00087836 */ /* 0x000fe40000000000 */
[--C-:B------:R-:W-:Y:S01]  /*2760*/  @!P0 IMAD.IADD R244, R244, 0x1, -R199.reuse ;  /* 0x00000001f4f48824 */ /* 0x100fe200078e0ac7 */
[----:B------:R-:W-:Y:S01]  /*2770*/  IABS R4, R7 ;  /* 0x0000000700047213 */ /* 0x000fe20000000000 */
[----:B------:R-:W-:Y:S01]  /*2780*/  @!P1 IMAD.MOV R240, RZ, RZ, -R240 ;  /* 0x000000fffff09224 */ /* 0x000fe200078e0af0 */
[----:B------:R-:W-:Y:S01]  /*2790*/  IABS R248, R8 ;  /* 0x0000000800f87213 */ /* 0x000fe20000000000 */
[--C-:B------:R-:W-:Y:S01]  /*27a0*/  @!P2 IMAD.IADD R242, R242, 0x1, -R199.reuse ;  /* 0x00000001f2f2a824 */ /* 0x100fe200078e0ac7 */
[----:B------:R-:W-:Y:S01]  /*27b0*/  ISETP.GE.AND P0, PT, R5, RZ, PT ;  /* 0x000000ff0500720c */ /* 0x000fe20003f06270 */
[--C-:B------:R-:W-:Y:S01]  /*27c0*/  @!P6 IMAD.IADD R245, R245, 0x1, -R199.reuse ;  /* 0x00000001f5f5e824 */ /* 0x100fe200078e0ac7 */
[----:B------:R-:W-:Y:S01]  /*27d0*/  ISETP.GT.U32.AND P6, PT, R199, R244, PT ;  /* 0x000000f4c700720c */ /* 0x000fe20003fc4070 */
[----:B------:R-:W-:Y:S01]  /*27e0*/  @!P5 IMAD.IADD R246, R246, 0x1, -R199 ;  /* 0x00000001f6f6d824 */ /* 0x000fe200078e0ac7 */
[----:B------:R-:W-:Y:S01]  /*27f0*/  ISETP.GE.AND P1, PT, R9, RZ, PT ;  /* 0x000000ff0900720c */ /* 0x000fe20003f26270 */
[----:B------:R-:W-:Y:S01]  /*2800*/  IMAD.HI.U32 R3, R207, R4, RZ ;  /* 0x00000004cf037227 */ /* 0x000fe200078e00ff */
[----:B------:R-:W-:-:S02]  /*2810*/  ISETP.GT.U32.AND P5, PT, R199, R245, PT ;  /* 0x000000f5c700720c */ /* 0x000fc40003fa4070 */
[----:B------:R-:W-:Y:S01]  /*2820*/  ISETP.GE.AND P2, PT, R10, RZ, PT ;  /* 0x000000ff0a00720c */ /* 0x000fe20003f46270 */
[----:B------:R-:W-:Y:S01]  /*2830*/  @!P4 IMAD.MOV R242, RZ, RZ, -R242 ;  /* 0x000000fffff2c224 */ /* 0x000fe200078e0af2 */
[----:B------:R-:W-:Y:S01]  /*2840*/  ISETP.GT.U32.AND P4, PT, R199, R246, PT ;  /* 0x000000f6c700720c */ /* 0x000fe20003f84070 */
[----:B------:R-:W-:Y:S02]  /*2850*/  IMAD.MOV R247, RZ, RZ, -R3 ;  /* 0x000000fffff77224 */ /* 0x000fe400078e0a03 */
[----:B------:R-:W-:-:S04]  /*2860*/  IMAD.HI.U32 R3, R207, R248, RZ ;  /* 0x000000f8cf037227 */ /* 0x000fc800078e00ff */
[C---:B------:R-:W-:Y:S02]  /*2870*/  IMAD R247, R199.reuse, R247, R4 ;  /* 0x000000f7c7f77224 */ /* 0x040fe400078e0204 */
[----:B------:R-:W-:Y:S02]  /*2880*/  IMAD.MOV R3, RZ, RZ, -R3 ;  /* 0x000000ffff037224 */ /* 0x000fe400078e0a03 */
[----:B------:R-:W-:Y:S02]  /*2890*/  VIADD R5, R0, 0x2f ;  /* 0x0000002f00057836 */ /* 0x000fe40000000000 */
[----:B------:R-:W-:Y:S01]  /*28a0*/  @!P6 IMAD.IADD R244, R244, 0x1, -R199 ;  /* 0x00000001f4f4e824 */ /* 0x000fe200078e0ac7 */
[C---:B------:R-:W-:Y:S01]  /*28b0*/  ISETP.GT.U32.AND P6, PT, R199.reuse, R247, PT ;  /* 0x000000f7c700720c */ /* 0x040fe20003fc4070 */
[----:B------:R-:W-:Y:S01]  /*28c0*/  IMAD R248, R199, R3, R248 ;  /* 0x00000003c7f87224 */ /* 0x000fe200078e02f8 */
[----:B------:R-:W-:Y:S01]  /*28d0*/  IABS R6, R5 ;  /* 0x0000000500067213 */ /* 0x000fe20000000000 */
[----:B------:R-:W-:-:S02]  /*28e0*/  VIADD R9, R0, 0x30 ;  /* 0x0000003000097836 */ /* 0x000fc40000000000 */
[----:B------:R-:W-:Y:S01]  /*28f0*/  @!P4 IMAD.IADD R246, R246, 0x1, -R199 ;  /* 0x00000001f6f6c824 */ /* 0x000fe200078e0ac7 */
[----:B------:R-:W-:Y:S01]  /*2900*/  ISETP.GT.U32.AND P4, PT, R199, R248, PT ;  /* 0x000000f8c700720c */ /* 0x000fe20003f84070 */
[----:B------:R-:W-:Y:S01]  /*2910*/  IMAD.HI.U32 R3, R207, R6, RZ ;  /* 0x00000006cf037227 */ /* 0x000fe200078e00ff */
[----:B------:R-:W-:-:S03]  /*2920*/  IABS R184, R9 ;  /* 0x0000000900b87213 */ /* 0x000fc60000000000 */
[----:B------:R-:W-:Y:S01]  /*2930*/  @!P5 IMAD.IADD R245, R245, 0x1, -R199 ;  /* 0x00000001f5f5d824 */ /* 0x000fe200078e0ac7 */
[----:B------:R-:W-:Y:S01]  /*2940*/  ISETP.GE.AND P5, PT, R7, RZ, PT ;  /* 0x000000ff0700720c */ /* 0x000fe20003fa6270 */
[----:B------:R-:W-:-:S04]  /*2950*/  IMAD.HI.U32 R4, R207, R184, RZ ;  /* 0x000000b8cf047227 */ /* 0x000fc800078e00ff */
[----:B------:R-:W-:Y:S02]  /*2960*/  VIADD R7, R0, 0x31 ;  /* 0x0000003100077836 */ /* 0x000fe40000000000 */
[----:B------:R-:W-:Y:S02]  /*2970*/  IMAD.MOV R3, RZ, RZ, -R3 ;  /* 0x000000ffff037224 */ /* 0x000fe400078e0a03 */
[--C-:B------:R-:W-:Y:S01]  /*2980*/  @!P6 IMAD.IADD R247, R247, 0x1, -R199.reuse ;  /* 0x00000001f7f7e824 */ /* 0x100fe200078e0ac7 */
[----:B------:R-:W-:Y:S01]  /*2990*/  ISETP.GE.AND P6, PT, R8, RZ, PT ;  /* 0x000000ff0800720c */ /* 0x000fe20003fc6270 */
[----:B------:R-:W-:Y:S02]  /*29a0*/  IMAD.MOV R4, RZ, RZ, -R4 ;  /* 0x000000ffff047224 */ /* 0x000fe400078e0a04 */
[----:B------:R-:W-:Y:S02]  /*29b0*/  VIADD R10, R0, 0x32 ;  /* 0x00000032000a7836 */ /* 0x000fe40000000000 */
[C---:B------:R-:W-:Y:S01]  /*29c0*/  IMAD R209, R199.reuse, R3, R6 ;  /* 0x00000003c7d17224 */ /* 0x040fe200078e0206 */
[----:B------:R-:W-:Y:S01]  /*29d0*/  IABS R6, R7 ;  /* 0x0000000700067213 */ /* 0x000fe20000000000 */
[----:B------:R-:W-:Y:S01]  /*29e0*/  @!P4 IMAD.IADD R248, R248, 0x1, -R199 ;  /* 0x00000001f8f8c824 */ /* 0x000fe200078e0ac7 */
[C---:B------:R-:W-:Y:S01]  /*29f0*/  ISETP.GT.U32.AND P4, PT, R199.reuse, R247, PT ;  /* 0x000000f7c700720c */ /* 0x040fe20003f84070 */
[C---:B------:R-:W-:Y:S01]  /*2a00*/  IMAD R184, R199.reuse, R4, R184 ;  /* 0x00000004c7b87224 */ /* 0x040fe200078e02b8 */
[----:B------:R-:W-:Y:S01]  /*2a10*/  IABS R190, R10 ;  /* 0x0000000a00be7213 */ /* 0x000fe20000000000 */
[----:B------:R-:W-:Y:S01]  /*2a20*/  @!P3 IMAD.MOV R243, RZ, RZ, -R243 ;  /* 0x000000fffff3b224 */ /* 0x000fe200078e0af3 */
[----:B------:R-:W-:Y:S01]  /*2a30*/  ISETP.GT.U32.AND P3, PT, R199, R248, PT ;  /* 0x000000f8c700720c */ /* 0x000fe20003f64070 */
[----:B------:R-:W-:-:S04]  /*2a40*/  IMAD.HI.U32 R3, R207, R6, RZ ;  /* 0x00000006cf037227 */ /* 0x000fc800078e00ff */
[----:B------:R-:W-:Y:S01]  /*2a50*/  @!P2 IMAD.MOV R245, RZ, RZ, -R245 ;  /* 0x000000fffff5a224 */ /* 0x000fe200078e0af5 */
[----:B------:R-:W-:Y:S01]  /*2a60*/  ISETP.GT.U32.AND P2, PT, R199, R184, PT ;  /* 0x000000b8c700720c */ /* 0x000fe20003f44070 */
[----:B------:R-:W-:-:S04]  /*2a70*/  IMAD.HI.U32 R4, R207, R190, RZ ;  /* 0x000000becf047227 */ /* 0x000fc800078e00ff */
[----:B------:R-:W-:Y:S02]  /*2a80*/  IMAD.MOV R3, RZ, RZ, -R3 ;  /* 0x000000ffff037224 */ /* 0x000fe400078e0a03 */
[--C-:B------:R-:W-:Y:S01]  /*2a90*/  @!P4 IMAD.IADD R247, R247, 0x1, -R199.reuse ;  /* 0x00000001f7f7c824 */ /* 0x100fe200078e0ac7 */
[----:B------:R-:W-:Y:S01]  /*2aa0*/  ISETP.GE.AND P4, PT, R9, RZ, PT ;  /* 0x000000ff0900720c */ /* 0x000fe20003f86270 */
[----:B------:R-:W-:Y:S02]  /*2ab0*/  IMAD.MOV R4, RZ, RZ, -R4 ;  /* 0x000000ffff047224 */ /* 0x000fe400078e0a04 */
[----:B------:R-:W-:Y:S02]  /*2ac0*/  IMAD R187, R199, R3, R6 ;  /* 0x00000003c7bb7224 */ /* 0x000fe400078e0206 */
[----:B------:R-:W-:Y:S01]  /*2ad0*/  @!P3 IMAD.IADD R248, R248, 0x1, -R199 ;  /* 0x00000001f8f8b824 */ /* 0x000fe200078e0ac7 */
[----:B------:R-:W-:Y:S01]  /*2ae0*/  ISETP.GE.AND P3, PT, R7, RZ, PT ;  /* 0x000000ff0700720c */ /* 0x000fe20003f66270 */
[----:B------:R-:W-:-:S02]  /*2af0*/  IMAD R190, R199, R4, R190 ;  /* 0x00000004c7be7224 */ /* 0x000fc400078e02be */
[----:B------:R-:W-:Y:S01]  /*2b00*/  @!P5 IMAD.MOV R247, RZ, RZ, -R247 ;  /* 0x000000fffff7d224 */ /* 0x000fe200078e0af7 */
[C---:B------:R-:W-:Y:S01]  /*2b10*/  ISETP.GT.U32.AND P5, PT, R199.reuse, R187, PT ;  /* 0x000000bbc700720c */ /* 0x040fe20003fa4070 */
[--C-:B------:R-:W-:Y:S02]  /*2b20*/  @!P2 IMAD.IADD R184, R184, 0x1, -R199.reuse ;  /* 0x00000001b8b8a824 */ /* 0x100fe400078e0ac7 */
[----:B------:R-:W-:Y:S01]  /*2b30*/  @!P6 IMAD.MOV R248, RZ, RZ, -R248 ;  /* 0x000000fffff8e224 */ /* 0x000fe200078e0af8 */
[C---:B------:R-:W-:Y:S01]  /*2b40*/  ISETP.GT.U32.AND P6, PT, R199.reuse, R190, PT ;  /* 0x000000bec700720c */ /* 0x040fe20003fc4070 */
[C---:B------:R-:W-:Y:S01]  /*2b50*/  VIADD R4, R0.reuse, 0x33 ;  /* 0x0000003300047836 */ /* 0x040fe20000000000 */
[----:B------:R-:W-:Y:S01]  /*2b60*/  ISETP.GT.U32.AND P2, PT, R199, R184, PT ;  /* 0x000000b8c700720c */ /* 0x000fe20003f44070 */
[C---:B------:R-:W-:Y:S02]  /*2b70*/  VIADD R7, R0.reuse, 0x34 ;  /* 0x0000003400077836 */ /* 0x040fe40000000000 */
[----:B------:R-:W-:Y:S01]  /*2b80*/  VIADD R9, R0, 0x35 ;  /* 0x0000003500097836 */ /* 0x000fe20000000000 */
[----:B------:R-:W-:Y:S01]  /*2b90*/  IABS R6, R4 ;  /* 0x0000000400067213 */ /* 0x000fe20000000000 */
[----:B------:R-:W-:Y:S01]  /*2ba0*/  @!P0 IMAD.MOV R246, RZ, RZ, -R246 ;  /* 0x000000fffff68224 */ /* 0x000fe200078e0af6 */
[----:B------:R-:W-:Y:S01]  /*2bb0*/  IABS R8, R7 ;  /* 0x0000000700087213 */ /* 0x000fe20000000000 */
[----:B------:R-:W-:Y:S01]  /*2bc0*/  @!P5 IMAD.IADD R187, R187, 0x1, -R199 ;  /* 0x00000001bbbbd824 */ /* 0x000fe200078e0ac7 */
[----:B------:R-:W-:Y:S01]  /*2bd0*/  ISETP.GE.AND P0, PT, R5, RZ, PT ;  /* 0x000000ff0500720c */ /* 0x000fe20003f06270 */
[----:B------:R-:W-:Y:S01]  /*2be0*/  IMAD.HI.U32 R3, R207, R6, RZ ;  /* 0x00000006cf037227 */ /* 0x000fe200078e00ff */
[----:B------:R-:W-:-:S02]  /*2bf0*/  IABS R5, R9 ;  /* 0x0000000900057213 */ /* 0x000fc40000000000 */
[----:B------:R-:W-:Y:S01]  /*2c00*/  ISETP.GT.U32.AND P5, PT, R199, R187, PT ;  /* 0x000000bbc700720c */ /* 0x000fe20003fa4070 */
[--C-:B------:R-:W-:Y:S02]  /*2c10*/  @!P6 IMAD.IADD R190, R190, 0x1, -R199.reuse ;  /* 0x00000001bebee824 */ /* 0x100fe400078e0ac7 */
[----:B------:R-:W-:Y:S01]  /*2c20*/  @!P2 IMAD.IADD R184, R184, 0x1, -R199 ;  /* 0x00000001b8b8a824 */ /* 0x000fe200078e0ac7 */
[----:B------:R-:W-:Y:S01]  /*2c30*/  ISETP.GE.AND P2, PT, R4, RZ, PT ;  /* 0x000000ff0400720c */ /* 0x000fe20003f46270 */
[----:B------:R-:W-:Y:S01]  /*2c40*/  IMAD.HI.U32 R4, R207, R8, RZ ;  /* 0x00000008cf047227 */ /* 0x000fe200078e00ff */
[----:B------:R-:W-:-:S03]  /*2c50*/  ISETP.GT.U32.AND P6, PT, R199, R190, PT ;  /* 0x000000bec700720c */ /* 0x000fc60003fc4070 */
[----:B------:R-:W-:Y:S02]  /*2c60*/  IMAD.MOV R3, RZ, RZ, -R3 ;  /* 0x000000ffff037224 */ /* 0x000fe400078e0a03 */
[----:B------:R-:W-:Y:S02]  /*2c70*/  IMAD.MOV R4, RZ, RZ, -R4 ;  /* 0x000000ffff047224 */ /* 0x000fe400078e0a04 */
[C---:B------:R-:W-:Y:S02]  /*2c80*/  IMAD R193, R199.reuse, R3, R6 ;  /* 0x00000003c7c17224 */ /* 0x040fe400078e0206 */
[----:B------:R-:W-:Y:S02]  /*2c90*/  IMAD R195, R199, R4, R8 ;  /* 0x00000004c7c37224 */ /* 0x000fe400078e0208 */
[--C-:B------:R-:W-:Y:S01]  /*2ca0*/  @!P5 IMAD.IADD R187, R187, 0x1, -R199.reuse ;  /* 0x00000001bbbbd824 */ /* 0x100fe200078e0ac7 */
[C---:B------:R-:W-:Y:S01]  /*2cb0*/  ISETP.GT.U32.AND P5, PT, R199.reuse, R193, PT ;  /* 0x000000c1c700720c */ /* 0x040fe20003fa4070 */
[----:B------:R-:W-:Y:S01]  /*2cc0*/  @!P6 IMAD.IADD R190, R190, 0x1, -R199 ;  /* 0x00000001bebee824 */ /* 0x000fe200078e0ac7 */
[C---:B------:R-:W-:Y:S01]  /*2cd0*/  ISETP.GT.U32.AND P6, PT, R199.reuse, R195, PT ;  /* 0x000000c3c700720c */ /* 0x040fe20003fc4070 */
[----:B------:R-:W-:Y:S01]  /*2ce0*/  @!P1 IMAD.MOV R244, RZ, RZ, -R244 ;  /* 0x000000fffff49224 */ /* 0x000fe200078e0af4 */
[----:B------:R-:W-:Y:S01]  /*2cf0*/  ISETP.GT.U32.AND P1, PT, R199, R209, PT ;  /* 0x000000d1c700720c */ /* 0x000fe20003f24070 */
[----:B------:R-:W-:-:S02]  /*2d00*/  IMAD.MOV.U32 R6, RZ, RZ, R5 ;  /* 0x000000ffff067224 */ /* 0x000fc400078e0005 */
[----:B------:R-:W-:Y:S02]  /*2d10*/  VIADD R5, R0, 0x36 ;  /* 0x0000003600057836 */ /* 0x000fe40000000000 */
[----:B------:R-:W-:-:S03]  /*2d20*/  IMAD.HI.U32 R3, R207, R6, RZ ;  /* 0x00000006cf037227 */ /* 0x000fc600078e00ff */
[----:B------:R-:W-:Y:S01]  /*2d30*/  IABS R200, R5 ;  /* 0x0000000500c87213 */ /* 0x000fe20000000000 */
[----:B------:R-:W-:Y:S02]  /*2d40*/  @!P5 IMAD.IADD R193, R193, 0x1, -R199 ;  /* 0x00000001c1c1d824 */ /* 0x000fe400078e0ac7 */
[----:B------:R-:W-:Y:S02]  /*2d50*/  IMAD.MOV R3, RZ, RZ, -R3 ;  /* 0x000000ffff037224 */ /* 0x000fe400078e0a03 */
[--C-:B------:R-:W-:Y:S01]  /*2d60*/  @!P6 IMAD.IADD R195, R195, 0x1, -R199.reuse ;  /* 0x00000001c3c3e824 */ /* 0x100fe200078e0ac7 */
[----:B------:R-:W-:Y:S01]  /*2d70*/  ISETP.GT.U32.AND P6, PT, R199, R193, PT ;  /* 0x000000c1c700720c */ /* 0x000fe20003fc4070 */
[----:B------:R-:W-:Y:S02]  /*2d80*/  @!P1 IMAD.IADD R209, R209, 0x1, -R199 ;  /* 0x00000001d1d19824 */ /* 0x000fe400078e0ac7 */
[----:B------:R-:W-:Y:S02]  /*2d90*/  IMAD R197, R199, R3, R6 ;  /* 0x00000003c7c57224 */ /* 0x000fe400078e0206 */
[----:B------:R-:W-:Y:S01]  /*2da0*/  IMAD.HI.U32 R3, R207, R200, RZ ;  /* 0x000000c8cf037227 */ /* 0x000fe200078e00ff */
[----:B------:R-:W-:-:S02]  /*2db0*/  ISETP.GT.U32.AND P1, PT, R199, R209, PT ;  /* 0x000000d1c700720c */ /* 0x000fc40003f24070 */
[----:B------:R-:W-:Y:S01]  /*2dc0*/  ISETP.GT.U32.AND P5, PT, R199, R197, PT ;  /* 0x000000c5c700720c */ /* 0x000fe20003fa4070 */
[----:B------:R-:W-:Y:S02]  /*2dd0*/  VIADD R8, R0, 0x38 ;  /* 0x0000003800087836 */ /* 0x000fe40000000000 */
[----:B------:R-:W-:Y:S02]  /*2de0*/  IMAD.MOV R3, RZ, RZ, -R3 ;  /* 0x000000ffff037224 */ /* 0x000fe400078e0a03 */
[----:B------:R-:W-:Y:S01]  /*2df0*/  @!P6 IMAD.IADD R193, R193, 0x1, -R199 ;  /* 0x00000001c1c1e824 */ /* 0x000fe200078e0ac7 */
[----:B------:R-:W-:Y:S01]  /*2e00*/  IABS R6, R8 ;  /* 0x0000000800067213 */ /* 0x000fe20000000000 */
[C---:B------:R-:W-:Y:S02]  /*2e10*/  IMAD R200, R199.reuse, R3, R200 ;  /* 0x00000003c7c87224 */ /* 0x040fe400078e02c8 */
[----:B------:R-:W-:Y:S01]  /*2e20*/  @!P3 IMAD.MOV R187, RZ, RZ, -R187 ;  /* 0x000000ffffbbb224 */ /* 0x000fe200078e0abb */
[----:B------:R-:W-:Y:S01]  /*2e30*/  ISETP.GT.U32.AND P3, PT, R199, R195, PT ;  /* 0x000000c3c700720c */ /* 0x000fe20003f64070 */
[----:B------:R-:W-:Y:S01]  /*2e40*/  IMAD.HI.U32 R3, R207, R6, RZ ;  /* 0x00000006cf037227 */ /* 0x000fe200078e00ff */
[----:B------:R-:W-:-:S03]  /*2e50*/  ISETP.GT.U32.AND P6, PT, R199, R200, PT ;  /* 0x000000c8c700720c */ /* 0x000fc60003fc4070 */
[----:B------:R-:W-:Y:S01]  /*2e60*/  @!P1 IMAD.IADD R209, R209, 0x1, -R199 ;  /* 0x00000001d1d19824 */ /* 0x000fe200078e0ac7 */
[----:B------:R-:W-:Y:S01]  /*2e70*/  ISETP.GE.AND P1, PT, R10, RZ, PT ;  /* 0x000000ff0a00720c */ /* 0x000fe20003f26270 */
[----:B------:R-:W-:Y:S02]  /*2e80*/  IMAD.MOV R3, RZ, RZ, -R3 ;  /* 0x000000ffff037224 */ /* 0x000fe400078e0a03 */
[----:B------:R-:W-:Y:S01]  /*2e90*/  @!P0 IMAD.MOV R209, RZ, RZ, -R209 ;  /* 0x000000ffffd18224 */ /* 0x000fe200078e0ad1 */
[----:B------:R-:W-:Y:S01]  /*2ea0*/  ISETP.GE.AND P0, PT, R7, RZ, PT ;  /* 0x000000ff0700720c */ /* 0x000fe20003f06270 */
[C---:B------:R-:W-:Y:S02]  /*2eb0*/  IMAD R213, R199.reuse, R3, R6 ;  /* 0x00000003c7d57224 */ /* 0x040fe400078e0206 */
[----:B------:R-:W-:Y:S02]  /*2ec0*/  VIADD R7, R0, 0x37 ;  /* 0x0000003700077836 */ /* 0x000fe40000000000 */
[--C-:B------:R-:W-:Y:S01]  /*2ed0*/  @!P6 IMAD.IADD R200, R200, 0x1, -R199.reuse ;  /* 0x00000001c8c8e824 */ /* 0x100fe200078e0ac7 */
[----:B------:R-:W-:Y:S01]  /*2ee0*/  ISETP.GT.U32.AND P6, PT, R199, R213, PT ;  /* 0x000000d5c700720c */ /* 0x000fe20003fc4070 */
[C---:B------:R-:W-:Y:S01]  /*2ef0*/  VIADD R10, R0.reuse, 0x39 ;  /* 0x00000039000a7836 */ /* 0x040fe20000000000 */
[----:B------:R-:W-:Y:S01]  /*2f00*/  IABS R208, R7 ;  /* 0x0000000700d07213 */ /* 0x000fe20000000000 */
[----:B------:R-:W-:Y:S01]  /*2f10*/  @!P3 IMAD.IADD R195, R195, 0x1, -R199 ;  /* 0x00000001c3c3b824 */ /* 0x000fe200078e0ac7 */
[----:B------:R-:W-:Y:S01]  /*2f20*/  ISETP.GE.AND P3, PT, R7, RZ, PT ;  /* 0x000000ff0700720c */ /* 0x000fe20003f66270 */
[----:B------:R-:W-:Y:S01]  /*2f30*/  VIADD R7, R0, 0x3a ;  /* 0x0000003a00077836 */ /* 0x000fe20000000000 */
[----:B------:R-:W-:Y:S01]  /*2f40*/  IABS R214, R10 ;  /* 0x0000000a00d67213 */ /* 0x000fe20000000000 */
[----:B------:R-:W-:-:S03]  /*2f50*/  IMAD.HI.U32 R4, R207, R208, RZ ;  /* 0x000000d0cf047227 */ /* 0x000fc600078e00ff */
[----:B------:R-:W-:Y:S01]  /*2f60*/  IABS R210, R7 ;  /* 0x0000000700d27213 */ /* 0x000fe20000000000 */
[----:B------:R-:W-:Y:S02]  /*2f70*/  IMAD.MOV R4, RZ, RZ, -R4 ;  /* 0x000000ffff047224 */ /* 0x000fe400078e0a04 */
[----:B------:R-:W-:Y:S01]  /*2f80*/  @!P0 IMAD.MOV R195, RZ, RZ, -R195 ;  /* 0x000000ffffc38224 */ /* 0x000fe200078e0ac3 */
[----:B------:R-:W-:Y:S01]  /*2f90*/  ISETP.GT.U32.AND P0, PT, R199, R200, PT ;  /* 0x000000c8c700720c */ /* 0x000fe20003f04070 */
[----:B------:R-:W-:Y:S02]  /*2fa0*/  @!P6 IMAD.IADD R213, R213, 0x1, -R199 ;  /* 0x00000001d5d5e824 */ /* 0x000fe400078e0ac7 */
[----:B------:R-:W-:Y:S02]  /*2fb0*/  IMAD R208, R199, R4, R208 ;  /* 0x00000004c7d07224 */ /* 0x000fe400078e02d0 */
[----:B------:R-:W-:Y:S01]  /*2fc0*/  IMAD.HI.U32 R4, R207, R214, RZ ;  /* 0x000000d6cf047227 */ /* 0x000fe200078e00ff */
[----:B------:R-:W-:-:S03]  /*2fd0*/  ISETP.GT.U32.AND P6, PT, R199, R213, PT ;  /* 0x000000d5c700720c */ /* 0x000fc60003fc4070 */
[----:B------:R-:W-:Y:S02]  /*2fe0*/  IMAD.MOV R4, RZ, RZ, -R4 ;  /* 0x000000ffff047224 */ /* 0x000fe400078e0a04 */
[----:B------:R-:W-:-:S04]  /*2ff0*/  IMAD.HI.U32 R3, R207, R210, RZ ;  /* 0x000000d2cf037227 */ /* 0x000fc800078e00ff */
[----:B------:R-:W-:Y:S02]  /*3000*/  @!P5 IMAD.IADD R197, R197, 0x1, -R199 ;  /* 0x00000001c5c5d824 */ /* 0x000fe400078e0ac7 */
[----:B------:R-:W-:Y:S01]  /*3010*/  @!P2 IMAD.MOV R193, RZ, RZ, -R193 ;  /* 0x000000ffffc1a224 */ /* 0x000fe200078e0ac1 */
[C---:B------:R-:W-:Y:S01]  /*3020*/  ISETP.GT.U32.AND P2, PT, R199.reuse, R208, PT ;  /* 0x000000d0c700720c */ /* 0x040fe20003f44070 */
[C---:B------:R-:W-:Y:S01]  /*3030*/  IMAD R214, R199.reuse, R4, R214 ;  /* 0x00000004c7d67224 */ /* 0x040fe200078e02d6 */
[C---:B------:R-:W-:Y:S01]  /*3040*/  ISETP.GT.U32.AND P5, PT, R199.reuse, R197, PT ;  /* 0x000000c5c700720c */ /* 0x040fe20003fa4070 */
[----:B------:R-:W-:Y:S02]  /*3050*/  IMAD.MOV R3, RZ, RZ, -R3 ;  /* 0x000000ffff037224 */ /* 0x000fe400078e0a03 */
[----:B------:R-:W-:Y:S01]  /*3060*/  @!P0 IMAD.IADD R200, R200, 0x1, -R199 ;  /* 0x00000001c8c88824 */ /* 0x000fe200078e0ac7 */
[C---:B------:R-:W-:Y:S01]  /*3070*/  ISETP.GT.U32.AND P0, PT, R199.reuse, R214, PT ;  /* 0x000000d6c700720c */ /* 0x040fe20003f04070 */
[----:B------:R-:W-:-:S02]  /*3080*/  IMAD R210, R199, R3, R210 ;  /* 0x00000003c7d27224 */ /* 0x000fc400078e02d2 */
[--C-:B------:R-:W-:Y:S02]  /*3090*/  @!P6 IMAD.IADD R213, R213, 0x1, -R199.reuse ;  /* 0x00000001d5d5e824 */ /* 0x100fe400078e0ac7 */
[----:B------:R-:W-:Y:S01]  /*30a0*/  @!P4 IMAD.MOV R184, RZ, RZ, -R184 ;  /* 0x000000ffffb8c224 */ /* 0x000fe200078e0ab8 */
[----:B------:R-:W-:Y:S01]  /*30b0*/  ISETP.GT.U32.AND P6, PT, R199, R210, PT ;  /* 0x000000d2c700720c */ /* 0x000fe20003fc4070 */
[----:B------:R-:W-:Y:S01]  /*30c0*/  VIADD R11, R0, 0x3c ;  /* 0x0000003c000b7836 */ /* 0x000fe20000000000 */
[----:B------:R-:W-:Y:S01]  /*30d0*/  ISETP.GE.AND P4, PT, R9, RZ, PT ;  /* 0x000000ff0900720c */ /* 0x000fe20003f86270 */
[--C-:B------:R-:W-:Y:S02]  /*30e0*/  @!P2 IMAD.IADD R208, R208, 0x1, -R199.reuse ;  /* 0x00000001d0d0a824 */ /* 0x100fe400078e0ac7 */
[C---:B------:R-:W-:Y:S01]  /*30f0*/  VIADD R12, R0.reuse, 0x3d ;  /* 0x0000003d000c7836 */ /* 0x040fe20000000000 */
[----:B------:R-:W-:Y:S01]  /*3100*/  IABS R6, R11 ;  /* 0x0000000b00067213 */ /* 0x000fe20000000000 */
[----:B------:R-:W-:Y:S01]  /*3110*/  VIADD R9, R0, 0x3b ;  /* 0x0000003b00097836 */ /* 0x000fe20000000000 */
[----:B------:R-:W-:Y:S01]  /*3120*/  ISETP.GT.U32.AND P2, PT, R199, R208, PT ;  /* 0x000000d0c700720c */ /* 0x000fe20003f44070 */
[--C-:B------:R-:W-:Y:S01]  /*3130*/  @!P5 IMAD.IADD R197, R197, 0x1, -R199.reuse ;  /* 0x00000001c5c5d824 */ /* 0x100fe200078e0ac7 */
[----:B------:R-:W-:Y:S01]  /*3140*/  ISETP.GE.AND P5, PT, R8, RZ, PT ;  /* 0x000000ff0800720c */ /* 0x000fe20003fa6270 */
[--C-:B------:R-:W-:Y:S01]  /*3150*/  @!P0 IMAD.IADD R214, R214, 0x1, -R199.reuse ;  /* 0x00000001d6d68824 */ /* 0x100fe200078e0ac7 */
[----:B------:R-:W-:Y:S01]  /*3160*/  IABS R8, R12 ;  /* 0x0000000c00087213 */ /* 0x000fe20000000000 */
[----:B------:R-:W-:Y:S01]  /*3170*/  @!P1 IMAD.MOV R190, RZ, RZ, -R190 ;  /* 0x000000ffffbe9224 */ /* 0x000fe200078e0abe */
[----:B------:R-:W-:Y:S01]  /*3180*/  IABS R212, R9 ;  /* 0x0000000900d47213 */ /* 0x000fe20000000000 */
[----:B------:R-:W-:Y:S01]  /*3190*/  @!P6 IMAD.IADD R210, R210, 0x1, -R199 ;  /* 0x00000001d2d2e824 */ /* 0x000fe200078e0ac7 */
[----:B------:R-:W-:Y:S01]  /*31a0*/  ISETP.GE.AND P1, PT, R5, RZ, PT ;  /* 0x000000ff0500720c */ /* 0x000fe20003f26270 */
[----:B------:R-:W-:Y:S01]  /*31b0*/  IMAD.HI.U32 R4, R207, R6, RZ ;  /* 0x00000006cf047227 */ /* 0x000fe200078e00ff */
[----:B------:R-:W-:-:S02]  /*31c0*/  ISETP.GT.U32.AND P6, PT, R199, R214, PT ;  /* 0x000000d6c700720c */ /* 0x000fc40003fc4070 */
[----:B------:R-:W-:Y:S01]  /*31d0*/  ISETP.GE.AND P0, PT, R7, RZ, PT ;  /* 0x000000ff0700720c */ /* 0x000fe20003f06270 */
[----:B------:R-:W-:-:S04]  /*31e0*/  IMAD.HI.U32 R5, R207, R8, RZ ;  /* 0x00000008cf057227 */ /* 0x000fc800078e00ff */
[----:B------:R-:W-:-:S04]  /*31f0*/  IMAD.HI.U32 R3, R207, R212, RZ ;  /* 0x000000d4cf037227 */ /* 0x000fc800078e00ff */
[----:B------:R-:W-:Y:S02]  /*3200*/  IMAD.MOV R4, RZ, RZ, -R4 ;  /* 0x000000ffff047224 */ /* 0x000fe400078e0a04 */
[----:B------:R-:W-:Y:S02]  /*3210*/  IMAD.MOV R5, RZ, RZ, -R5 ;  /* 0x000000ffff057224 */ /* 0x000fe400078e0a05 */
[----:B------:R-:W-:Y:S02]  /*3220*/  IMAD.MOV R3, RZ, RZ, -R3 ;  /* 0x000000ffff037224 */ /* 0x000fe400078e0a03 */
[----:B------:R-:W-:Y:S01]  /*3230*/  @!P2 IMAD.IADD R208, R208, 0x1, -R199 ;  /* 0x00000001d0d0a824 */ /* 0x000fe200078e0ac7 */
[----:B------:R-:W-:Y:S01]  /*3240*/  ISETP.GE.AND P2, PT, R10, RZ, PT ;  /* 0x000000ff0a00720c */ /* 0x000fe20003f46270 */
[C---:B------:R-:W-:Y:S02]  /*3250*/  IMAD R211, R199.reuse, R4, R6 ;  /* 0x00000004c7d37224 */ /* 0x040fe400078e0206 */
[----:B------:R-:W-:-:S02]  /*3260*/  IMAD R5, R199, R5, R8 ;  /* 0x00000005c7057224 */ /* 0x000fc400078e0208 */
[C---:B------:R-:W-:Y:S02]  /*3270*/  IMAD R212, R199.reuse, R3, R212 ;  /* 0x00000003c7d47224 */ /* 0x040fe400078e02d4 */
[----:B------:R-:W-:Y:S02]  /*3280*/  VIADD R10, R0, 0x3e ;  /* 0x0000003e000a7836 */ /* 0x000fe40000000000 */
[----:B------:R-:W-:Y:S01]  /*3290*/  @!P3 IMAD.MOV R208, RZ, RZ, -R208 ;  /* 0x000000ffffd0b224 */ /* 0x000fe200078e0ad0 */
[C---:B------:R-:W-:Y:S01]  /*32a0*/  ISETP.GT.U32.AND P3, PT, R199.reuse, R211, PT ;  /* 0x000000d3c700720c */ /* 0x040fe20003f64070 */
[----:B------:R-:W-:Y:S01]  /*32b0*/  @!P6 IMAD.IADD R214, R214, 0x1, -R199 ;  /* 0x00000001d6d6e824 */ /* 0x000fe200078e0ac7 */
[C---:B------:R-:W-:Y:S01]  /*32c0*/  ISETP.GT.U32.AND P6, PT, R199.reuse, R5, PT ;  /* 0x00000005c700720c */ /* 0x040fe20003fc4070 */
[----:B------:R-:W-:Y:S01]  /*32d0*/  @!P4 IMAD.MOV R197, RZ, RZ, -R197 ;  /* 0x000000ffffc5c224 */ /* 0x000fe200078e0ac5 */
[----:B------:R-:W-:Y:S01]  /*32e0*/  IABS R6, R10 ;  /* 0x0000000a00067213 */ /* 0x000fe20000000000 */
[----:B------:R-:W-:Y:S01]  /*32f0*/  @!P1 IMAD.MOV R200, RZ, RZ, -R200 ;  /* 0x000000ffffc89224 */ /* 0x000fe200078e0ac8 */
[C---:B------:R-:W-:Y:S01]  /*3300*/  ISETP.GT.U32.AND P1, PT, R199.reuse, R210, PT ;  /* 0x000000d2c700720c */ /* 0x040fe20003f24070 */
[----:B------:R-:W-:Y:S01]  /*3310*/  VIADD R13, R0, 0x3f ;  /* 0x0000003f000d7836 */ /* 0x000fe20000000000 */
[----:B------:R-:W-:Y:S01]  /*3320*/  ISETP.GT.U32.AND P4, PT, R199, R212, PT ;  /* 0x000000d4c700720c */ /* 0x000fe20003f84070 */
[----:B------:R-:W-:-:S03]  /*3330*/  IMAD.HI.U32 R3, R207, R6, RZ ;  /* 0x00000006cf037227 */ /* 0x000fc600078e00ff */
[----:B------:R-:W-:Y:S01]  /*3340*/  IABS R8, R13 ;  /* 0x0000000d00087213 */ /* 0x000fe20000000000 */
[----:B------:R-:W-:Y:S02]  /*3350*/  IMAD.MOV R4, RZ, RZ, -R3 ;  /* 0x000000ffff047224 */ /* 0x000fe400078e0a03 */
[--C-:B------:R-:W-:Y:S02]  /*3360*/  @!P3 IMAD.IADD R211, R211, 0x1, -R199.reuse ;  /* 0x00000001d3d3b824 */ /* 0x100fe400078e0ac7 */
[--C-:B------:R-:W-:Y:S02]  /*3370*/  @!P6 IMAD.IADD R5, R5, 0x1, -R199.reuse ;  /* 0x000000010505e824 */ /* 0x100fe400078e0ac7 */
[--C-:B------:R-:W-:Y:S01]  /*3380*/  @!P1 IMAD.IADD R210, R210, 0x1, -R199.reuse ;  /* 0x00000001d2d29824 */ /* 0x100fe200078e0ac7 */
[----:B------:R-:W-:Y:S01]  /*3390*/  ISETP.GT.U32.AND P6, PT, R199, R211, PT ;  /* 0x000000d3c700720c */ /* 0x000fe20003fc4070 */
[----:B------:R-:W-:Y:S01]  /*33a0*/  @!P4 IMAD.IADD R212, R212, 0x1, -R199 ;  /* 0x00000001d4d4c824 */ /* 0x000fe200078e0ac7 */
[----:B------:R-:W-:Y:S01]  /*33b0*/  ISETP.GE.AND P1, PT, R11, RZ, PT ;  /* 0x000000ff0b00720c */ /* 0x000fe20003f26270 */
[C---:B------:R-:W-:Y:S01]  /*33c0*/  IMAD R6, R199.reuse, R4, R6 ;  /* 0x00000004c7067224 */ /* 0x040fe200078e0206 */
[----:B------:R-:W-:Y:S01]  /*33d0*/  ISETP.GE.AND P4, PT, R12, RZ, PT ;  /* 0x000000ff0c00720c */ /* 0x000fe20003f86270 */
[----:B------:R-:W-:Y:S01]  /*33e0*/  @!P2 IMAD.MOV R214, RZ, RZ, -R214 ;  /* 0x000000ffffd6a224 */ /* 0x000fe200078e0ad6 */
[----:B------:R-:W-:Y:S01]  /*33f0*/  ISETP.GT.U32.AND P2, PT, R199, R5, PT ;  /* 0x00000005c700720c */ /* 0x000fe20003f44070 */
[----:B------:R-:W-:Y:S01]  /*3400*/  IMAD.HI.U32 R3, R207, R8, RZ ;  /* 0x00000008cf037227 */ /* 0x000fe200078e00ff */
[----:B------:R-:W-:-:S03]  /*3410*/  ISETP.GT.U32.AND P3, PT, R199, R212, PT ;  /* 0x000000d4c700720c */ /* 0x000fc60003f64070 */
[----:B------:R-:W-:Y:S01]  /*3420*/  @!P0 IMAD.MOV R210, RZ, RZ, -R210 ;  /* 0x000000ffffd28224 */ /* 0x000fe200078e0ad2 */
[----:B------:R-:W-:Y:S01]  /*3430*/  ISETP.GT.U32.AND P0, PT, R199, R6, PT ;  /* 0x00000006c700720c */ /* 0x000fe20003f04070 */
[----:B------:R-:W-:Y:S01]  /*3440*/  @!P5 IMAD.MOV R213, RZ, RZ, -R213 ;  /* 0x000000ffffd5d224 */ /* 0x000fe200078e0ad5 */
[----:B------:R-:W-:Y:S01]  /*3450*/  ISETP.GE.AND P5, PT, R9, RZ, PT ;  /* 0x000000ff0900720c */ /* 0x000fe20003fa6270 */
[----:B------:R-:W-:Y:S02]  /*3460*/  IMAD.MOV R3, RZ, RZ, -R3 ;  /* 0x000000ffff037224 */ /* 0x000fe400078e0a03 */
[C---:B------:R-:W-:Y:S02]  /*3470*/  VIADD R9, R0.reuse, 0x40 ;  /* 0x0000004000097836 */ /* 0x040fe40000000000 */
[----:B------:R-:W-:Y:S02]  /*3480*/  IMAD R7, R199, R3, R8 ;  /* 0x00000003c7077224 */ /* 0x000fe400078e0208 */
[--C-:B------:R-:W-:Y:S01]  /*3490*/  @!P6 IMAD.IADD R211, R211, 0x1, -R199.reuse ;  /* 0x00000001d3d3e824 */ /* 0x100fe200078e0ac7 */
[----:B------:R-:W-:Y:S01]  /*34a0*/  IABS R8, R9 ;  /* 0x0000000900087213 */ /* 0x000fe20000000000 */
[--C-:B------:R-:W-:Y:S01]  /*34b0*/  @!P2 IMAD.IADD R5, R5, 0x1, -R199.reuse ;  /* 0x000000010505a824 */ /* 0x100fe200078e0ac7 */
[----:B------:R-:W-:Y:S01]  /*34c0*/  ISETP.GT.U32.AND P6, PT, R199, R7, PT ;  /* 0x00000007c700720c */ /* 0x000fe20003fc4070 */
[----:B------:R-:W-:Y:S01]  /*34d0*/  VIADD R11, R0, 0x41 ;  /* 0x00000041000b7836 */ /* 0x000fe20000000000 */
[----:B------:R-:W-:Y:S01]  /*34e0*/  ISETP.GE.AND P2, PT, R13, RZ, PT ;  /* 0x000000ff0d00720c */ /* 0x000fe20003f46270 */
[--C-:B------:R-:W-:Y:S01]  /*34f0*/  @!P3 IMAD.IADD R212, R212, 0x1, -R199.reuse ;  /* 0x00000001d4d4b824 */ /* 0x100fe200078e0ac7 */
[----:B------:R-:W-:Y:S01]  /*3500*/  ISETP.GE.AND P3, PT, R10, RZ, PT ;  /* 0x000000ff0a00720c */ /* 0x000fe20003f66270 */
[----:B------:R-:W-:Y:S01]  /*3510*/  VIADD R13, R0, 0x42 ;  /* 0x00000042000d7836 */ /* 0x000fe20000000000 */
[----:B------:R-:W-:Y:S01]  /*3520*/  IABS R10, R11 ;  /* 0x0000000b000a7213 */ /* 0x000fe20000000000 */
[----:B------:R-:W-:Y:S01]  /*3530*/  @!P0 IMAD.IADD R6, R6, 0x1, -R199 ;  /* 0x0000000106068824 */ /* 0x000fe200078e0ac7 */
[----:B------:R-:W-:Y:S01]  /*3540*/  ISETP.GE.AND P0, PT, R9, RZ, PT ;  /* 0x000000ff0900720c */ /* 0x000fe20003f06270 */
[----:B------:R-:W-:Y:S01]  /*3550*/  IMAD.HI.U32 R3, R207, R8, RZ ;  /* 0x00000008cf037227 */ /* 0x000fe200078e00ff */
[----:B------:R-:W-:-:S03]  /*3560*/  IABS R12, R13 ;  /* 0x0000000d000c7213 */ /* 0x000fc60000000000 */
[----:B------:R-:W-:Y:S01]  /*3570*/  @!P5 IMAD.MOV R212, RZ, RZ, -R212 ;  /* 0x000000ffffd4d224 */ /* 0x000fe200078e0ad4 */
[----:B------:R-:W-:Y:S01]  /*3580*/  ISETP.GT.U32.AND P5, PT, R199, R6, PT ;  /* 0x00000006c700720c */ /* 0x000fe20003fa4070 */
[----:B------:R-:W-:Y:S02]  /*3590*/  IMAD.MOV R3, RZ, RZ, -R3 ;  /* 0x000000ffff037224 */ /* 0x000fe400078e0a03 */
[----:B------:R-:W-:-:S04]  /*35a0*/  IMAD.HI.U32 R4, R207, R10, RZ ;  /* 0x0000000acf047227 */ /* 0x000fc800078e00ff */
[----:B------:R-:W-:Y:S02]  /*35b0*/  IMAD R8, R199, R3, R8 ;  /* 0x00000003c7087224 */ /* 0x000fe400078e0208 */
[----:B------:R-:W-:-:S04]  /*35c0*/  IMAD.HI.U32 R3, R207, R12, RZ ;  /* 0x0000000ccf037227 */ /* 0x000fc800078e00ff */
[----:B------:R-:W-:Y:S02]  /*35d0*/  @!P6 IMAD.IADD R7, R7, 0x1, -R199 ;  /* 0x000000010707e824 */ /* 0x000fe400078e0ac7 */
[----:B------:R-:W-:Y:S02]  /*35e0*/  IMAD.MOV R4, RZ, RZ, -R4 ;  /* 0x000000ffff047224 */ /* 0x000fe400078e0a04 */
[----:B------:R-:W-:Y:S01]  /*35f0*/  @!P1 IMAD.MOV R211, RZ, RZ, -R211 ;  /* 0x000000ffffd39224 */ /* 0x000fe200078e0ad3 */
[C---:B------:R-:W-:Y:S01]  /*3600*/  ISETP.GT.U32.AND P1, PT, R199.reuse, R8, PT ;  /* 0x00000008c700720c */ /* 0x040fe20003f24070 */
[----:B------:R-:W-:Y:S01]  /*3610*/  IMAD.MOV R3, RZ, RZ, -R3 ;  /* 0x000000ffff037224 */ /* 0x000fe200078e0a03 */
[C---:B------:R-:W-:Y:S01]  /*3620*/  ISETP.GT.U32.AND P6, PT, R199.reuse, R7, PT ;  /* 0x00000007c700720c */ /* 0x040fe20003fc4070 */
[----:B------:R-:W-:Y:S02]  /*3630*/  IMAD R9, R199, R4, R10 ;  /* 0x00000004c7097224 */ /* 0x000fe400078e020a */
[----:B------:R-:W-:-:S02]  /*3640*/  @!P5 IMAD.IADD R6, R6, 0x1, -R199 ;  /* 0x000000010606d824 */ /* 0x000fc400078e0ac7 */
[C---:B------:R-:W-:Y:S01]  /*3650*/  IMAD R10, R199.reuse, R3, R12 ;  /* 0x00000003c70a7224 */ /* 0x040fe200078e020c */
[C---:B------:R-:W-:Y:S01]  /*3660*/  ISETP.GT.U32.AND P5, PT, R199.reuse, R9, PT ;  /* 0x00000009c700720c */ /* 0x040fe20003fa4070 */
[----:B------:R-:W-:Y:S02]  /*3670*/  @!P3 IMAD.MOV R6, RZ, RZ, -R6 ;  /* 0x000000ffff06b224 */ /* 0x000fe400078e0a06 */
[----:B------:R-:W-:Y:S01]  /*3680*/  VIADD R4, R0, 0x43 ;  /* 0x0000004300047836 */ /* 0x000fe20000000000 */
[----:B------:R-:W-:Y:S01]  /*3690*/  ISETP.GT.U32.AND P3, PT, R199, R10, PT ;  /* 0x0000000ac700720c */ /* 0x000fe20003f64070 */
[--C-:B------:R-:W-:Y:S02]  /*36a0*/  @!P1 IMAD.IADD R8, R8, 0x1, -R199.reuse ;  /* 0x0000000108089824 */ /* 0x100fe400078e0ac7 */
[----:B------:R-:W-:Y:S01]  /*36b0*/  @!P6 IMAD.IADD R7, R7, 0x1, -R199 ;  /* 0x000000010707e824 */ /* 0x000fe200078e0ac7 */
[----:B------:R-:W-:Y:S01]  /*36c0*/  ISETP.GE.AND P6, PT, R13, RZ, PT ;  /* 0x000000ff0d00720c */ /* 0x000fe20003fc6270 */
[C---:B------:R-:W-:Y:S01]  /*36d0*/  VIADD R13, R0.reuse, 0x44 ;  /* 0x00000044000d7836 */ /* 0x040fe20000000000 */
[----:B------:R-:W-:Y:S01]  /*36e0*/  ISETP.GT.U32.AND P1, PT, R199, R8, PT ;  /* 0x00000008c700720c */ /* 0x000fe20003f24070 */
[----:B------:R-:W-:Y:S01]  /*36f0*/  VIADD R15, R0, 0x45 ;  /* 0x00000045000f7836 */ /* 0x000fe20000000000 */
[----:B------:R-:W-:Y:S01]  /*3700*/  IABS R12, R4 ;  /* 0x00000004000c7213 */ /* 0x000fe20000000000 */
[----:B------:R-:W-:Y:S01]  /*3710*/  @!P2 IMAD.MOV R7, RZ, RZ, -R7 ;  /* 0x000000ffff07a224 */ /* 0x000fe200078e0a07 */
[----:B------:R-:W-:Y:S01]  /*3720*/  IABS R14, R13 ;  /* 0x0000000d000e7213 */ /* 0x000fe20000000000 */
[----:B------:R-:W-:Y:S01]  /*3730*/  @!P4 IMAD.MOV R5, RZ, RZ, -R5 ;  /* 0x000000ffff05c224 */ /* 0x000fe200078e0a05 */
[----:B------:R-:W-:Y:S01]  /*3740*/  IABS R16, R15 ;  /* 0x0000000f00107213 */ /* 0x000fe20000000000 */
[----:B------:R-:W-:Y:S01]  /*3750*/  @!P3 IMAD.IADD R10, R10, 0x1, -R199 ;  /* 0x000000010a0ab824 */ /* 0x000fe200078e0ac7 */
[----:B------:R-:W-:Y:S01]  /*3760*/  ISETP.GE.AND P2, PT, R4, RZ, PT ;  /* 0x000000ff0400720c */ /* 0x000fe20003f46270 */
[----:B------:R-:W-:Y:S01]  /*3770*/  IMAD.HI.U32 R3, R207, R12, RZ ;  /* 0x0000000ccf037227 */ /* 0x000fe200078e00ff */
[----:B------:R-:W-:-:S02]  /*3780*/  ISETP.GE.AND P4, PT, R11, RZ, PT ;  /* 0x000000ff0b00720c */ /* 0x000fc40003f86270 */
[----:B------:R-:W-:Y:S01]  /*3790*/  ISETP.GT.U32.AND P3, PT, R199, R10, PT ;  /* 0x0000000ac700720c */ /* 0x000fe20003f64070 */
[----:B------:R-:W-:-:S04]  /*37a0*/  IMAD.HI.U32 R4, R207, R14, RZ ;  /* 0x0000000ecf047227 */ /* 0x000fc800078e00ff */
[----:B------:R-:W-:-:S04]  /*37b0*/  IMAD.HI.U32 R11, R207, R16, RZ ;  /* 0x00000010cf0b7227 */ /* 0x000fc800078e00ff */
[----:B------:R-:W-:Y:S02]  /*37c0*/  IMAD.MOV R3, RZ, RZ, -R3 ;  /* 0x000000ffff037224 */ /* 0x000fe400078e0a03 */
[----:B------:R-:W-:Y:S01]  /*37d0*/  @!P1 IMAD.IADD R8, R8, 0x1, -R199 ;  /* 0x0000000108089824 */ /* 0x000fe200078e0ac7 */
[----:B------:R-:W-:Y:S01]  /*37e0*/  ISETP.GE.AND P1, PT, R13, RZ, PT ;  /* 0x000000ff0d00720c */ /* 0x000fe20003f26270 */
[----:B------:R-:W-:Y:S02]  /*37f0*/  IMAD.MOV R4, RZ, RZ, -R4 ;  /* 0x000000ffff047224 */ /* 0x000fe400078e0a04 */
[----:B------:R-:W-:Y:S02]  /*3800*/  IMAD.MOV R13, RZ, RZ, -R11 ;  /* 0x000000ffff0d7224 */ /* 0x000fe400078e0a0b */
[----:B------:R-:W-:Y:S02]  /*3810*/  IMAD R11, R199, R3, R12 ;  /* 0x00000003c70b7224 */ /* 0x000fe400078e020c */
[----:B------:R-:W-:-:S02]  /*3820*/  @!P5 IMAD.IADD R9, R9, 0x1, -R199 ;  /* 0x000000010909d824 */ /* 0x000fc400078e0ac7 */
[C---:B------:R-:W-:Y:S02]  /*3830*/  IMAD R12, R199.reuse, R4, R14 ;  /* 0x00000004c70c7224 */ /* 0x040fe400078e020e */
[--C-:B------:R-:W-:Y:S01]  /*3840*/  @!P3 IMAD.IADD R10, R10, 0x1, -R199.reuse ;  /* 0x000000010a0ab824 */ /* 0x100fe200078e0ac7 */
[C---:B------:R-:W-:Y:S01]  /*3850*/  ISETP.GT.U32.AND P5, PT, R199.reuse, R9, PT ;  /* 0x00000009c700720c */ /* 0x040fe20003fa4070 */
[C---:B------:R-:W-:Y:S01]  /*3860*/  VIADD R3, R0.reuse, 0x46 ;  /* 0x0000004600037836 */ /* 0x040fe20000000000 */
[C---:B------:R-:W-:Y:S01]  /*3870*/  ISETP.GT.U32.AND P3, PT, R199.reuse, R12, PT ;  /* 0x0000000cc700720c */ /* 0x040fe20003f64070 */
[C---:B------:R-:W-:Y:S02]  /*3880*/  VIADD R23, R0.reuse, 0x48 ;  /* 0x0000004800177836 */ /* 0x040fe40000000000 */
[----:B------:R-:W-:Y:S02]  /*3890*/  VIADD R25, R0, 0x49 ;  /* 0x0000004900197836 */ /* 0x000fe40000000000 */
[C---:B------:R-:W-:Y:S01]  /*38a0*/  IMAD R13, R199.reuse, R13, R16 ;  /* 0x0000000dc70d7224 */ /* 0x040fe200078e0210 */
[----:B------:R-:W-:Y:S01]  /*38b0*/  IABS R16, R3 ;  /* 0x0000000300107213 */ /* 0x000fe20000000000 */
[----:B------:R-:W-:Y:S01]  /*38c0*/  @!P0 IMAD.MOV R8, RZ, RZ, -R8 ;  /* 0x000000ffff088224 */ /* 0x000fe200078e0a08 */
[----:B------:R-:W-:Y:S01]  /*38d0*/  ISETP.GT.U32.AND P0, PT, R199, R11, PT ;  /* 0x0000000bc700720c */ /* 0x000fe20003f04070 */
[----:B------:R-:W-:Y:S01]  /*38e0*/  @!P6 IMAD.MOV R10, RZ, RZ, -R10 ;  /* 0x000000ffff0ae224 */ /* 0x000fe200078e0a0a */
[----:B------:R-:W-:Y:S01]  /*38f0*/  IABS R20, R23 ;  /* 0x0000001700147213 */ /* 0x000fe20000000000 */
[--C-:B------:R-:W-:Y:S01]  /*3900*/  @!P5 IMAD.IADD R9, R9, 0x1, -R199.reuse ;  /* 0x000000010909d824 */ /* 0x100fe200078e0ac7 */
[----:B------:R-:W-:Y:S01]  /*3910*/  IABS R22, R25 ;  /* 0x0000001900167213 */ /* 0x000fe20000000000 */
[----:B------:R-:W-:Y:S01]  /*3920*/  @!P3 IMAD.IADD R12, R12, 0x1, -R199 ;  /* 0x000000010c0cb824 */ /* 0x000fe200078e0ac7 */
[----:B------:R-:W-:Y:S01]  /*3930*/  ISETP.GT.U32.AND P6, PT, R199, R13, PT ;  /* 0x0000000dc700720c */ /* 0x000fe20003fc4070 */
[----:B------:R-:W-:Y:S01]  /*3940*/  @!P4 IMAD.MOV R9, RZ, RZ, -R9 ;  /* 0x000000ffff09c224 */ /* 0x000fe200078e0a09 */
[----:B------:R-:W-:Y:S01]  /*3950*/  ISETP.GE.AND P4, PT, R3, RZ, PT ;  /* 0x000000ff0300720c */ /* 0x000fe20003f86270 */
[----:B------:R-:W-:Y:S01]  /*3960*/  IMAD.HI.U32 R3, R207, R16, RZ ;  /* 0x00000010cf037227 */ /* 0x000fe200078e00ff */
[----:B------:R-:W-:-:S02]  /*3970*/  ISETP.GT.U32.AND P3, PT, R199, R12, PT ;  /* 0x0000000cc700720c */ /* 0x000fc40003f64070 */
[----:B------:R-:W-:Y:S01]  /*3980*/  ISETP.GE.AND P5, PT, R15, RZ, PT ;  /* 0x000000ff0f00720c */ /* 0x000fe20003fa6270 */
[----:B------:R-:W-:-:S04]  /*3990*/  IMAD.HI.U32 R4, R207, R18, RZ ;  /* 0x00000012cf047227 */ /* 0x000fc800078e00ff */
[----:B------:R-:W-:-:S04]  /*39a0*/  IMAD.HI.U32 R14, R207, R20, RZ ;  /* 0x00000014cf0e7227 */ /* 0x000fc800078e00ff */
[----:B------:R-:W-:-:S04]  /*39b0*/  IMAD.HI.U32 R15, R207, R22, RZ ;  /* 0x00000016cf0f7227 */ /* 0x000fc800078e00ff */
[----:B------:R-:W-:Y:S02]  /*39c0*/  IMAD.MOV R3, RZ, RZ, -R3 ;  /* 0x000000ffff037224 */ /* 0x000fe400078e0a03 */
[----:B------:R-:W-:Y:S02]  /*39d0*/  IMAD.MOV R4, RZ, RZ, -R4 ;  /* 0x000000ffff047224 */ /* 0x000fe400078e0a04 */
[----:B------:R-:W-:Y:S02]  /*39e0*/  IMAD.MOV R17, RZ, RZ, -R14 ;  /* 0x000000ffff117224 */ /* 0x000fe400078e0a0e */
[----:B------:R-:W-:Y:S02]  /*39f0*/  IMAD.MOV R19, RZ, RZ, -R15 ;  /* 0x000000ffff137224 */ /* 0x000fe400078e0a0f */
[C---:B------:R-:W-:Y:S02]  /*3a00*/  IMAD R14, R199.reuse, R3, R16 ;  /* 0x00000003c70e7224 */ /* 0x040fe400078e0210 */
[----:B------:R-:W-:-:S02]  /*3a10*/  IMAD R15, R199, R4, R18 ;  /* 0x00000004c70f7224 */ /* 0x000fc400078e0212 */
[--C-:B------:R-:W-:Y:S02]  /*3a20*/  @!P0 IMAD.IADD R11, R11, 0x1, -R199.reuse ;  /* 0x000000010b0b8824 */ /* 0x100fe400078e0ac7 */
[--C-:B------:R-:W-:Y:S01]  /*3a30*/  @!P3 IMAD.IADD R12, R12, 0x1, -R199.reuse ;  /* 0x000000010c0cb824 */ /* 0x100fe200078e0ac7 */
[----:B------:R-:W-:Y:S01]  /*3a40*/  ISETP.GT.U32.AND P3, PT, R199, R14, PT ;  /* 0x0000000ec700720c */ /* 0x000fe20003f64070 */
[--C-:B------:R-:W-:Y:S01]  /*3a50*/  @!P6 IMAD.IADD R13, R13, 0x1, -R199.reuse ;  /* 0x000000010d0de824 */ /* 0x100fe200078e0ac7 */
[C---:B------:R-:W-:Y:S01]  /*3a60*/  ISETP.GT.U32.AND P6, PT, R199.reuse, R15, PT ;  /* 0x0000000fc700720c */ /* 0x040fe20003fc4070 */
[C---:B------:R-:W-:Y:S01]  /*3a70*/  VIADD R27, R0.reuse, 0x4b ;  /* 0x0000004b001b7836 */ /* 0x040fe20000000000 */
[C---:B------:R-:W-:Y:S01]  /*3a80*/  ISETP.GT.U32.AND P0, PT, R199.reuse, R11, PT ;  /* 0x0000000bc700720c */ /* 0x040fe20003f04070 */
[----:B------:R-:W-:Y:S02]  /*3a90*/  VIADD R26, R0, 0x4a ;  /* 0x0000004a001a7836 */ /* 0x000fe40000000000 */
[C---:B------:R-:W-:Y:S01]  /*3aa0*/  IMAD R16, R199.reuse, R17, R20 ;  /* 0x00000011c7107224 */ /* 0x040fe200078e0214 */
[----:B------:R-:W-:Y:S01]  /*3ab0*/  IABS R20, R27 ;  /* 0x0000001b00147213 */ /* 0x000fe20000000000 */
[C---:B------:R-:W-:Y:S01]  /*3ac0*/  IMAD R17, R199.reuse, R19, R22 ;  /* 0x00000013c7117224 */ /* 0x040fe200078e0216 */
[----:B------:R-:W-:Y:S01]  /*3ad0*/  IABS R18, R26 ;  /* 0x0000001a00127213 */ /* 0x000fe20000000000 */
[----:B------:R-:W-:Y:S01]  /*3ae0*/  @!P1 IMAD.MOV R12, RZ, RZ, -R12 ;  /* 0x000000ffff0c9224 */ /* 0x000fe200078e0a0c */
[C---:B------:R-:W-:Y:S01]  /*3af0*/  ISETP.GT.U32.AND P1, PT, R199.reuse, R16, PT ;  /* 0x00000010c700720c */ /* 0x040fe20003f24070 */
[--C-:B------:R-:W-:Y:S01]  /*3b00*/  @!P3 IMAD.IADD R14, R14, 0x1, -R199.reuse ;  /* 0x000000010e0eb824 */ /* 0x100fe200078e0ac7 */
[----:B------:R-:W-:Y:S01]  /*3b10*/  ISETP.GT.U32.AND P3, PT, R199, R13, PT ;  /* 0x0000000dc700720c */ /* 0x000fe20003f64070 */
[----:B------:R-:W-:-:S02]  /*3b20*/  @!P6 IMAD.IADD R15, R15, 0x1, -R199 ;  /* 0x000000010f0fe824 */ /* 0x000fc400078e0ac7 */
[----:B------:R-:W-:Y:S01]  /*3b30*/  @!P0 IMAD.IADD R11, R11, 0x1, -R199 ;  /* 0x000000010b0b8824 */ /* 0x000fe200078e0ac7 */
[----:B------:R-:W-:Y:S01]  /*3b40*/  ISETP.GE.AND P0, PT, R21, RZ, PT ;  /* 0x000000ff1500720c */ /* 0x000fe20003f06270 */
[----:B------:R-:W-:Y:S01]  /*3b50*/  IMAD.HI.U32 R4, R207, R20, RZ ;  /* 0x00000014cf047227 */ /* 0x000fe200078e00ff */
[----:B------:R-:W-:-:S03]  /*3b60*/  ISETP.GT.U32.AND P6, PT, R199, R15, PT ;  /* 0x0000000fc700720c */ /* 0x000fc60003fc4070 */
[----:B------:R-:W-:Y:S01]  /*3b70*/  @!P2 IMAD.MOV R11, RZ, RZ, -R11 ;  /* 0x000000ffff0ba224 */ /* 0x000fe200078e0a0b */
[----:B------:R-:W-:Y:S01]  /*3b80*/  ISETP.GT.U32.AND P2, PT, R199, R14, PT ;  /* 0x0000000ec700720c */ /* 0x000fe20003f44070 */
[----:B------:R-:W-:-:S04]  /*3b90*/  IMAD.HI.U32 R3, R207, R18, RZ ;  /* 0x00000012cf037227 */ /* 0x000fc800078e00ff */
[----:B------:R-:W-:Y:S02]  /*3ba0*/  IMAD.MOV R19, RZ, RZ, -R4 ;  /* 0x000000ffff137224 */ /* 0x000fe400078e0a04 */
[----:B------:R-:W-:Y:S02]  /*3bb0*/  IMAD.MOV R3, RZ, RZ, -R3 ;  /* 0x000000ffff037224 */ /* 0x000fe400078e0a03 */
[--C-:B------:R-:W-:Y:S01]  /*3bc0*/  @!P3 IMAD.IADD R13, R13, 0x1, -R199.reuse ;  /* 0x000000010d0db824 */ /* 0x100fe200078e0ac7 */
[C---:B------:R-:W-:Y:S01]  /*3bd0*/  ISETP.GT.U32.AND P3, PT, R199.reuse, R17, PT ;  /* 0x00000011c700720c */ /* 0x040fe20003f64070 */
[C---:B------:R-:W-:Y:S02]  /*3be0*/  IMAD R19, R199.reuse, R19, R20 ;  /* 0x00000013c7137224 */ /* 0x040fe400078e0214 */
[----:B------:R-:W-:Y:S02]  /*3bf0*/  IMAD R18, R199, R3, R18 ;  /* 0x00000003c7127224 */ /* 0x000fe400078e0212 */
[--C-:B------:R-:W-:Y:S01]  /*3c00*/  @!P6 IMAD.IADD R15, R15, 0x1, -R199.reuse ;  /* 0x000000010f0fe824 */ /* 0x100fe200078e0ac7 */
[C---:B------:R-:W-:Y:S01]  /*3c10*/  ISETP.GT.U32.AND P6, PT, R199.reuse, R19, PT ;  /* 0x00000013c700720c */ /* 0x040fe20003fc4070 */
[----:B------:R-:W-:Y:S01]  /*3c20*/  @!P2 IMAD.IADD R14, R14, 0x1, -R199 ;  /* 0x000000010e0ea824 */ /* 0x000fe200078e0ac7 */
[----:B------:R-:W-:Y:S01]  /*3c30*/  ISETP.GT.U32.AND P2, PT, R199, R18, PT ;  /* 0x00000012c700720c */ /* 0x000fe20003f44070 */
[----:B------:R-:W-:-:S02]  /*3c40*/  VIADD R29, R0, 0x4d ;  /* 0x0000004d001d7836 */ /* 0x000fc40000000000 */
[----:B------:R-:W-:Y:S02]  /*3c50*/  VIADD R28, R0, 0x4c ;  /* 0x0000004c001c7836 */ /* 0x000fe40000000000 */
[--C-:B------:R-:W-:Y:S01]  /*3c60*/  @!P3 IMAD.IADD R17, R17, 0x1, -R199.reuse ;  /* 0x000000011111b824 */ /* 0x100fe200078e0ac7 */
[----:B------:R-:W-:Y:S01]  /*3c70*/  IABS R24, R29 ;  /* 0x0000001d00187213 */ /* 0x000fe20000000000 */
[----:B------:R-:W-:Y:S01]  /*3c80*/  @!P1 IMAD.IADD R16, R16, 0x1, -R199 ;  /* 0x0000000110109824 */ /* 0x000fe200078e0ac7 */
[----:B------:R-:W-:Y:S01]  /*3c90*/  IABS R22, R28 ;  /* 0x0000001c00167213 */ /* 0x000fe20000000000 */
[----:B------:R-:W-:Y:S01]  /*3ca0*/  @!P5 IMAD.MOV R13, RZ, RZ, -R13 ;  /* 0x000000ffff0dd224 */ /* 0x000fe200078e0a0d */
[----:B------:R-:W-:Y:S01]  /*3cb0*/  ISETP.GE.AND P1, PT, R23, RZ, PT ;  /* 0x000000ff1700720c */ /* 0x000fe20003f26270 */
[----:B------:R-:W-:Y:S01]  /*3cc0*/  @!P6 IMAD.IADD R19, R19, 0x1, -R199 ;  /* 0x000000011313e824 */ /* 0x000fe200078e0ac7 */
[----:B------:R-:W-:Y:S01]  /*3cd0*/  ISETP.GT.U32.AND P6, PT, R199, R17, PT ;  /* 0x00000011c700720c */ /* 0x000fe20003fc4070 */
[----:B------:R-:W-:Y:S01]  /*3ce0*/  IMAD.HI.U32 R4, R207, R24, RZ ;  /* 0x00000018cf047227 */ /* 0x000fe200078e00ff */
[----:B------:R-:W-:-:S03]  /*3cf0*/  ISETP.GE.AND P3, PT, R25, RZ, PT ;  /* 0x000000ff1900720c */ /* 0x000fc60003f66270 */
[----:B------:R-:W-:Y:S01]  /*3d00*/  @!P2 IMAD.IADD R18, R18, 0x1, -R199 ;  /* 0x000000011212a824 */ /* 0x000fe200078e0ac7 */
[----:B------:R-:W-:Y:S01]  /*3d10*/  ISETP.GT.U32.AND P2, PT, R199, R16, PT ;  /* 0x00000010c700720c */ /* 0x000fe20003f44070 */
[----:B------:R-:W-:-:S03]  /*3d20*/  IMAD.HI.U32 R3, R207, R22, RZ ;  /* 0x00000016cf037227 */ /* 0x000fc600078e00ff */
[C---:B------:R-:W-:Y:S01]  /*3d30*/  ISETP.GT.U32.AND P5, PT, R199.reuse, R18, PT ;  /* 0x00000012c700720c */ /* 0x040fe20003fa4070 */
[----:B------:R-:W-:Y:S02]  /*3d40*/  IMAD.MOV R4, RZ, RZ, -R4 ;  /* 0x000000ffff047224 */ /* 0x000fe400078e0a04 */
[----:B------:R-:W-:Y:S02]  /*3d50*/  IMAD.MOV R3, RZ, RZ, -R3 ;  /* 0x000000ffff037224 */ /* 0x000fe400078e0a03 */
[C---:B------:R-:W-:Y:S02]  /*3d60*/  VIADD R23, R0.reuse, 0x4e ;  /* 0x0000004e00177836 */ /* 0x040fe40000000000 */
[C---:B------:R-:W-:Y:S02]  /*3d70*/  IMAD R21, R199.reuse, R4, R24 ;  /* 0x00000004c7157224 */ /* 0x040fe400078e0218 */
[----:B------:R-:W-:Y:S01]  /*3d80*/  IMAD R20, R199, R3, R22 ;  /* 0x00000003c7147224 */ /* 0x000fe200078e0216 */
[----:B------:R-:W-:Y:S01]  /*3d90*/  IABS R22, R23 ;  /* 0x0000001700167213 */ /* 0x000fe20000000000 */
[----:B------:R-:W-:-:S02]  /*3da0*/  VIADD R25, R0, 0x4f ;  /* 0x0000004f00197836 */ /* 0x000fc40000000000 */
[--C-:B------:R-:W-:Y:S01]  /*3db0*/  @!P6 IMAD.IADD R17, R17, 0x1, -R199.reuse ;  /* 0x000000011111e824 */ /* 0x100fe200078e0ac7 */
[C---:B------:R-:W-:Y:S01]  /*3dc0*/  ISETP.GT.U32.AND P6, PT, R199.reuse, R21, PT ;  /* 0x00000015c700720c */ /* 0x040fe20003fc4070 */
[----:B------:R-:W-:Y:S01]  /*3dd0*/  @!P4 IMAD.MOV R14, RZ, RZ, -R14 ;  /* 0x000000ffff0ec224 */ /* 0x000fe200078e0a0e */
[----:B------:R-:W-:Y:S01]  /*3de0*/  ISETP.GT.U32.AND P4, PT, R199, R19, PT ;  /* 0x00000013c700720c */ /* 0x000fe20003f84070 */
[----:B------:R-:W-:Y:S01]  /*3df0*/  @!P2 IMAD.IADD R16, R16, 0x1, -R199 ;  /* 0x000000011010a824 */ /* 0x000fe200078e0ac7 */
[----:B------:R-:W-:Y:S01]  /*3e00*/  IABS R24, R25 ;  /* 0x0000001900187213 */ /* 0x000fe20000000000 */
[----:B------:R-:W-:Y:S01]  /*3e10*/  IMAD.HI.U32 R3, R207, R22, RZ ;  /* 0x00000016cf037227 */ /* 0x000fe200078e00ff */
[----:B------:R-:W-:-:S03]  /*3e20*/  ISETP.GE.AND P2, PT, R26, RZ, PT ;  /* 0x000000ff1a00720c */ /* 0x000fc60003f46270 */
[----:B------:R-:W-:Y:S01]  /*3e30*/  @!P5 IMAD.IADD R18, R18, 0x1, -R199 ;  /* 0x000000011212d824 */ /* 0x000fe200078e0ac7 */
[----:B------:R-:W-:Y:S01]  /*3e40*/  ISETP.GE.AND P5, PT, R27, RZ, PT ;  /* 0x000000ff1b00720c */ /* 0x000fe20003fa6270 */
[----:B------:R-:W-:-:S04]  /*3e50*/  IMAD.HI.U32 R4, R207, R24, RZ ;  /* 0x00000018cf047227 */ /* 0x000fc800078e00ff */
[----:B------:R-:W-:Y:S02]  /*3e60*/  IMAD.MOV R3, RZ, RZ, -R3 ;  /* 0x000000ffff037224 */ /* 0x000fe400078e0a03 */
[----:B------:R-:W-:Y:S01]  /*3e70*/  @!P0 IMAD.MOV R15, RZ, RZ, -R15 ;  /* 0x000000ffff0f8224 */ /* 0x000fe200078e0a0f */
[C---:B------:R-:W-:Y:S01]  /*3e80*/  ISETP.GT.U32.AND P0, PT, R199.reuse, R20, PT ;  /* 0x00000014c700720c */ /* 0x040fe20003f04070 */
[----:B------:R-:W-:Y:S02]  /*3e90*/  IMAD.MOV R4, RZ, RZ, -R4 ;  /* 0x000000ffff047224 */ /* 0x000fe400078e0a04 */
[----:B------:R-:W-:Y:S02]  /*3ea0*/  IMAD R22, R199, R3, R22 ;  /* 0x00000003c7167224 */ /* 0x000fe400078e0216 */
[--C-:B------:R-:W-:Y:S01]  /*3eb0*/  @!P6 IMAD.IADD R21, R21, 0x1, -R199.reuse ;  /* 0x000000011515e824 */ /* 0x100fe200078e0ac7 */
[----:B------:R-:W-:Y:S01]  /*3ec0*/  ISETP.GE.AND P6, PT, R23, RZ, PT ;  /* 0x000000ff1700720c */ /* 0x000fe20003fc6270 */
[----:B------:R-:W-:Y:S01]  /*3ed0*/  @!P4 IMAD.IADD R19, R19, 0x1, -R199 ;  /* 0x000000011313c824 */ /* 0x000fe200078e0ac7 */
[----:B------:R-:W-:Y:S01]  /*3ee0*/  ISETP.GE.AND P4, PT, R28, RZ, PT ;  /* 0x000000ff1c00720c */ /* 0x000fe20003f86270 */
[----:B------:R-:W-:-:S02]  /*3ef0*/  IMAD R23, R199, R4, R24 ;  /* 0x00000004c7177224 */ /* 0x000fc400078e0218 */
[----:B------:R-:W-:Y:S01]  /*3f00*/  @!P2 IMAD.MOV R18, RZ, RZ, -R18 ;  /* 0x000000ffff12a224 */ /* 0x000fe200078e0a12 */
[C---:B------:R-:W-:Y:S01]  /*3f10*/  ISETP.GT.U32.AND P2, PT, R199.reuse, R22, PT ;  /* 0x00000016c700720c */ /* 0x040fe20003f44070 */
[----:B------:R-:W-:Y:S01]  /*3f20*/  @!P3 IMAD.MOV R17, RZ, RZ, -R17 ;  /* 0x000000ffff11b224 */ /* 0x000fe200078e0a11 */
[C---:B------:R-:W-:Y:S01]  /*3f30*/  ISETP.GT.U32.AND P3, PT, R199.reuse, R21, PT ;  /* 0x00000015c700720c */ /* 0x040fe20003f64070 */
[----:B------:R-:W-:Y:S01]  /*3f40*/  @!P5 IMAD.MOV R19, RZ, RZ, -R19 ;  /* 0x000000ffff13d224 */ /* 0x000fe200078e0a13 */
[----:B------:R-:W-:Y:S01]  /*3f50*/  ISETP.GT.U32.AND P5, PT, R199, R23, PT ;  /* 0x00000017c700720c */ /* 0x000fe20003fa4070 */
[--C-:B------:R-:W-:Y:S01]  /*3f60*/  @!P0 IMAD.IADD R20, R20, 0x1, -R199.reuse ;  /* 0x0000000114148824 */ /* 0x100fe200078e0ac7 */
[----:B------:R-:W-:Y:S01]  /*3f70*/  ISETP.GE.AND P0, PT, R29, RZ, PT ;  /* 0x000000ff1d00720c */ /* 0x000fe20003f06270 */
[C---:B------:R-:W-:Y:S02]  /*3f80*/  VIADD R3, R0.reuse, 0x50 ;  /* 0x0000005000037836 */ /* 0x040fe40000000000 */
[----:B------:R-:W-:Y:S01]  /*3f90*/  @!P1 IMAD.MOV R16, RZ, RZ, -R16 ;  /* 0x000000ffff109224 */ /* 0x000fe200078e0a10 */
[----:B------:R-:W-:Y:S01]  /*3fa0*/  ISETP.GT.U32.AND P1, PT, R199, R20, PT ;  /* 0x00000014c700720c */ /* 0x000fe20003f24070 */
[----:B------:R-:W-:Y:S01]  /*3fb0*/  VIADD R4, R0, 0x51 ;  /* 0x0000005100047836 */ /* 0x000fe20000000000 */
[----:B------:R-:W-:Y:S01]  /*3fc0*/  IABS R24, R3 ;  /* 0x0000000300187213 */ /* 0x000fe20000000000 */
[----:B------:R-:W-:-:S02]  /*3fd0*/  @!P2 IMAD.IADD R22, R22, 0x1, -R199 ;  /* 0x000000011616a824 */ /* 0x000fc400078e0ac7 */
[--C-:B------:R-:W-:Y:S01]  /*3fe0*/  @!P3 IMAD.IADD R21, R21, 0x1, -R199.reuse ;  /* 0x000000011515b824 */ /* 0x100fe200078e0ac7 */
[----:B------:R-:W-:Y:S01]  /*3ff0*/  ISETP.GE.AND P3, PT, R3, RZ, PT ;  /* 0x000000ff0300720c */ /* 0x000fe20003f66270 */
[----:B------:R-:W-:Y:S01]  /*4000*/  @!P5 IMAD.IADD R23, R23, 0x1, -R199 ;  /* 0x000000011717d824 */ /* 0x000fe200078e0ac7 */
[----:B------:R-:W-:Y:S01]  /*4010*/  ISETP.GT.U32.AND P5, PT, R199, R22, PT ;  /* 0x00000016c700720c */ /* 0x000fe20003fa4070 */
[----:B------:R-:W-:Y:S01]  /*4020*/  IMAD.HI.U32 R3, R207, R24, RZ ;  /* 0x00000018cf037227 */ /* 0x000fe200078e00ff */
[----:B------:R-:W-:Y:S02]  /*4030*/  IABS R26, R4 ;  /* 0x00000004001a7213 */ /* 0x000fe40000000000 */
[----:B------:R-:W-:Y:S01]  /*4040*/  ISETP.GE.AND P2, PT, R4, RZ, PT ;  /* 0x000000ff0400720c */ /* 0x000fe20003f46270 */
[----:B------:R-:W-:Y:S02]  /*4050*/  IMAD.MOV R3, RZ, RZ, -R3 ;  /* 0x000000ffff037224 */ /* 0x000fe400078e0a03 */
[----:B------:R-:W-:Y:S01]  /*4060*/  @!P1 IMAD.IADD R20, R20, 0x1, -R199 ;  /* 0x0000000114149824 */ /* 0x000fe200078e0ac7 */
[----:B------:R-:W-:Y:S01]  /*4070*/  ISETP.GE.AND P1, PT, R25, RZ, PT ;  /* 0x000000ff1900720c */ /* 0x000fe20003f26270 */
[----:B------:R-:W-:-:S04]  /*4080*/  IMAD.HI.U32 R4, R207, R26, RZ ;  /* 0x0000001acf047227 */ /* 0x000fc800078e00ff */
[C---:B------:R-:W-:Y:S02]  /*4090*/  IMAD R24, R199.reuse, R3, R24 ;  /* 0x00000003c7187224 */ /* 0x040fe400078e0218 */
[----:B------:R-:W-:Y:S01]  /*40a0*/  @!P4 IMAD.MOV R20, RZ, RZ, -R20 ;  /* 0x000000ffff14c224 */ /* 0x000fe200078e0a14 */
[C---:B------:R-:W-:Y:S01]  /*40b0*/  ISETP.GT.U32.AND P4, PT, R199.reuse, R23, PT ;  /* 0x00000017c700720c */ /* 0x040fe20003f84070 */
[----:B------:R-:W-:Y:S02]  /*40c0*/  VIADD R25, R0, 0x52 ;  /* 0x0000005200197836 */ /* 0x000fe40000000000 */
[----:B------:R-:W-:Y:S02]  /*40d0*/  IMAD.MOV R4, RZ, RZ, -R4 ;  /* 0x000000ffff047224 */ /* 0x000fe400078e0a04 */
[----:B------:R-:W-:Y:S01]  /*40e0*/  @!P5 IMAD.IADD R22, R22, 0x1, -R199 ;  /* 0x000000011616d824 */ /* 0x000fe200078e0ac7 */
[----:B------:R-:W-:Y:S01]  /*40f0*/  ISETP.GT.U32.AND P5, PT, R199, R24, PT ;  /* 0x00000018c700720c */ /* 0x000fe20003fa4070 */
[----:B------:R-:W-:Y:S01]  /*4100*/  @!P0 IMAD.MOV R21, RZ, RZ, -R21 ;  /* 0x000000ffff158224 */ /* 0x000fe200078e0a15 */
[----:B------:R-:W-:Y:S01]  /*4110*/  ISETP.GE.AND P0, PT, R25, RZ, PT ;  /* 0x000000ff1900720c */ /* 0x000fe20003f06270 */
[----:B------:R-:W-:Y:S01]  /*4120*/  VIADD R3, R0, 0x53 ;  /* 0x0000005300037836 */ /* 0x000fe20000000000 */
[----:B------:R-:W-:Y:S01]  /*4130*/  IABS R27, R25 ;  /* 0x00000019001b7213 */ /* 0x000fe20000000000 */
[----:B------:R-:W-:-:S02]  /*4140*/  IMAD R25, R199, R4, R26 ;  /* 0x00000004c7197224 */ /* 0x000fc400078e021a */
[----:B------:R-:W-:Y:S01]  /*4150*/  @!P6 IMAD.MOV R22, RZ, RZ, -R22 ;  /* 0x000000ffff16e224 */ /* 0x000fe200078e0a16 */
[----:B------:R-:W-:Y:S01]  /*4160*/  IABS R28, R3 ;  /* 0x00000003001c7213 */ /* 0x000fe20000000000 */
[----:B------:R-:W-:Y:S01]  /*4170*/  IMAD.MOV.U32 R26, RZ, RZ, R27 ;  /* 0x000000ffff1a7224 */ /* 0x000fe200078e001b */
[----:B------:R-:W-:Y:S01]  /*4180*/  ISETP.GT.U32.AND P6, PT, R199, R25, PT ;  /* 0x00000019c700720c */ /* 0x000fe20003fc4070 */
[----:B------:R-:W-:Y:S01]  /*4190*/  @!P4 IMAD.IADD R23, R23, 0x1, -R199 ;  /* 0x000000011717c824 */ /* 0x000fe200078e0ac7 */
[----:B------:R-:W-:Y:S01]  /*41a0*/  ISETP.GE.AND P4, PT, R3, RZ, PT ;  /* 0x000000ff0300720c */ /* 0x000fe20003f86270 */
[----:B------:R-:W-:-:S04]  /*41b0*/  IMAD.HI.U32 R3, R207, R26, RZ ;  /* 0x0000001acf037227 */ /* 0x000fc800078e00ff */
[----:B------:R-:W-:Y:S02]  /*41c0*/  @!P5 IMAD.IADD R24, R24, 0x1, -R199 ;  /* 0x000000011818d824 */ /* 0x000fe400078e0ac7 */
[----:B------:R-:W-:Y:S02]  /*41d0*/  VIADD R27, R0, 0x54 ;  /* 0x00000054001b7836 */ /* 0x000fe40000000000 */
[----:B------:R-:W-:Y:S01]  /*41e0*/  IMAD.MOV R4, RZ, RZ, -R3 ;  /* 0x000000ffff047224 */ /* 0x000fe200078e0a03 */
[----:B------:R-:W-:Y:S01]  /*41f0*/  ISETP.GT.U32.AND P5, PT, R199, R24, PT ;  /* 0x00000018c700720c */ /* 0x000fe20003fa4070 */
[----:B------:R-:W-:Y:S01]  /*4200*/  IMAD.HI.U32 R3, R207, R28, RZ ;  /* 0x0000001ccf037227 */ /* 0x000fe200078e00ff */
[----:B------:R-:W-:-:S03]  /*4210*/  IABS R30, R27 ;  /* 0x0000001b001e7213 */ /* 0x000fc60000000000 */
[----:B------:R-:W-:Y:S02]  /*4220*/  @!P6 IMAD.IADD R25, R25, 0x1, -R199 ;  /* 0x000000011919e824 */ /* 0x000fe400078e0ac7 */
[----:B------:R-:W-:Y:S02]  /*4230*/  IMAD.MOV R3, RZ, RZ, -R3 ;  /* 0x000000ffff037224 */ /* 0x000fe400078e0a03 */
[----:B------:R-:W-:Y:S01]  /*4240*/  VIADD R31, R0, 0x55 ;  /* 0x00000055001f7836 */ /* 0x000fe20000000000 */
[----:B------:R-:W-:Y:S01]  /*4250*/  ISETP.GT.U32.AND P6, PT, R199, R25, PT ;  /* 0x00000019c700720c */ /* 0x000fe20003fc4070 */
[----:B------:R-:W-:Y:S01]  /*4260*/  @!P1 IMAD.MOV R23, RZ, RZ, -R23 ;  /* 0x000000ffff179224 */ /* 0x000fe200078e0a17 */
[----:B------:R-:W-:Y:S01]  /*4270*/  ISETP.GE.AND P1, PT, R27, RZ, PT ;  /* 0x000000ff1b00720c */ /* 0x000fe20003f26270 */
[C---:B------:R-:W-:Y:S01]  /*4280*/  IMAD R27, R199.reuse, R3, R28 ;  /* 0x00000003c71b7224 */ /* 0x040fe200078e021c */
[----:B------:R-:W-:Y:S01]  /*4290*/  IABS R32, R31 ;  /* 0x0000001f00207213 */ /* 0x000fe20000000000 */
[----:B------:R-:W-:-:S02]  /*42a0*/  IMAD R26, R199, R4, R26 ;  /* 0x00000004c71a7224 */ /* 0x000fc400078e021a */
[----:B------:R-:W-:-:S04]  /*42b0*/  IMAD.HI.U32 R3, R207, R30, RZ ;  /* 0x0000001ecf037227 */ /* 0x000fc800078e00ff */
[----:B------:R-:W-:Y:S01]  /*42c0*/  @!P5 IMAD.IADD R24, R24, 0x1, -R199 ;  /* 0x000000011818d824 */ /* 0x000fe200078e0ac7 */
[----:B------:R-:W-:Y:S01]  /*42d0*/  ISETP.GT.U32.AND P5, PT, R199, R26, PT ;  /* 0x0000001ac700720c */ /* 0x000fe20003fa4070 */
[----:B------:R-:W-:Y:S02]  /*42e0*/  IMAD.MOV R3, RZ, RZ, -R3 ;  /* 0x000000ffff037224 */ /* 0x000fe400078e0a03 */
[----:B------:R-:W-:-:S04]  /*42f0*/  IMAD.HI.U32 R4, R207, R32, RZ ;  /* 0x00000020cf047227 */ /* 0x000fc800078e00ff */
[C---:B------:R-:W-:Y:S02]  /*4300*/  IMAD R28, R199.reuse, R3, R30 ;  /* 0x00000003c71c7224 */ /* 0x040fe400078e021e */
[----:B------:R-:W-:Y:S01]  /*4310*/  @!P3 IMAD.MOV R24, RZ, RZ, -R24 ;  /* 0x000000ffff18b224 */ /* 0x000fe200078e0a18 */
[----:B------:R-:W-:Y:S01]  /*4320*/  ISETP.GT.U32.AND P3, PT, R199, R27, PT ;  /* 0x0000001bc700720c */ /* 0x000fe20003f64070 */
[----:B------:R-:W-:Y:S02]  /*4330*/  IMAD.MOV R4, RZ, RZ, -R4 ;  /* 0x000000ffff047224 */ /* 0x000fe400078e0a04 */
[----:B------:R-:W-:Y:S01]  /*4340*/  @!P6 IMAD.IADD R25, R25, 0x1, -R199 ;  /* 0x000000011919e824 */ /* 0x000fe200078e0ac7 */
[C---:B------:R-:W-:Y:S01]  /*4350*/  ISETP.GT.U32.AND P6, PT, R199.reuse, R28, PT ;  /* 0x0000001cc700720c */ /* 0x040fe20003fc4070 */
[----:B------:R-:W-:Y:S02]  /*4360*/  IMAD R29, R199, R4, R32 ;  /* 0x00000004c71d7224 */ /* 0x000fe400078e0220 */
[----:B------:R-:W-:-:S02]  /*4370*/  VIADD R33, R0, 0x56 ;  /* 0x0000005600217836 */ /* 0x000fc40000000000 */
[--C-:B------:R-:W-:Y:S01]  /*4380*/  @!P5 IMAD.IADD R26, R26, 0x1, -R199.reuse ;  /* 0x000000011a1ad824 */ /* 0x100fe200078e0ac7 */
[----:B------:R-:W-:Y:S01]  /*4390*/  ISETP.GT.U32.AND P5, PT, R199, R29, PT ;  /* 0x0000001dc700720c */ /* 0x000fe20003fa4070 */
[C---:B------:R-:W-:Y:S01]  /*43a0*/  VIADD R35, R0.reuse, 0x57 ;  /* 0x0000005700237836 */ /* 0x040fe20000000000 */
[----:B------:R-:W-:Y:S01]  /*43b0*/  IABS R34, R33 ;  /* 0x0000002100227213 */ /* 0x000fe20000000000 */
[----:B------:R-:W-:Y:S01]  /*43c0*/  @!P3 IMAD.IADD R27, R27, 0x1, -R199 ;  /* 0x000000011b1bb824 */ /* 0x000fe200078e0ac7 */
[----:B------:R-:W-:Y:S01]  /*43d0*/  ISETP.GT.U32.AND P3, PT, R199, R26, PT ;  /* 0x0000001ac700720c */ /* 0x000fe20003f64070 */
[----:B------:R-:W-:Y:S01]  /*43e0*/  VIADD R37, R0, 0x58 ;  /* 0x0000005800257836 */ /* 0x000fe20000000000 */
[----:B------:R-:W-:Y:S01]  /*43f0*/  IABS R4, R35 ;  /* 0x0000002300047213 */ /* 0x000fe20000000000 */
[----:B------:R-:W-:-:S03]  /*4400*/  IMAD.HI.U32 R3, R207, R34, RZ ;  /* 0x00000022cf037227 */ /* 0x000fc600078e00ff */
[----:B------:R-:W-:Y:S01]  /*4410*/  IABS R32, R37 ;  /* 0x0000002500207213 */ /* 0x000fe20000000000 */
[----:B------:R-:W-:Y:S01]  /*4420*/  @!P6 IMAD.IADD R28, R28, 0x1, -R199 ;  /* 0x000000011c1ce824 */ /* 0x000fe200078e0ac7 */
[----:B------:R-:W-:Y:S01]  /*4430*/  ISETP.GT.U32.AND P6, PT, R199, R27, PT ;  /* 0x0000001bc700720c */ /* 0x000fe20003fc4070 */
[----:B------:R-:W-:Y:S02]  /*4440*/  IMAD.MOV R3, RZ, RZ, -R3 ;  /* 0x000000ffff037224 */ /* 0x000fe400078e0a03 */
[----:B------:R-:W-:Y:S01]  /*4450*/  @!P5 IMAD.IADD R29, R29, 0x1, -R199 ;  /* 0x000000011d1dd824 */ /* 0x000fe200078e0ac7 */
[C---:B------:R-:W-:Y:S01]  /*4460*/  ISETP.GT.U32.AND P5, PT, R199.reuse, R28, PT ;  /* 0x0000001cc700720c */ /* 0x040fe20003fa4070 */
[----:B------:R-:W-:Y:S02]  /*4470*/  IMAD R30, R199, R3, R34 ;  /* 0x00000003c71e7224 */ /* 0x000fe400078e0222 */
[----:B------:R-:W-:-:S04]  /*4480*/  IMAD.HI.U32 R3, R207, R4, RZ ;  /* 0x00000004cf037227 */ /* 0x000fc800078e00ff */
[----:B------:R-:W-:Y:S02]  /*4490*/  IMAD.MOV R3, RZ, RZ, -R3 ;  /* 0x000000ffff037224 */ /* 0x000fe400078e0a03 */
[--C-:B------:R-:W-:Y:S01]  /*44a0*/  @!P6 IMAD.IADD R27, R27, 0x1, -R199.reuse ;  /* 0x000000011b1be824 */ /* 0x100fe200078e0ac7 */
[----:B------:R-:W-:Y:S01]  /*44b0*/  ISETP.GE.AND P6, PT, R31, RZ, PT ;  /* 0x000000ff1f00720c */ /* 0x000fe20003fc6270 */
[C---:B------:R-:W-:Y:S02]  /*44c0*/  IMAD R31, R199.reuse, R3, R4 ;  /* 0x00000003c71f7224 */ /* 0x040fe400078e0204 */
[----:B------:R-:W-:Y:S02]  /*44d0*/  @!P5 IMAD.IADD R28, R28, 0x1, -R199 ;  /* 0x000000011c1cd824 */ /* 0x000fe400078e0ac7 */
[C---:B------:R-:W-:Y:S01]  /*44e0*/  VIADD R38, R0.reuse, 0x59 ;  /* 0x0000005900267836 */ /* 0x040fe20000000000 */
[----:B------:R-:W-:Y:S01]  /*44f0*/  ISETP.GT.U32.AND P5, PT, R199, R31, PT ;  /* 0x0000001fc700720c */ /* 0x000fe20003fa4070 */
[----:B------:R-:W-:-:S02]  /*4500*/  VIADD R39, R0, 0x5a ;  /* 0x0000005a00277836 */ /* 0x000fc40000000000 */
[----:B------:R-:W-:Y:S01]  /*4510*/  @!P2 IMAD.MOV R25, RZ, RZ, -R25 ;  /* 0x000000ffff19a224 */ /* 0x000fe200078e0a19 */
[----:B------:R-:W-:Y:S01]  /*4520*/  ISETP.GT.U32.AND P2, PT, R199, R29, PT ;  /* 0x0000001dc700720c */ /* 0x000fe20003f44070 */
[----:B------:R-:W-:Y:S01]  /*4530*/  IMAD.HI.U32 R3, R207, R32, RZ ;  /* 0x00000020cf037227 */ /* 0x000fe200078e00ff */
[----:B------:R-:W-:Y:S02]  /*4540*/  IABS R34, R38 ;  /* 0x0000002600227213 */ /* 0x000fe40000000000 */
[----:B------:R-:W-:Y:S01]  /*4550*/  IABS R36, R39 ;  /* 0x0000002700247213 */ /* 0x000fe20000000000 */
[----:B------:R-:W-:Y:S02]  /*4560*/  IMAD.MOV R3, RZ, RZ, -R3 ;  /* 0x000000ffff037224 */ /* 0x000fe400078e0a03 */
[----:B------:R-:W-:Y:S02]  /*4570*/  @!P4 IMAD.MOV R27, RZ, RZ, -R27 ;  /* 0x000000ffff1bc224 */ /* 0x000fe400078e0a1b */
[----:B------:R-:W-:-:S02]  /*4580*/  @!P5 IMAD.IADD R31, R31, 0x1, -R199 ;  /* 0x000000011f1fd824 */ /* 0x000fc400078e0ac7 */
[----:B------:R-:W-:-:S03]  /*4590*/  IMAD.HI.U32 R4, R207, R34, RZ ;  /* 0x00000022cf047227 */ /* 0x000fc600078e00ff */
[C---:B------:R-:W-:Y:S01]  /*45a0*/  ISETP.GT.U32.AND P4, PT, R199.reuse, R31, PT ;  /* 0x0000001fc700720c */ /* 0x040fe20003f84070 */
[----:B------:R-:W-:Y:S02]  /*45b0*/  IMAD R32, R199, R3, R32 ;  /* 0x00000003c7207224 */ /* 0x000fe400078e0220 */
[----:B------:R-:W-:-:S03]  /*45c0*/  IMAD.HI.U32 R3, R207, R36, RZ ;  /* 0x00000024cf037227 */ /* 0x000fc600078e00ff */
[C---:B------:R-:W-:Y:S01]  /*45d0*/  ISETP.GT.U32.AND P5, PT, R199.reuse, R32, PT ;  /* 0x00000020c700720c */ /* 0x040fe20003fa4070 */
[----:B------:R-:W-:Y:S01]  /*45e0*/  @!P3 IMAD.IADD R26, R26, 0x1, -R199 ;  /* 0x000000011a1ab824 */ /* 0x000fe200078e0ac7 */
[----:B------:R-:W-:Y:S01]  /*45f0*/  ISETP.GT.U32.AND P3, PT, R199, R30, PT ;  /* 0x0000001ec700720c */ /* 0x000fe20003f64070 */
[----:B------:R-:W-:Y:S02]  /*4600*/  IMAD.MOV R4, RZ, RZ, -R4 ;  /* 0x000000ffff047224 */ /* 0x000fe400078e0a04 */
[----:B------:R-:W-:Y:S02]  /*4610*/  IMAD.MOV R3, RZ, RZ, -R3 ;  /* 0x000000ffff037224 */ /* 0x000fe400078e0a03 */
[----:B------:R-:W-:Y:S01]  /*4620*/  @!P2 IMAD.IADD R29, R29, 0x1, -R199 ;  /* 0x000000011d1da824 */ /* 0x000fe200078e0ac7 */
[----:B------:R-:W-:Y:S01]  /*4630*/  ISETP.GE.AND P2, PT, R33, RZ, PT ;  /* 0x000000ff2100720c */ /* 0x000fe20003f46270 */
[C---:B------:R-:W-:Y:S02]  /*4640*/  IMAD R33, R199.reuse, R4, R34 ;  /* 0x00000004c7217224 */ /* 0x040fe400078e0222 */
[----:B------:R-:W-:-:S02]  /*4650*/  IMAD R34, R199, R3, R36 ;  /* 0x00000003c7227224 */ /* 0x000fc400078e0224 */
[--C-:B------:R-:W-:Y:S02]  /*4660*/  @!P4 IMAD.IADD R31, R31, 0x1, -R199.reuse ;  /* 0x000000011f1fc824 */ /* 0x100fe400078e0ac7 */
[----:B------:R-:W-:Y:S01]  /*4670*/  @!P3 IMAD.IADD R30, R30, 0x1, -R199 ;  /* 0x000000011e1eb824 */ /* 0x000fe200078e0ac7 */
[----:B------:R-:W-:Y:S01]  /*4680*/  ISETP.GT.U32.AND P4, PT, R199, R34, PT ;  /* 0x00000022c700720c */ /* 0x000fe20003f84070 */
[C---:B------:R-:W-:Y:S01]  /*4690*/  VIADD R41, R0.reuse, 0x5b ;  /* 0x0000005b00297836 */ /* 0x040fe20000000000 */
[----:B------:R-:W-:Y:S01]  /*46a0*/  ISETP.GE.AND P3, PT, R35, RZ, PT ;  /* 0x000000ff2300720c */ /* 0x000fe20003f66270 */
[----:B------:R-:W-:Y:S01]  /*46b0*/  @!P6 IMAD.MOV R29, RZ, RZ, -R29 ;  /* 0x000000ffff1de224 */ /* 0x000fe200078e0a1d */
[C---:B------:R-:W-:Y:S01]  /*46c0*/  ISETP.GT.U32.AND P6, PT, R199.reuse, R33, PT ;  /* 0x00000021c700720c */ /* 0x040fe20003fc4070 */
[----:B------:R-:W-:Y:S01]  /*46d0*/  @!P0 IMAD.MOV R26, RZ, RZ, -R26 ;  /* 0x000000ffff1a8224 */ /* 0x000fe200078e0a1a */
[----:B------:R-:W-:Y:S01]  /*46e0*/  ISETP.GT.U32.AND P0, PT, R199, R30, PT ;  /* 0x0000001ec700720c */ /* 0x000fe20003f04070 */
[----:B------:R-:W-:Y:S01]  /*46f0*/  @!P1 IMAD.MOV R28, RZ, RZ, -R28 ;  /* 0x000000ffff1c9224 */ /* 0x000fe200078e0a1c */
[----:B------:R-:W-:Y:S01]  /*4700*/  ISETP.GE.AND P1, PT, R37, RZ, PT ;  /* 0x000000ff2500720c */ /* 0x000fe20003f26270 */
[----:B------:R-:W-:Y:S01]  /*4710*/  VIADD R37, R0, 0x5c ;  /* 0x0000005c00257836 */ /* 0x000fe20000000000 */
[----:B------:R-:W-:Y:S01]  /*4720*/  IABS R4, R41 ;  /* 0x0000002900047213 */ /* 0x000fe20000000000 */
[--C-:B------:R-:W-:Y:S01]  /*4730*/  @!P5 IMAD.IADD R32, R32, 0x1, -R199.reuse ;  /* 0x000000012020d824 */ /* 0x100fe200078e0ac7 */
[----:B------:R-:W-:Y:S01]  /*4740*/  ISETP.GE.AND P5, PT, R39, RZ, PT ;  /* 0x000000ff2700720c */ /* 0x000fe20003fa6270 */
[----:B------:R-:W-:Y:S01]  /*4750*/  @!P4 IMAD.IADD R34, R34, 0x1, -R199 ;  /* 0x000000012222c824 */ /* 0x000fe200078e0ac7 */
[----:B------:R-:W-:Y:S01]  /*4760*/  IABS R36, R37 ;  /* 0x0000002500247213 */ /* 0x000fe20000000000 */
[----:B------:R-:W-:-:S03]  /*4770*/  IMAD.HI.U32 R3, R207, R4, RZ ;  /* 0x00000004cf037227 */ /* 0x000fc600078e00ff */
[----:B------:R-:W-:Y:S01]  /*4780*/  ISETP.GT.U32.AND P4, PT, R199, R34, PT ;  /* 0x00000022c700720c */ /* 0x000fe20003f84070 */
[----:B------:R-:W-:Y:S02]  /*4790*/  IMAD.MOV R35, RZ, RZ, -R3 ;  /* 0x000000ffff237224 */ /* 0x000fe400078e0a03 */
[----:B------:R-:W-:-:S04]  /*47a0*/  IMAD.HI.U32 R3, R207, R36, RZ ;  /* 0x00000024cf037227 */ /* 0x000fc800078e00ff */
[--C-:B------:R-:W-:Y:S01]  /*47b0*/  @!P6 IMAD.IADD R33, R33, 0x1, -R199.reuse ;  /* 0x000000012121e824 */ /* 0x100fe200078e0ac7 */
[C---:B------:R-:W-:Y:S01]  /*47c0*/  ISETP.GT.U32.AND P6, PT, R199.reuse, R32, PT ;  /* 0x00000020c700720c */ /* 0x040fe20003fc4070 */
[----:B------:R-:W-:Y:S01]  /*47d0*/  @!P0 IMAD.IADD R30, R30, 0x1, -R199 ;  /* 0x000000011e1e8824 */ /* 0x000fe200078e0ac7 */
[----:B------:R-:W-:Y:S01]  /*47e0*/  ISETP.GE.AND P0, PT, R38, RZ, PT ;  /* 0x000000ff2600720c */ /* 0x000fe20003f06270 */
[----:B------:R-:W-:Y:S02]  /*47f0*/  IMAD.MOV R3, RZ, RZ, -R3 ;  /* 0x000000ffff037224 */ /* 0x000fe400078e0a03 */
[----:B------:R-:W-:Y:S01]  /*4800*/  @!P2 IMAD.MOV R30, RZ, RZ, -R30 ;  /* 0x000000ffff1ea224 */ /* 0x000fe200078e0a1e */
[C---:B------:R-:W-:Y:S01]  /*4810*/  ISETP.GT.U32.AND P2, PT, R199.reuse, R33, PT ;  /* 0x00000021c700720c */ /* 0x040fe20003f44070 */
[C---:B------:R-:W-:Y:S02]  /*4820*/  IMAD R36, R199.reuse, R3, R36 ;  /* 0x00000003c7247224 */ /* 0x040fe400078e0224 */
[----:B------:R-:W-:-:S02]  /*4830*/  IMAD R35, R199, R35, R4 ;  /* 0x00000023c7237224 */ /* 0x000fc400078e0204 */
[--C-:B------:R-:W-:Y:S01]  /*4840*/  @!P4 IMAD.IADD R34, R34, 0x1, -R199.reuse ;  /* 0x000000012222c824 */ /* 0x100fe200078e0ac7 */
[C---:B------:R-:W-:Y:S01]  /*4850*/  ISETP.GT.U32.AND P4, PT, R199.reuse, R36, PT ;  /* 0x00000024c700720c */ /* 0x040fe20003f84070 */
        /* <DEDUP_REMOVED lines=11> */
[----:B------:R-:W-:Y:S02]  /*4910*/  @!P4 IMAD.IADD R36, R36, 0x1, -R199 ;  /* 0x000000012424c824 */ /* 0x000fe400078e0ac7 */
[----:B------:R-:W-:Y:S02]  /*4920*/  IMAD.MOV R3, RZ, RZ, -R3 ;  /* 0x000000ffff037224 */ /* 0x000fe400078e0a03 */
[----:B------:R-:W-:Y:S01]  /*4930*/  @!P6 IMAD.IADD R35, R35, 0x1, -R199 ;  /* 0x000000012323e824 */ /* 0x000fe200078e0ac7 */
[----:B------:R-:W-:Y:S01]  /*4940*/  ISETP.GE.AND P6, PT, R37, RZ, PT ;  /* 0x000000ff2500720c */ /* 0x000fe20003fc6270 */
[----:B------:R-:W-:Y:S01]  /*4950*/  @!P3 IMAD.MOV R31, RZ, RZ, -R31 ;  /* 0x000000ffff1fb224 */ /* 0x000fe200078e0a1f */
[C---:B------:R-:W-:Y:S01]  /*4960*/  ISETP.GT.U32.AND P3, PT, R199.reuse, R36, PT ;  /* 0x00000024c700720c */ /* 0x040fe20003f64070 */
[C---:B------:R-:W-:Y:S01]  /*4970*/  IMAD R37, R199.reuse, R3, R38 ;  /* 0x00000003c7257224 */ /* 0x040fe200078e0226 */
[----:B------:R-:W-:Y:S01]  /*4980*/  ISETP.GT.U32.AND P4, PT, R199, R35, PT ;  /* 0x00000023c700720c */ /* 0x000fe20003f84070 */
[----:B------:R-:W-:-:S04]  /*4990*/  IMAD.HI.U32 R3, R207, R42, RZ ;  /* 0x0000002acf037227 */ /* 0x000fc800078e00ff */
[----:B------:R-:W-:Y:S02]  /*49a0*/  IMAD.MOV R3, RZ, RZ, -R3 ;  /* 0x000000ffff037224 */ /* 0x000fe400078e0a03 */
[----:B------:R-:W-:-:S04]  /*49b0*/  IMAD.HI.U32 R4, R207, R40, RZ ;  /* 0x00000028cf047227 */ /* 0x000fc800078e00ff */
[----:B------:R-:W-:Y:S01]  /*49c0*/  @!P0 IMAD.MOV R33, RZ, RZ, -R33 ;  /* 0x000000ffff218224 */ /* 0x000fe200078e0a21 */
[----:B------:R-:W-:Y:S01]  /*49d0*/  ISETP.GE.AND P0, PT, R39, RZ, PT ;  /* 0x000000ff2700720c */ /* 0x000fe20003f06270 */
[C---:B------:R-:W-:Y:S02]  /*49e0*/  IMAD R39, R199.reuse, R3, R42 ;  /* 0x00000003c7277224 */ /* 0x040fe400078e022a */
[----:B------:R-:W-:Y:S02]  /*49f0*/  IMAD.MOV R4, RZ, RZ, -R4 ;  /* 0x000000ffff047224 */ /* 0x000fe400078e0a04 */
[----:B------:R-:W-:Y:S01]  /*4a00*/  @!P3 IMAD.IADD R36, R36, 0x1, -R199 ;  /* 0x000000012424b824 */ /* 0x000fe200078e0ac7 */
[C---:B------:R-:W-:Y:S01]  /*4a10*/  ISETP.GT.U32.AND P3, PT, R199.reuse, R39, PT ;  /* 0x00000027c700720c */ /* 0x040fe20003f64070 */
[----:B------:R-:W-:Y:S02]  /*4a20*/  VIADD R44, R0, 0x60 ;  /* 0x00000060002c7836 */ /* 0x000fe40000000000 */
[----:B------:R-:W-:-:S02]  /*4a30*/  IMAD R38, R199, R4, R40 ;  /* 0x00000004c7267224 */ /* 0x000fc400078e0228 */
[----:B------:R-:W-:Y:S01]  /*4a40*/  @!P1 IMAD.MOV R32, RZ, RZ, -R32 ;  /* 0x000000ffff209224 */ /* 0x000fe200078e0a20 */
[----:B------:R-:W-:Y:S01]  /*4a50*/  ISETP.GT.U32.AND P1, PT, R199, R37, PT ;  /* 0x00000025c700720c */ /* 0x000fe20003f24070 */
[----:B------:R-:W-:Y:S01]  /*4a60*/  @!P5 IMAD.MOV R34, RZ, RZ, -R34 ;  /* 0x000000ffff22d224 */ /* 0x000fe200078e0a22 */
[----:B------:R-:W-:Y:S01]  /*4a70*/  IABS R40, R44 ;  /* 0x0000002c00287213 */ /* 0x000fe20000000000 */
[----:B------:R-:W-:Y:S01]  /*4a80*/  @!P4 IMAD.IADD R35, R35, 0x1, -R199 ;  /* 0x000000012323c824 */ /* 0x000fe200078e0ac7 */
[----:B------:R-:W-:Y:S01]  /*4a90*/  ISETP.GT.U32.AND P5, PT, R199, R38, PT ;  /* 0x00000026c700720c */ /* 0x000fe20003fa4070 */
[C---:B------:R-:W-:Y:S01]  /*4aa0*/  VIADD R45, R0.reuse, 0x62 ;  /* 0x00000062002d7836 */ /* 0x040fe20000000000 */
[----:B------:R-:W-:Y:S01]  /*4ab0*/  ISETP.GE.AND P4, PT, R43, RZ, PT ;  /* 0x000000ff2b00720c */ /* 0x000fe20003f86270 */
[----:B------:R-:W-:Y:S02]  /*4ac0*/  VIADD R43, R0, 0x61 ;  /* 0x00000061002b7836 */ /* 0x000fe40000000000 */
[----:B------:R-:W-:Y:S01]  /*4ad0*/  IMAD.HI.U32 R3, R207, R40, RZ ;  /* 0x00000028cf037227 */ /* 0x000fe200078e00ff */
[----:B------:R-:W-:-:S02]  /*4ae0*/  IABS R42, R45 ;  /* 0x0000002d002a7213 */ /* 0x000fc40000000000 */
[----:B------:R-:W-:Y:S01]  /*4af0*/  IABS R4, R43 ;  /* 0x0000002b00047213 */ /* 0x000fe20000000000 */
[----:B------:R-:W-:Y:S02]  /*4b00*/  @!P3 IMAD.IADD R39, R39, 0x1, -R199 ;  /* 0x000000012727b824 */ /* 0x000fe400078e0ac7 */
[----:B------:R-:W-:Y:S02]  /*4b10*/  IMAD.MOV R3, RZ, RZ, -R3 ;  /* 0x000000ffff037224 */ /* 0x000fe400078e0a03 */
[--C-:B------:R-:W-:Y:S01]  /*4b20*/  @!P1 IMAD.IADD R37, R37, 0x1, -R199.reuse ;  /* 0x0000000125259824 */ /* 0x100fe200078e0ac7 */
[C---:B------:R-:W-:Y:S01]  /*4b30*/  ISETP.GT.U32.AND P3, PT, R199.reuse, R39, PT ;  /* 0x00000027c700720c */ /* 0x040fe20003f64070 */
[----:B------:R-:W-:Y:S01]  /*4b40*/  IMAD R40, R199, R3, R40 ;  /* 0x00000003c7287224 */ /* 0x000fe200078e0228 */
[----:B------:R-:W-:Y:S01]  /*4b50*/  ISETP.GE.AND P1, PT, R41, RZ, PT ;  /* 0x000000ff2900720c */ /* 0x000fe20003f26270 */
[----:B------:R-:W-:Y:S01]  /*4b60*/  @!P5 IMAD.IADD R38, R38, 0x1, -R199 ;  /* 0x000000012626d824 */ /* 0x000fe200078e0ac7 */
[----:B------:R-:W-:Y:S01]  /*4b70*/  ISETP.GT.U32.AND P5, PT, R199, R37, PT ;  /* 0x00000025c700720c */ /* 0x000fe20003fa4070 */
[----:B------:R-:W-:-:S04]  /*4b80*/  IMAD.HI.U32 R3, R207, R4, RZ ;  /* 0x00000004cf037227 */ /* 0x000fc800078e00ff */
[----:B------:R-:W-:Y:S02]  /*4b90*/  IMAD.MOV R3, RZ, RZ, -R3 ;  /* 0x000000ffff037224 */ /* 0x000fe400078e0a03 */
[----:B------:R-:W-:Y:S01]  /*4ba0*/  @!P2 IMAD.MOV R35, RZ, RZ, -R35 ;  /* 0x000000ffff23a224 */ /* 0x000fe200078e0a23 */
[C---:B------:R-:W-:Y:S01]  /*4bb0*/  ISETP.GT.U32.AND P2, PT, R199.reuse, R38, PT ;  /* 0x00000026c700720c */ /* 0x040fe20003f44070 */
[----:B------:R-:W-:Y:S02]  /*4bc0*/  IMAD R41, R199, R3, R4 ;  /* 0x00000003c7297224 */ /* 0x000fe400078e0204 */
[--C-:B------:R-:W-:Y:S02]  /*4bd0*/  @!P3 IMAD.IADD R39, R39, 0x1, -R199.reuse ;  /* 0x000000012727b824 */ /* 0x100fe400078e0ac7 */
[----:B------:R-:W-:Y:S01]  /*4be0*/  @!P5 IMAD.IADD R37, R37, 0x1, -R199 ;  /* 0x000000012525d824 */ /* 0x000fe200078e0ac7 */
[----:B------:R-:W-:Y:S01]  /*4bf0*/  ISETP.GT.U32.AND P3, PT, R199, R41, PT ;  /* 0x00000029c700720c */ /* 0x000fe20003f64070 */
[----:B------:R-:W-:Y:S01]  /*4c00*/  IMAD.HI.U32 R3, R207, R42, RZ ;  /* 0x0000002acf037227 */ /* 0x000fe200078e00ff */
[----:B------:R-:W-:-:S03]  /*4c10*/  ISETP.GT.U32.AND P5, PT, R199, R40, PT ;  /* 0x00000028c700720c */ /* 0x000fc60003fa4070 */
[----:B------:R-:W-:Y:S01]  /*4c20*/  @!P6 IMAD.MOV R36, RZ, RZ, -R36 ;  /* 0x000000ffff24e224 */ /* 0x000fe200078e0a24 */
[----:B------:R-:W-:Y:S01]  /*4c30*/  ISETP.GE.AND P6, PT, R44, RZ, PT ;  /* 0x000000ff2c00720c */ /* 0x000fe20003fc6270 */
[----:B------:R-:W-:Y:S01]  /*4c40*/  @!P2 IMAD.IADD R38, R38, 0x1, -R199 ;  /* 0x000000012626a824 */ /* 0x000fe200078e0ac7 */
[----:B------:R-:W-:Y:S01]  /*4c50*/  ISETP.GE.AND P2, PT, R43, RZ, PT ;  /* 0x000000ff2b00720c */ /* 0x000fe20003f46270 */
[C---:B------:R-:W-:Y:S02]  /*4c60*/  VIADD R43, R0.reuse, 0x63 ;  /* 0x00000063002b7836 */ /* 0x040fe40000000000 */
[----:B------:R-:W-:Y:S02]  /*4c70*/  IMAD.MOV R3, RZ, RZ, -R3 ;  /* 0x000000ffff037224 */ /* 0x000fe400078e0a03 */
[----:B------:R-:W-:Y:S01]  /*4c80*/  @!P3 IMAD.IADD R41, R41, 0x1, -R199 ;  /* 0x000000012929b824 */ /* 0x000fe200078e0ac7 */
[----:B------:R-:W-:Y:S01]  /*4c90*/  IABS R44, R43 ;  /* 0x0000002b002c7213 */ /* 0x000fe20000000000 */
[----:B------:R-:W-:-:S02]  /*4ca0*/  VIADD R47, R0, 0x64 ;  /* 0x00000064002f7836 */ /* 0x000fc40000000000 */
[----:B------:R-:W-:Y:S01]  /*4cb0*/  @!P5 IMAD.IADD R40, R40, 0x1, -R199 ;  /* 0x000000012828d824 */ /* 0x000fe200078e0ac7 */
[C---:B------:R-:W-:Y:S01]  /*4cc0*/  ISETP.GT.U32.AND P3, PT, R199.reuse, R41, PT ;  /* 0x00000029c700720c */ /* 0x040fe20003f64070 */
[C---:B------:R-:W-:Y:S01]  /*4cd0*/  IMAD R42, R199.reuse, R3, R42 ;  /* 0x00000003c72a7224 */ /* 0x040fe200078e022a */
[----:B------:R-:W-:Y:S01]  /*4ce0*/  IABS R46, R47 ;  /* 0x0000002f002e7213 */ /* 0x000fe20000000000 */
[----:B------:R-:W-:Y:S01]  /*4cf0*/  @!P0 IMAD.MOV R37, RZ, RZ, -R37 ;  /* 0x000000ffff258224 */ /* 0x000fe200078e0a25 */
[----:B------:R-:W-:Y:S01]  /*4d00*/  ISETP.GT.U32.AND P0, PT, R199, R40, PT ;  /* 0x00000028c700720c */ /* 0x000fe20003f04070 */
[----:B------:R-:W-:Y:S01]  /*4d10*/  IMAD.HI.U32 R3, R207, R44, RZ ;  /* 0x0000002ccf037227 */ /* 0x000fe200078e00ff */
[----:B------:R-:W-:-:S03]  /*4d20*/  ISETP.GE.AND P5, PT, R45, RZ, PT ;  /* 0x000000ff2d00720c */ /* 0x000fc60003fa6270 */
[----:B------:R-:W-:Y:S02]  /*4d30*/  IMAD.MOV R3, RZ, RZ, -R3 ;  /* 0x000000ffff037224 */ /* 0x000fe400078e0a03 */
[----:B------:R-:W-:-:S04]  /*4d40*/  IMAD.HI.U32 R4, R207, R46, RZ ;  /* 0x0000002ecf047227 */ /* 0x000fc800078e00ff */
[----:B------:R-:W-:Y:S01]  /*4d50*/  @!P1 IMAD.MOV R39, RZ, RZ, -R39 ;  /* 0x000000ffff279224 */ /* 0x000fe200078e0a27 */
[----:B------:R-:W-:Y:S01]  /*4d60*/  ISETP.GE.AND P1, PT, R43, RZ, PT ;  /* 0x000000ff2b00720c */ /* 0x000fe20003f26270 */
[----:B------:R-:W-:Y:S01]  /*4d70*/  @!P4 IMAD.MOV R38, RZ, RZ, -R38 ;  /* 0x000000ffff26c224 */ /* 0x000fe200078e0a26 */
[C---:B------:R-:W-:Y:S01]  /*4d80*/  ISETP.GT.U32.AND P4, PT, R199.reuse, R42, PT ;  /* 0x0000002ac700720c */ /* 0x040fe20003f84070 */
[----:B------:R-:W-:Y:S02]  /*4d90*/  IMAD R43, R199, R3, R44 ;  /* 0x00000003c72b7224 */ /* 0x000fe400078e022c */
[----:B------:R-:W-:Y:S02]  /*4da0*/  IMAD.MOV R4, RZ, RZ, -R4 ;  /* 0x000000ffff047224 */ /* 0x000fe400078e0a04 */
[--C-:B------:R-:W-:Y:S01]  /*4db0*/  @!P3 IMAD.IADD R41, R41, 0x1, -R199.reuse ;  /* 0x000000012929b824 */ /* 0x100fe200078e0ac7 */
[----:B------:R-:W-:Y:S01]  /*4dc0*/  ISETP.GT.U32.AND P3, PT, R199, R43, PT ;  /* 0x0000002bc700720c */ /* 0x000fe20003f64070 */
[----:B------:R-:W-:Y:S01]  /*4dd0*/  @!P0 IMAD.IADD R40, R40, 0x1, -R199 ;  /* 0x0000000128288824 */ /* 0x000fe200078e0ac7 */
[----:B------:R-:W-:Y:S01]  /*4de0*/  ISETP.GE.AND P0, PT, R47, RZ, PT ;  /* 0x000000ff2f00720c */ /* 0x000fe20003f06270 */
[----:B------:R-:W-:-:S02]  /*4df0*/  IMAD R44, R199, R4, R46 ;  /* 0x00000004c72c7224 */ /* 0x000fc400078e022e */
[----:B------:R-:W-:Y:S02]  /*4e00*/  @!P6 IMAD.MOV R40, RZ, RZ, -R40 ;  /* 0x000000ffff28e224 */ /* 0x000fe400078e0a28 */
[----:B------:R-:W-:Y:S01]  /*4e10*/  VIADD R45, R0, 0x65 ;  /* 0x00000065002d7836 */ /* 0x000fe20000000000 */
[----:B------:R-:W-:Y:S01]  /*4e20*/  ISETP.GT.U32.AND P6, PT, R199, R44, PT ;  /* 0x0000002cc700720c */ /* 0x000fe20003fc4070 */
[--C-:B------:R-:W-:Y:S02]  /*4e30*/  @!P4 IMAD.IADD R42, R42, 0x1, -R199.reuse ;  /* 0x000000012a2ac824 */ /* 0x100fe400078e0ac7 */
[C---:B------:R-:W-:Y:S01]  /*4e40*/  VIADD R4, R0.reuse, 0x66 ;  /* 0x0000006600047836 */ /* 0x040fe20000000000 */
[----:B------:R-:W-:Y:S01]  /*4e50*/  IABS R46, R45 ;  /* 0x0000002d002e7213 */ /* 0x000fe20000000000 */
[----:B------:R-:W-:Y:S01]  /*4e60*/  @!P3 IMAD.IADD R43, R43, 0x1, -R199 ;  /* 0x000000012b2bb824 */ /* 0x000fe200078e0ac7 */
[----:B------:R-:W-:Y:S01]  /*4e70*/  ISETP.GT.U32.AND P4, PT, R199, R42, PT ;  /* 0x0000002ac700720c */ /* 0x000fe20003f84070 */
[----:B------:R-:W-:Y:S01]  /*4e80*/  VIADD R47, R0, 0x67 ;  /* 0x00000067002f7836 */ /* 0x000fe20000000000 */
[----:B------:R-:W-:Y:S01]  /*4e90*/  IABS R48, R4 ;  /* 0x0000000400307213 */ /* 0x000fe20000000000 */
[----:B------:R-:W-:Y:S01]  /*4ea0*/  IMAD.HI.U32 R3, R207, R46, RZ ;  /* 0x0000002ecf037227 */ /* 0x000fe200078e00ff */
[----:B------:R-:W-:-:S02]  /*4eb0*/  ISETP.GT.U32.AND P3, PT, R199, R43, PT ;  /* 0x0000002bc700720c */ /* 0x000fc40003f64070 */
[----:B------:R-:W-:Y:S01]  /*4ec0*/  IABS R50, R47 ;  /* 0x0000002f00327213 */ /* 0x000fe20000000000 */
[----:B------:R-:W-:Y:S02]  /*4ed0*/  @!P6 IMAD.IADD R44, R44, 0x1, -R199 ;  /* 0x000000012c2ce824 */ /* 0x000fe400078e0ac7 */
[----:B------:R-:W-:Y:S01]  /*4ee0*/  @!P2 IMAD.MOV R41, RZ, RZ, -R41 ;  /* 0x000000ffff29a224 */ /* 0x000fe200078e0a29 */
[----:B------:R-:W-:Y:S01]  /*4ef0*/  ISETP.GE.AND P2, PT, R45, RZ, PT ;  /* 0x000000ff2d00720c */ /* 0x000fe20003f46270 */
[----:B------:R-:W-:Y:S01]  /*4f00*/  IMAD.MOV R45, RZ, RZ, -R3 ;  /* 0x000000ffff2d7224 */ /* 0x000fe200078e0a03 */
[----:B------:R-:W-:Y:S01]  /*4f10*/  ISETP.GT.U32.AND P6, PT, R199, R44, PT ;  /* 0x0000002cc700720c */ /* 0x000fe20003fc4070 */
[----:B------:R-:W-:-:S04]  /*4f20*/  IMAD.HI.U32 R3, R207, R48, RZ ;  /* 0x00000030cf037227 */ /* 0x000fc800078e00ff */
[----:B------:R-:W-:Y:S01]  /*4f30*/  @!P4 IMAD.IADD R42, R42, 0x1, -R199 ;  /* 0x000000012a2ac824 */ /* 0x000fe200078e0ac7 */
[----:B------:R-:W-:Y:S01]  /*4f40*/  ISETP.GE.AND P4, PT, R4, RZ, PT ;  /* 0x000000ff0400720c */ /* 0x000fe20003f86270 */
[----:B------:R-:W-:Y:S02]  /*4f50*/  IMAD.MOV R3, RZ, RZ, -R3 ;  /* 0x000000ffff037224 */ /* 0x000fe400078e0a03 */
[----:B------:R-:W-:-:S04]  /*4f60*/  IMAD.HI.U32 R4, R207, R50, RZ ;  /* 0x00000032cf047227 */ /* 0x000fc800078e00ff */
[----:B------:R-:W-:Y:S02]  /*4f70*/  IMAD R45, R199, R45, R46 ;  /* 0x0000002dc72d7224 */ /* 0x000fe400078e022e */
[----:B------:R-:W-:Y:S02]  /*4f80*/  @!P3 IMAD.IADD R43, R43, 0x1, -R199 ;  /* 0x000000012b2bb824 */ /* 0x000fe400078e0ac7 */
[C---:B------:R-:W-:Y:S01]  /*4f90*/  IMAD R46, R199.reuse, R3, R48 ;  /* 0x00000003c72e7224 */ /* 0x040fe200078e0230 */
[----:B------:R-:W-:Y:S01]  /*4fa0*/  ISETP.GT.U32.AND P3, PT, R199, R45, PT ;  /* 0x0000002dc700720c */ /* 0x000fe20003f64070 */
[----:B------:R-:W-:Y:S02]  /*4fb0*/  IMAD.MOV R4, RZ, RZ, -R4 ;  /* 0x000000ffff047224 */ /* 0x000fe400078e0a04 */
[----:B------:R-:W-:Y:S01]  /*4fc0*/  @!P5 IMAD.MOV R42, RZ, RZ, -R42 ;  /* 0x000000ffff2ad224 */ /* 0x000fe200078e0a2a */
[----:B------:R-:W-:Y:S01]  /*4fd0*/  ISETP.GE.AND P5, PT, R47, RZ, PT ;  /* 0x000000ff2f00720c */ /* 0x000fe20003fa6270 */
[----:B------:R-:W-:Y:S01]  /*4fe0*/  @!P1 IMAD.MOV R43, RZ, RZ, -R43 ;  /* 0x000000ffff2b9224 */ /* 0x000fe200078e0a2b */
[C---:B------:R-:W-:Y:S01]  /*4ff0*/  ISETP.GT.U32.AND P1, PT, R199.reuse, R46, PT ;  /* 0x0000002ec700720c */ /* 0x040fe20003f24070 */
[----:B------:R-:W-:-:S02]  /*5000*/  IMAD R47, R199, R4, R50 ;  /* 0x00000004c72f7224 */ /* 0x000fc400078e0232 */
[--C-:B------:R-:W-:Y:S02]  /*5010*/  @!P6 IMAD.IADD R44, R44, 0x1, -R199.reuse ;  /* 0x000000012c2ce824 */ /* 0x100fe400078e0ac7 */
[C---:B------:R-:W-:Y:S02]  /*5020*/  VIADD R3, R0.reuse, 0x68 ;  /* 0x0000006800037836 */ /* 0x040fe40000000000 */
[----:B------:R-:W-:Y:S01]  /*5030*/  @!P0 IMAD.MOV R44, RZ, RZ, -R44 ;  /* 0x000000ffff2c8224 */ /* 0x000fe200078e0a2c */
[----:B------:R-:W-:Y:S01]  /*5040*/  ISETP.GT.U32.AND P0, PT, R199, R47, PT ;  /* 0x0000002fc700720c */ /* 0x000fe20003f04070 */
[----:B------:R-:W-:Y:S01]  /*5050*/  VIADD R51, R0, 0x69 ;  /* 0x0000006900337836 */ /* 0x000fe20000000000 */
[----:B------:R-:W-:Y:S01]  /*5060*/  IABS R48, R3 ;  /* 0x0000000300307213 */ /* 0x000fe20000000000 */
[--C-:B------:R-:W-:Y:S01]  /*5070*/  @!P3 IMAD.IADD R45, R45, 0x1, -R199.reuse ;  /* 0x000000012d2db824 */ /* 0x100fe200078e0ac7 */
[----:B------:R-:W-:Y:S01]  /*5080*/  ISETP.GE.AND P6, PT, R3, RZ, PT ;  /* 0x000000ff0300720c */ /* 0x000fe20003fc6270 */
[----:B------:R-:W-:Y:S01]  /*5090*/  @!P1 IMAD.IADD R46, R46, 0x1, -R199 ;  /* 0x000000012e2e9824 */ /* 0x000fe200078e0ac7 */
[----:B------:R-:W-:Y:S01]  /*50a0*/  IABS R50, R51 ;  /* 0x0000003300327213 */ /* 0x000fe20000000000 */
[----:B------:R-:W-:Y:S01]  /*50b0*/  VIADD R55, R0, 0x6b ;  /* 0x0000006b00377836 */ /* 0x000fe20000000000 */
[----:B------:R-:W-:Y:S01]  /*50c0*/  ISETP.GT.U32.AND P3, PT, R199, R45, PT ;  /* 0x0000002dc700720c */ /* 0x000fe20003f64070 */
[----:B------:R-:W-:Y:S01]  /*50d0*/  IMAD.HI.U32 R3, R207, R48, RZ ;  /* 0x00000030cf037227 */ /* 0x000fe200078e00ff */
[----:B------:R-:W-:-:S02]  /*50e0*/  ISETP.GT.U32.AND P1, PT, R199, R46, PT ;  /* 0x0000002ec700720c */ /* 0x000fc40003f24070 */
[----:B------:R-:W-:Y:S01]  /*50f0*/  IABS R54, R55 ;  /* 0x0000003700367213 */ /* 0x000fe20000000000 */
[----:B------:R-:W-:Y:S02]  /*5100*/  @!P0 IMAD.IADD R47, R47, 0x1, -R199 ;  /* 0x000000012f2f8824 */ /* 0x000fe400078e0ac7 */
[----:B------:R-:W-:-:S03]  /*5110*/  IMAD.HI.U32 R4, R207, R50, RZ ;  /* 0x00000032cf047227 */ /* 0x000fc600078e00ff */
[C---:B------:R-:W-:Y:S01]  /*5120*/  ISETP.GT.U32.AND P0, PT, R199.reuse, R47, PT ;  /* 0x0000002fc700720c */ /* 0x040fe20003f04070 */
[----:B------:R-:W-:Y:S02]  /*5130*/  IMAD.MOV R49, RZ, RZ, -R3 ;  /* 0x000000ffff317224 */ /* 0x000fe400078e0a03 */
[----:B------:R-:W-:Y:S02]  /*5140*/  IMAD.MOV R4, RZ, RZ, -R4 ;  /* 0x000000ffff047224 */ /* 0x000fe400078e0a04 */
[C---:B------:R-:W-:Y:S02]  /*5150*/  IMAD R48, R199.reuse, R49, R48 ;  /* 0x00000031c7307224 */ /* 0x040fe400078e0230 */
[----:B------:R-:W-:Y:S02]  /*5160*/  VIADD R53, R0, 0x6a ;  /* 0x0000006a00357836 */ /* 0x000fe40000000000 */
[----:B------:R-:W-:Y:S02]  /*5170*/  IMAD R49, R199, R4, R50 ;  /* 0x00000004c7317224 */ /* 0x000fe400078e0232 */
[----:B------:R-:W-:Y:S01]  /*5180*/  IMAD.HI.U32 R4, R207, R54, RZ ;  /* 0x00000036cf047227 */ /* 0x000fe200078e00ff */
[----:B------:R-:W-:-:S03]  /*5190*/  IABS R52, R53 ;  /* 0x0000003500347213 */ /* 0x000fc60000000000 */
[--C-:B------:R-:W-:Y:S01]  /*51a0*/  @!P1 IMAD.IADD R46, R46, 0x1, -R199.reuse ;  /* 0x000000012e2e9824 */ /* 0x100fe200078e0ac7 */
[----:B------:R-:W-:Y:S01]  /*51b0*/  ISETP.GT.U32.AND P1, PT, R199, R48, PT ;  /* 0x00000030c700720c */ /* 0x000fe20003f24070 */
[----:B------:R-:W-:Y:S02]  /*51c0*/  IMAD.MOV R4, RZ, RZ, -R4 ;  /* 0x000000ffff047224 */ /* 0x000fe400078e0a04 */
[--C-:B------:R-:W-:Y:S01]  /*51d0*/  @!P3 IMAD.IADD R45, R45, 0x1, -R199.reuse ;  /* 0x000000012d2db824 */ /* 0x100fe200078e0ac7 */
[----:B------:R-:W-:Y:S01]  /*51e0*/  ISETP.GE.AND P3, PT, R51, RZ, PT ;  /* 0x000000ff3300720c */ /* 0x000fe20003f66270 */
[----:B------:R-:W-:Y:S02]  /*51f0*/  IMAD R51, R199, R4, R54 ;  /* 0x00000004c7337224 */ /* 0x000fe400078e0236 */
[----:B------:R-:W-:Y:S02]  /*5200*/  @!P0 IMAD.IADD R47, R47, 0x1, -R199 ;  /* 0x000000012f2f8824 */ /* 0x000fe400078e0ac7 */
[----:B------:R-:W-:-:S04]  /*5210*/  IMAD.HI.U32 R3, R207, R52, RZ ;  /* 0x00000034cf037227 */ /* 0x000fc800078e00ff */
[----:B------:R-:W-:Y:S01]  /*5220*/  @!P4 IMAD.MOV R46, RZ, RZ, -R46 ;  /* 0x000000ffff2ec224 */ /* 0x000fe200078e0a2e */
[----:B------:R-:W-:Y:S01]  /*5230*/  ISETP.GE.AND P4, PT, R53, RZ, PT ;  /* 0x000000ff3500720c */ /* 0x000fe20003f86270 */
[----:B------:R-:W-:Y:S01]  /*5240*/  @!P5 IMAD.MOV R47, RZ, RZ, -R47 ;  /* 0x000000ffff2fd224 */ /* 0x000fe200078e0a2f */
[C---:B------:R-:W-:Y:S01]  /*5250*/  ISETP.GT.U32.AND P5, PT, R199.reuse, R51, PT ;  /* 0x00000033c700720c */ /* 0x040fe20003fa4070 */
[----:B------:R-:W-:Y:S02]  /*5260*/  IMAD.MOV R3, RZ, RZ, -R3 ;  /* 0x000000ffff037224 */ /* 0x000fe400078e0a03 */
[----:B------:R-:W-:Y:S02]  /*5270*/  VIADD R53, R0, 0x6c ;  /* 0x0000006c00357836 */ /* 0x000fe40000000000 */
[----:B------:R-:W-:Y:S01]  /*5280*/  @!P2 IMAD.MOV R45, RZ, RZ, -R45 ;  /* 0x000000ffff2da224 */ /* 0x000fe200078e0a2d */
[----:B------:R-:W-:Y:S01]  /*5290*/  ISETP.GT.U32.AND P2, PT, R199, R49, PT ;  /* 0x00000031c700720c */ /* 0x000fe20003f44070 */
[----:B------:R-:W-:-:S02]  /*52a0*/  @!P1 IMAD.IADD R48, R48, 0x1, -R199 ;  /* 0x0000000130309824 */ /* 0x000fc400078e0ac7 */
[C---:B------:R-:W-:Y:S01]  /*52b0*/  IMAD R50, R199.reuse, R3, R52 ;  /* 0x00000003c7327224 */ /* 0x040fe200078e0234 */
[----:B------:R-:W-:Y:S01]  /*52c0*/  IABS R52, R53 ;  /* 0x0000003500347213 */ /* 0x000fe20000000000 */
[----:B------:R-:W-:Y:S01]  /*52d0*/  VIADD R57, R0, 0x6d ;  /* 0x0000006d00397836 */ /* 0x000fe20000000000 */
[----:B------:R-:W-:Y:S01]  /*52e0*/  ISETP.GT.U32.AND P1, PT, R199, R48, PT ;  /* 0x00000030c700720c */ /* 0x000fe20003f24070 */
[----:B------:R-:W-:Y:S01]  /*52f0*/  @!P5 IMAD.IADD R51, R51, 0x1, -R199 ;  /* 0x000000013333d824 */ /* 0x000fe200078e0ac7 */
[----:B------:R-:W-:Y:S01]  /*5300*/  ISETP.GT.U32.AND P0, PT, R199, R50, PT ;  /* 0x00000032c700720c */ /* 0x000fe20003f04070 */
[----:B------:R-:W-:Y:S01]  /*5310*/  IMAD.HI.U32 R3, R207, R52, RZ ;  /* 0x00000034cf037227 */ /* 0x000fe200078e00ff */
[----:B------:R-:W-:Y:S02]  /*5320*/  IABS R54, R57 ;  /* 0x0000003900367213 */ /* 0x000fe40000000000 */
[----:B------:R-:W-:Y:S01]  /*5330*/  ISETP.GT.U32.AND P5, PT, R199, R51, PT ;  /* 0x00000033c700720c */ /* 0x000fe20003fa4070 */
[----:B------:R-:W-:-:S02]  /*5340*/  IMAD.MOV R3, RZ, RZ, -R3 ;  /* 0x000000ffff037224 */ /* 0x000fc400078e0a03 */
[----:B------:R-:W-:Y:S02]  /*5350*/  @!P2 IMAD.IADD R49, R49, 0x1, -R199 ;  /* 0x000000013131a824 */ /* 0x000fe400078e0ac7 */
[----:B------:R-:W-:Y:S02]  /*5360*/  IMAD R52, R199, R3, R52 ;  /* 0x00000003c7347224 */ /* 0x000fe400078e0234 */
[----:B------:R-:W-:Y:S01]  /*5370*/  IMAD.HI.U32 R3, R207, R54, RZ ;  /* 0x00000036cf037227 */ /* 0x000fe200078e00ff */
[----:B------:R-:W-:-:S03]  /*5380*/  ISETP.GT.U32.AND P2, PT, R199, R49, PT ;  /* 0x00000031c700720c */ /* 0x000fc60003f44070 */
[----:B------:R-:W-:Y:S01]  /*5390*/  @!P1 IMAD.IADD R48, R48, 0x1, -R199 ;  /* 0x0000000130309824 */ /* 0x000fe200078e0ac7 */
[----:B------:R-:W-:Y:S01]  /*53a0*/  ISETP.GE.AND P1, PT, R55, RZ, PT ;  /* 0x000000ff3700720c */ /* 0x000fe20003f26270 */
[----:B------:R-:W-:Y:S02]  /*53b0*/  IMAD.MOV R3, RZ, RZ, -R3 ;  /* 0x000000ffff037224 */ /* 0x000fe400078e0a03 */
[----:B------:R-:W-:Y:S01]  /*53c0*/  @!P6 IMAD.MOV R48, RZ, RZ, -R48 ;  /* 0x000000ffff30e224 */ /* 0x000fe200078e0a30 */
[----:B------:R-:W-:Y:S01]  /*53d0*/  ISETP.GE.AND P6, PT, R53, RZ, PT ;  /* 0x000000ff3500720c */ /* 0x000fe20003fc6270 */
[----:B------:R-:W-:Y:S02]  /*53e0*/  VIADD R58, R0, 0x6e ;  /* 0x0000006e003a7836 */ /* 0x000fe40000000000 */
[--C-:B------:R-:W-:Y:S02]  /*53f0*/  @!P0 IMAD.IADD R50, R50, 0x1, -R199.reuse ;  /* 0x0000000132328824 */ /* 0x100fe400078e0ac7 */
[----:B------:R-:W-:Y:S01]  /*5400*/  IMAD R53, R199, R3, R54 ;  /* 0x00000003c7357224 */ /* 0x000fe200078e0236 */
[----:B------:R-:W-:Y:S01]  /*5410*/  IABS R56, R58 ;  /* 0x0000003a00387213 */ /* 0x000fe20000000000 */
[--C-:B------:R-:W-:Y:S01]  /*5420*/  @!P5 IMAD.IADD R51, R51, 0x1, -R199.reuse ;  /* 0x000000013333d824 */ /* 0x100fe200078e0ac7 */
        /* <DEDUP_REMOVED lines=11> */
[----:B------:R-:W-:Y:S01]  /*54e0*/  ISETP.GE.AND P0, PT, R58, RZ, PT ;  /* 0x000000ff3a00720c */ /* 0x000fe20003f06270 */
[----:B------:R-:W-:-:S02]  /*54f0*/  @!P2 IMAD.IADD R52, R52, 0x1, -R199 ;  /* 0x000000013434a824 */ /* 0x000fc400078e0ac7 */
[----:B------:R-:W-:Y:S01]  /*5500*/  @!P4 IMAD.MOV R50, RZ, RZ, -R50 ;  /* 0x000000ffff32c224 */ /* 0x000fe200078e0a32 */
[----:B------:R-:W-:Y:S01]  /*5510*/  ISETP.GE.AND P4, PT, R3, RZ, PT ;  /* 0x000000ff0300720c */ /* 0x000fe20003f86270 */
[----:B------:R-:W-:Y:S01]  /*5520*/  VIADD R4, R0, 0x70 ;  /* 0x0000007000047836 */ /* 0x000fe20000000000 */
[----:B------:R-:W-:Y:S01]  /*5530*/  ISETP.GT.U32.AND P5, PT, R199, R53, PT ;  /* 0x00000035c700720c */ /* 0x000fe20003fa4070 */
[----:B------:R-:W-:Y:S01]  /*5540*/  IMAD.HI.U32 R3, R207, R56, RZ ;  /* 0x00000038cf037227 */ /* 0x000fe200078e00ff */
[C---:B------:R-:W-:Y:S02]  /*5550*/  ISETP.GT.U32.AND P2, PT, R199.reuse, R52, PT ;  /* 0x00000034c700720c */ /* 0x040fe40003f44070 */
[----:B------:R-:W-:Y:S01]  /*5560*/  IABS R58, R4 ;  /* 0x00000004003a7213 */ /* 0x000fe20000000000 */
[----:B------:R-:W-:Y:S02]  /*5570*/  IMAD.MOV R3, RZ, RZ, -R3 ;  /* 0x000000ffff037224 */ /* 0x000fe400078e0a03 */
[----:B------:R-:W-:Y:S01]  /*5580*/  @!P1 IMAD.MOV R51, RZ, RZ, -R51 ;  /* 0x000000ffff339224 */ /* 0x000fe200078e0a33 */
[----:B------:R-:W-:Y:S01]  /*5590*/  ISETP.GE.AND P1, PT, R4, RZ, PT ;  /* 0x000000ff0400720c */ /* 0x000fe20003f26270 */
[----:B------:R-:W-:-:S02]  /*55a0*/  IMAD R55, R199, R3, R56 ;  /* 0x00000003c7377224 */ /* 0x000fc400078e0238 */
[----:B------:R-:W-:-:S04]  /*55b0*/  IMAD.HI.U32 R4, R207, R58, RZ ;  /* 0x0000003acf047227 */ /* 0x000fc800078e00ff */
[--C-:B------:R-:W-:Y:S01]  /*55c0*/  @!P5 IMAD.IADD R53, R53, 0x1, -R199.reuse ;  /* 0x000000013535d824 */ /* 0x100fe200078e0ac7 */
[C---:B------:R-:W-:Y:S01]  /*55d0*/  ISETP.GT.U32.AND P5, PT, R199.reuse, R55, PT ;  /* 0x00000037c700720c */ /* 0x040fe20003fa4070 */
[----:B------:R-:W-:Y:S02]  /*55e0*/  IMAD.MOV R4, RZ, RZ, -R4 ;  /* 0x000000ffff047224 */ /* 0x000fe400078e0a04 */
[----:B------:R-:W-:Y:S01]  /*55f0*/  @!P2 IMAD.IADD R52, R52, 0x1, -R199 ;  /* 0x000000013434a824 */ /* 0x000fe200078e0ac7 */
[C---:B------:R-:W-:Y:S01]  /*5600*/  ISETP.GT.U32.AND P2, PT, R199.reuse, R54, PT ;  /* 0x00000036c700720c */ /* 0x040fe20003f44070 */
[----:B------:R-:W-:Y:S02]  /*5610*/  IMAD R56, R199, R4, R58 ;  /* 0x00000004c7387224 */ /* 0x000fe400078e023a */
[----:B------:R-:W-:Y:S01]  /*5620*/  @!P3 IMAD.MOV R49, RZ, RZ, -R49 ;  /* 0x000000ffff31b224 */ /* 0x000fe200078e0a31 */
[----:B------:R-:W-:Y:S01]  /*5630*/  ISETP.GE.AND P3, PT, R57, RZ, PT ;  /* 0x000000ff3900720c */ /* 0x000fe20003f66270 */
[----:B------:R-:W-:-:S02]  /*5640*/  VIADD R57, R0, 0x71 ;  /* 0x0000007100397836 */ /* 0x000fc40000000000 */
[----:B------:R-:W-:Y:S01]  /*5650*/  @!P6 IMAD.MOV R52, RZ, RZ, -R52 ;  /* 0x000000ffff34e224 */ /* 0x000fe200078e0a34 */
[----:B------:R-:W-:Y:S01]  /*5660*/  ISETP.GT.U32.AND P6, PT, R199, R56, PT ;  /* 0x00000038c700720c */ /* 0x000fe20003fc4070 */
[--C-:B------:R-:W-:Y:S01]  /*5670*/  @!P5 IMAD.IADD R55, R55, 0x1, -R199.reuse ;  /* 0x000000013737d824 */ /* 0x100fe200078e0ac7 */
[----:B------:R-:W-:Y:S01]  /*5680*/  IABS R60, R57 ;  /* 0x00000039003c7213 */ /* 0x000fe20000000000 */
[----:B------:R-:W-:Y:S02]  /*5690*/  VIADD R59, R0, 0x72 ;  /* 0x00000072003b7836 */ /* 0x000fe40000000000 */
[----:B------:R-:W-:Y:S01]  /*56a0*/  @!P2 IMAD.IADD R54, R54, 0x1, -R199 ;  /* 0x000000013636a824 */ /* 0x000fe200078e0ac7 */
[----:B------:R-:W-:Y:S01]  /*56b0*/  ISETP.GT.U32.AND P5, PT, R199, R55, PT ;  /* 0x00000037c700720c */ /* 0x000fe20003fa4070 */
[----:B------:R-:W-:Y:S01]  /*56c0*/  IMAD.HI.U32 R3, R207, R60, RZ ;  /* 0x0000003ccf037227 */ /* 0x000fe200078e00ff */
[----:B------:R-:W-:Y:S02]  /*56d0*/  IABS R62, R59 ;  /* 0x0000003b003e7213 */ /* 0x000fe40000000000 */
[----:B------:R-:W-:Y:S01]  /*56e0*/  ISETP.GT.U32.AND P2, PT, R199, R54, PT ;  /* 0x00000036c700720c */ /* 0x000fe20003f44070 */
[----:B------:R-:W-:-:S02]  /*56f0*/  IMAD.MOV R3, RZ, RZ, -R3 ;  /* 0x000000ffff037224 */ /* 0x000fc400078e0a03 */
[----:B------:R-:W-:Y:S02]  /*5700*/  VIADD R65, R0, 0x73 ;  /* 0x0000007300417836 */ /* 0x000fe40000000000 */
[----:B------:R-:W-:Y:S02]  /*5710*/  @!P6 IMAD.IADD R56, R56, 0x1, -R199 ;  /* 0x000000013838e824 */ /* 0x000fe400078e0ac7 */
[----:B------:R-:W-:Y:S01]  /*5720*/  @!P3 IMAD.MOV R53, RZ, RZ, -R53 ;  /* 0x000000ffff35b224 */ /* 0x000fe200078e0a35 */
[----:B------:R-:W-:Y:S01]  /*5730*/  ISETP.GE.AND P3, PT, R57, RZ, PT ;  /* 0x000000ff3900720c */ /* 0x000fe20003f66270 */
[----:B------:R-:W-:Y:S01]  /*5740*/  IMAD R57, R199, R3, R60 ;  /* 0x00000003c7397224 */ /* 0x000fe200078e023c */
[----:B------:R-:W-:Y:S01]  /*5750*/  IABS R60, R65 ;  /* 0x00000041003c7213 */ /* 0x000fe20000000000 */
[----:B------:R-:W-:Y:S01]  /*5760*/  IMAD.HI.U32 R4, R207, R62, RZ ;  /* 0x0000003ecf047227 */ /* 0x000fe200078e00ff */
[----:B------:R-:W-:-:S03]  /*5770*/  ISETP.GT.U32.AND P6, PT, R199, R56, PT ;  /* 0x00000038c700720c */ /* 0x000fc60003fc4070 */
[----:B------:R-:W-:Y:S01]  /*5780*/  @!P5 IMAD.IADD R55, R55, 0x1, -R199 ;  /* 0x000000013737d824 */ /* 0x000fe200078e0ac7 */
[----:B------:R-:W-:Y:S01]  /*5790*/  ISETP.GT.U32.AND P5, PT, R199, R57, PT ;  /* 0x00000039c700720c */ /* 0x000fe20003fa4070 */
[----:B------:R-:W-:Y:S02]  /*57a0*/  IMAD.MOV R4, RZ, RZ, -R4 ;  /* 0x000000ffff047224 */ /* 0x000fe400078e0a04 */
[----:B------:R-:W-:Y:S02]  /*57b0*/  VIADD R67, R0, 0x74 ;  /* 0x0000007400437836 */ /* 0x000fe40000000000 */
[----:B------:R-:W-:-:S04]  /*57c0*/  IMAD.HI.U32 R3, R207, R60, RZ ;  /* 0x0000003ccf037227 */ /* 0x000fc800078e00ff */
[----:B------:R-:W-:Y:S01]  /*57d0*/  @!P2 IMAD.IADD R54, R54, 0x1, -R199 ;  /* 0x000000013636a824 */ /* 0x000fe200078e0ac7 */
[----:B------:R-:W-:Y:S01]  /*57e0*/  ISETP.GE.AND P2, PT, R59, RZ, PT ;  /* 0x000000ff3b00720c */ /* 0x000fe20003f46270 */
[C---:B------:R-:W-:Y:S01]  /*57f0*/  IMAD R58, R199.reuse, R4, R62 ;  /* 0x00000004c73a7224 */ /* 0x040fe200078e023e */
[----:B------:R-:W-:Y:S01]  /*5800*/  IABS R62, R67 ;  /* 0x00000043003e7213 */ /* 0x000fe20000000000 */
[----:B------:R-:W-:Y:S02]  /*5810*/  IMAD.MOV R59, RZ, RZ, -R3 ;  /* 0x000000ffff3b7224 */ /* 0x000fe400078e0a03 */
[----:B------:R-:W-:Y:S01]  /*5820*/  @!P6 IMAD.IADD R56, R56, 0x1, -R199 ;  /* 0x000000013838e824 */ /* 0x000fe200078e0ac7 */
[C---:B------:R-:W-:Y:S01]  /*5830*/  ISETP.GT.U32.AND P6, PT, R199.reuse, R58, PT ;  /* 0x0000003ac700720c */ /* 0x040fe20003fc4070 */
[----:B------:R-:W-:Y:S02]  /*5840*/  IMAD R59, R199, R59, R60 ;  /* 0x0000003bc73b7224 */ /* 0x000fe400078e023c */
[----:B------:R-:W-:-:S04]  /*5850*/  IMAD.HI.U32 R3, R207, R62, RZ ;  /* 0x0000003ecf037227 */ /* 0x000fc800078e00ff */
[----:B------:R-:W-:Y:S01]  /*5860*/  @!P5 IMAD.IADD R57, R57, 0x1, -R199 ;  /* 0x000000013939d824 */ /* 0x000fe200078e0ac7 */
[C---:B------:R-:W-:Y:S01]  /*5870*/  ISETP.GT.U32.AND P5, PT, R199.reuse, R59, PT ;  /* 0x0000003bc700720c */ /* 0x040fe20003fa4070 */
[----:B------:R-:W-:Y:S02]  /*5880*/  IMAD.MOV R60, RZ, RZ, -R3 ;  /* 0x000000ffff3c7224 */ /* 0x000fe400078e0a03 */
[C---:B------:R-:W-:Y:S02]  /*5890*/  VIADD R69, R0.reuse, 0x75 ;  /* 0x0000007500457836 */ /* 0x040fe40000000000 */
[----:B------:R-:W-:Y:S02]  /*58a0*/  IMAD R60, R199, R60, R62 ;  /* 0x0000003cc73c7224 */ /* 0x000fe400078e023e */
[C---:B------:R-:W-:Y:S01]  /*58b0*/  VIADD R70, R0.reuse, 0x76 ;  /* 0x0000007600467836 */ /* 0x040fe20000000000 */
[----:B------:R-:W-:Y:S01]  /*58c0*/  IABS R64, R69 ;  /* 0x0000004500407213 */ /* 0x000fe20000000000 */
[----:B------:R-:W-:-:S02]  /*58d0*/  VIADD R71, R0, 0x77 ;  /* 0x0000007700477836 */ /* 0x000fc40000000000 */
[--C-:B------:R-:W-:Y:S01]  /*58e0*/  @!P6 IMAD.IADD R58, R58, 0x1, -R199.reuse ;  /* 0x000000013a3ae824 */ /* 0x100fe200078e0ac7 */
[----:B------:R-:W-:Y:S01]  /*58f0*/  ISETP.GT.U32.AND P6, PT, R199, R60, PT ;  /* 0x0000003cc700720c */ /* 0x000fe20003fc4070 */
[----:B------:R-:W-:Y:S01]  /*5900*/  @!P5 IMAD.IADD R59, R59, 0x1, -R199 ;  /* 0x000000013b3bd824 */ /* 0x000fe200078e0ac7 */
[----:B------:R-:W-:Y:S01]  /*5910*/  IABS R66, R70 ;  /* 0x0000004600427213 */ /* 0x000fe20000000000 */
[----:B------:R-:W-:Y:S01]  /*5920*/  IMAD.HI.U32 R4, R207, R64, RZ ;  /* 0x00000040cf047227 */ /* 0x000fe200078e00ff */
[----:B------:R-:W-:Y:S02]  /*5930*/  IABS R68, R71 ;  /* 0x0000004700447213 */ /* 0x000fe40000000000 */
[C---:B------:R-:W-:Y:S01]  /*5940*/  ISETP.GT.U32.AND P5, PT, R199.reuse, R58, PT ;  /* 0x0000003ac700720c */ /* 0x040fe20003fa4070 */
[----:B------:R-:W-:Y:S01]  /*5950*/  @!P4 IMAD.MOV R55, RZ, RZ, -R55 ;  /* 0x000000ffff37c224 */ /* 0x000fe200078e0a37 */
[----:B------:R-:W-:Y:S01]  /*5960*/  ISETP.GT.U32.AND P4, PT, R199, R59, PT ;  /* 0x0000003bc700720c */ /* 0x000fe20003f84070 */
[----:B------:R-:W-:-:S04]  /*5970*/  IMAD.HI.U32 R61, R207, R66, RZ ;  /* 0x00000042cf3d7227 */ /* 0x000fc800078e00ff */
[----:B------:R-:W-:-:S04]  /*5980*/  IMAD.HI.U32 R3, R207, R68, RZ ;  /* 0x00000044cf037227 */ /* 0x000fc800078e00ff */
[----:B------:R-:W-:Y:S02]  /*5990*/  IMAD.MOV R4, RZ, RZ, -R4 ;  /* 0x000000ffff047224 */ /* 0x000fe400078e0a04 */
[----:B------:R-:W-:Y:S02]  /*59a0*/  IMAD.MOV R62, RZ, RZ, -R61 ;  /* 0x000000ffff3e7224 */ /* 0x000fe400078e0a3d */
[C---:B------:R-:W-:Y:S02]  /*59b0*/  IMAD R61, R199.reuse, R4, R64 ;  /* 0x00000004c73d7224 */ /* 0x040fe400078e0240 */
[----:B------:R-:W-:Y:S02]  /*59c0*/  IMAD.MOV R3, RZ, RZ, -R3 ;  /* 0x000000ffff037224 */ /* 0x000fe400078e0a03 */
[----:B------:R-:W-:Y:S02]  /*59d0*/  @!P6 IMAD.IADD R60, R60, 0x1, -R199 ;  /* 0x000000013c3ce824 */ /* 0x000fe400078e0ac7 */
[----:B------:R-:W-:-:S02]  /*59e0*/  IMAD R63, R199, R3, R68 ;  /* 0x00000003c73f7224 */ /* 0x000fc400078e0244 */
[----:B------:R-:W-:Y:S01]  /*59f0*/  @!P0 IMAD.MOV R54, RZ, RZ, -R54 ;  /* 0x000000ffff368224 */ /* 0x000fe200078e0a36 */
[C---:B------:R-:W-:Y:S01]  /*5a00*/  ISETP.GT.U32.AND P0, PT, R199.reuse, R57, PT ;  /* 0x00000039c700720c */ /* 0x040fe20003f04070 */
[----:B------:R-:W-:Y:S01]  /*5a10*/  @!P1 IMAD.MOV R56, RZ, RZ, -R56 ;  /* 0x000000ffff389224 */ /* 0x000fe200078e0a38 */
[C---:B------:R-:W-:Y:S01]  /*5a20*/  ISETP.GT.U32.AND P6, PT, R199.reuse, R60, PT ;  /* 0x0000003cc700720c */ /* 0x040fe20003fc4070 */
[C---:B------:R-:W-:Y:S01]  /*5a30*/  VIADD R73, R0.reuse, 0x79 ;  /* 0x0000007900497836 */ /* 0x040fe20000000000 */
[----:B------:R-:W-:Y:S01]  /*5a40*/  ISETP.GT.U32.AND P1, PT, R199, R61, PT ;  /* 0x0000003dc700720c */ /* 0x000fe20003f24070 */
[----:B------:R-:W-:Y:S01]  /*5a50*/  @!P4 IMAD.IADD R59, R59, 0x1, -R199 ;  /* 0x000000013b3bc824 */ /* 0x000fe200078e0ac7 */
[C---:B------:R-:W-:Y:S01]  /*5a60*/  ISETP.GT.U32.AND P4, PT, R199.reuse, R63, PT ;  /* 0x0000003fc700720c */ /* 0x040fe20003f84070 */
[----:B------:R-:W-:Y:S01]  /*5a70*/  IMAD R62, R199, R62, R66 ;  /* 0x0000003ec73e7224 */ /* 0x000fe200078e0242 */
[----:B------:R-:W-:Y:S01]  /*5a80*/  IABS R66, R73 ;  /* 0x0000004900427213 */ /* 0x000fe20000000000 */
[----:B------:R-:W-:-:S02]  /*5a90*/  VIADD R72, R0, 0x78 ;  /* 0x0000007800487836 */ /* 0x000fc40000000000 */
[----:B------:R-:W-:Y:S01]  /*5aa0*/  @!P5 IMAD.IADD R58, R58, 0x1, -R199 ;  /* 0x000000013a3ad824 */ /* 0x000fe200078e0ac7 */
[----:B------:R-:W-:Y:S01]  /*5ab0*/  ISETP.GE.AND P5, PT, R65, RZ, PT ;  /* 0x000000ff4100720c */ /* 0x000fe20003fa6270 */
[----:B------:R-:W-:Y:S01]  /*5ac0*/  IMAD.HI.U32 R4, R207, R66, RZ ;  /* 0x00000042cf047227 */ /* 0x000fe200078e00ff */
[----:B------:R-:W-:-:S03]  /*5ad0*/  IABS R64, R72 ;  /* 0x0000004800407213 */ /* 0x000fc60000000000 */
[--C-:B------:R-:W-:Y:S01]  /*5ae0*/  @!P0 IMAD.IADD R57, R57, 0x1, -R199.reuse ;  /* 0x0000000139398824 */ /* 0x100fe200078e0ac7 */
[----:B------:R-:W-:Y:S01]  /*5af0*/  ISETP.GT.U32.AND P0, PT, R199, R62, PT ;  /* 0x0000003ec700720c */ /* 0x000fe20003f04070 */
[--C-:B------:R-:W-:Y:S01]  /*5b00*/  @!P6 IMAD.IADD R60, R60, 0x1, -R199.reuse ;  /* 0x000000013c3ce824 */ /* 0x100fe200078e0ac7 */
[----:B------:R-:W-:Y:S01]  /*5b10*/  ISETP.GE.AND P6, PT, R67, RZ, PT ;  /* 0x000000ff4300720c */ /* 0x000fe20003fc6270 */
[----:B------:R-:W-:Y:S01]  /*5b20*/  @!P1 IMAD.IADD R61, R61, 0x1, -R199 ;  /* 0x000000013d3d9824 */ /* 0x000fe200078e0ac7 */
[----:B------:R-:W-:Y:S01]  /*5b30*/  ISETP.GE.AND P1, PT, R69, RZ, PT ;  /* 0x000000ff4500720c */ /* 0x000fe20003f26270 */
[----:B------:R-:W-:Y:S02]  /*5b40*/  IMAD.MOV R4, RZ, RZ, -R4 ;  /* 0x000000ffff047224 */ /* 0x000fe400078e0a04 */
[----:B------:R-:W-:-:S04]  /*5b50*/  IMAD.HI.U32 R3, R207, R64, RZ ;  /* 0x00000040cf037227 */ /* 0x000fc800078e00ff */
[----:B------:R-:W-:Y:S01]  /*5b60*/  @!P4 IMAD.IADD R63, R63, 0x1, -R199 ;  /* 0x000000013f3fc824 */ /* 0x000fe200078e0ac7 */
[C---:B------:R-:W-:Y:S01]  /*5b70*/  ISETP.GT.U32.AND P4, PT, R199.reuse, R61, PT ;  /* 0x0000003dc700720c */ /* 0x040fe20003f84070 */
[C---:B------:R-:W-:Y:S02]  /*5b80*/  IMAD R65, R199.reuse, R4, R66 ;  /* 0x00000004c7417224 */ /* 0x040fe400078e0242 */
[----:B------:R-:W-:Y:S02]  /*5b90*/  IMAD.MOV R3, RZ, RZ, -R3 ;  /* 0x000000ffff037224 */ /* 0x000fe400078e0a03 */
[----:B------:R-:W-:Y:S02]  /*5ba0*/  VIADD R4, R0, 0x7a ;  /* 0x0000007a00047836 */ /* 0x000fe40000000000 */
[C---:B------:R-:W-:Y:S02]  /*5bb0*/  IMAD R64, R199.reuse, R3, R64 ;  /* 0x00000003c7407224 */ /* 0x040fe400078e0240 */
[----:B------:R-:W-:Y:S01]  /*5bc0*/  @!P3 IMAD.MOV R57, RZ, RZ, -R57 ;  /* 0x000000ffff39b224 */ /* 0x000fe200078e0a39 */
[C---:B------:R-:W-:Y:S01]  /*5bd0*/  ISETP.GT.U32.AND P3, PT, R199.reuse, R63, PT ;  /* 0x0000003fc700720c */ /* 0x040fe20003f64070 */
[----:B------:R-:W-:Y:S01]  /*5be0*/  @!P0 IMAD.IADD R62, R62, 0x1, -R199 ;  /* 0x000000013e3e8824 */ /* 0x000fe200078e0ac7 */
[----:B------:R-:W-:Y:S01]  /*5bf0*/  IABS R66, R4 ;  /* 0x0000000400427213 */ /* 0x000fe20000000000 */
[----:B------:R-:W-:Y:S01]  /*5c00*/  @!P5 IMAD.MOV R59, RZ, RZ, -R59 ;  /* 0x000000ffff3bd224 */ /* 0x000fe200078e0a3b */
[----:B------:R-:W-:Y:S01]  /*5c10*/  ISETP.GT.U32.AND P5, PT, R199, R64, PT ;  /* 0x00000040c700720c */ /* 0x000fe20003fa4070 */
[----:B------:R-:W-:Y:S01]  /*5c20*/  @!P6 IMAD.MOV R60, RZ, RZ, -R60 ;  /* 0x000000ffff3ce224 */ /* 0x000fe200078e0a3c */
[----:B------:R-:W-:Y:S01]  /*5c30*/  ISETP.GE.AND P6, PT, R71, RZ, PT ;  /* 0x000000ff4700720c */ /* 0x000fe20003fc6270 */
[----:B------:R-:W-:Y:S01]  /*5c40*/  IMAD.HI.U32 R3, R207, R66, RZ ;  /* 0x00000042cf037227 */ /* 0x000fe200078e00ff */
[----:B------:R-:W-:-:S03]  /*5c50*/  ISETP.GE.AND P0, PT, R70, RZ, PT ;  /* 0x000000ff4600720c */ /* 0x000fc60003f06270 */
[----:B------:R-:W-:Y:S01]  /*5c60*/  @!P2 IMAD.MOV R58, RZ, RZ, -R58 ;  /* 0x000000ffff3aa224 */ /* 0x000fe200078e0a3a */
[----:B------:R-:W-:Y:S01]  /*5c70*/  ISETP.GT.U32.AND P2, PT, R199, R62, PT ;  /* 0x0000003ec700720c */ /* 0x000fe20003f44070 */
[----:B------:R-:W-:Y:S01]  /*5c80*/  @!P4 IMAD.IADD R61, R61, 0x1, -R199 ;  /* 0x000000013d3dc824 */ /* 0x000fe200078e0ac7 */
[----:B------:R-:W-:Y:S01]  /*5c90*/  ISETP.GT.U32.AND P4, PT, R199, R65, PT ;  /* 0x00000041c700720c */ /* 0x000fe20003f84070 */
[----:B------:R-:W-:Y:S02]  /*5ca0*/  IMAD.MOV R3, RZ, RZ, -R3 ;  /* 0x000000ffff037224 */ /* 0x000fe400078e0a03 */
[----:B------:R-:W-:Y:S02]  /*5cb0*/  VIADD R67, R0, 0x7b ;  /* 0x0000007b00437836 */ /* 0x000fe40000000000 */
[--C-:B------:R-:W-:Y:S01]  /*5cc0*/  @!P3 IMAD.IADD R63, R63, 0x1, -R199.reuse ;  /* 0x000000013f3fb824 */ /* 0x100fe200078e0ac7 */
[----:B------:R-:W-:Y:S01]  /*5cd0*/  ISETP.GE.AND P3, PT, R73, RZ, PT ;  /* 0x000000ff4900720c */ /* 0x000fe20003f66270 */
[C---:B------:R-:W-:Y:S01]  /*5ce0*/  IMAD R66, R199.reuse, R3, R66 ;  /* 0x00000003c7427224 */ /* 0x040fe200078e0242 */
[----:B------:R-:W-:Y:S01]  /*5cf0*/  IABS R68, R67 ;  /* 0x0000004300447213 */ /* 0x000fe20000000000 */
[----:B------:R-:W-:Y:S01]  /*5d00*/  @!P5 IMAD.IADD R64, R64, 0x1, -R199 ;  /* 0x000000014040d824 */ /* 0x000fe200078e0ac7 */
[----:B------:R-:W-:Y:S01]  /*5d10*/  ISETP.GE.AND P5, PT, R4, RZ, PT ;  /* 0x000000ff0400720c */ /* 0x000fe20003fa6270 */
[----:B------:R-:W-:Y:S01]  /*5d20*/  @!P6 IMAD.MOV R63, RZ, RZ, -R63 ;  /* 0x000000ffff3fe224 */ /* 0x000fe200078e0a3f */
[----:B------:R-:W-:Y:S01]  /*5d30*/  ISETP.GT.U32.AND P6, PT, R199, R66, PT ;  /* 0x00000042c700720c */ /* 0x000fe20003fc4070 */
[--C-:B------:R-:W-:Y:S01]  /*5d40*/  @!P2 IMAD.IADD R62, R62, 0x1, -R199.reuse ;  /* 0x000000013e3ea824 */ /* 0x100fe200078e0ac7 */
[----:B------:R-:W-:Y:S01]  /*5d50*/  ISETP.GE.AND P2, PT, R72, RZ, PT ;  /* 0x000000ff4800720c */ /* 0x000fe20003f46270 */
[----:B------:R-:W-:Y:S01]  /*5d60*/  @!P4 IMAD.IADD R65, R65, 0x1, -R199 ;  /* 0x000000014141c824 */ /* 0x000fe200078e0ac7 */
[----:B------:R-:W-:Y:S01]  /*5d70*/  ISETP.GE.AND P4, PT, R67, RZ, PT ;  /* 0x000000ff4300720c */ /* 0x000fe20003f86270 */
[----:B------:R-:W-:Y:S01]  /*5d80*/  @!P1 IMAD.MOV R61, RZ, RZ, -R61 ;  /* 0x000000ffff3d9224 */ /* 0x000fe200078e0a3d */
[----:B------:R-:W-:Y:S01]  /*5d90*/  ISETP.GT.U32.AND P1, PT, R199, R64, PT ;  /* 0x00000040c700720c */ /* 0x000fe20003f24070 */
[----:B------:R-:W-:-:S04]  /*5da0*/  IMAD.HI.U32 R4, R207, R68, RZ ;  /* 0x00000044cf047227 */ /* 0x000fc800078e00ff */
[----:B------:R-:W-:Y:S01]  /*5db0*/  @!P0 IMAD.MOV R62, RZ, RZ, -R62 ;  /* 0x000000ffff3e8224 */ /* 0x000fe200078e0a3e */
[C---:B------:R-:W-:Y:S01]  /*5dc0*/  ISETP.GT.U32.AND P0, PT, R199.reuse, R65, PT ;  /* 0x00000041c700720c */ /* 0x040fe20003f04070 */
[----:B------:R-:W-:Y:S02]  /*5dd0*/  IMAD.MOV R4, RZ, RZ, -R4 ;  /* 0x000000ffff047224 */ /* 0x000fe400078e0a04 */
[----:B------:R-:W-:Y:S02]  /*5de0*/  VIADD R3, R0, 0x7c ;  /* 0x0000007c00037836 */ /* 0x000fe40000000000 */
[----:B------:R-:W-:Y:S02]  /*5df0*/  IMAD R67, R199, R4, R68 ;  /* 0x00000004c7437224 */ /* 0x000fe400078e0244 */
[--C-:B------:R-:W-:Y:S01]  /*5e00*/  @!P6 IMAD.IADD R66, R66, 0x1, -R199.reuse ;  /* 0x000000014242e824 */ /* 0x100fe200078e0ac7 */
[----:B------:R-:W-:Y:S01]  /*5e10*/  IABS R68, R3 ;  /* 0x0000000300447213 */ /* 0x000fe20000000000 */
[----:B------:R-:W-:Y:S01]  /*5e20*/  @!P1 IMAD.IADD R64, R64, 0x1, -R199 ;  /* 0x0000000140409824 */ /* 0x000fe200078e0ac7 */
[----:B------:R-:W-:Y:S01]  /*5e30*/  ISETP.GE.AND P1, PT, R3, RZ, PT ;  /* 0x000000ff0300720c */ /* 0x000fe20003f26270 */
[----:B------:R-:W-:Y:S01]  /*5e40*/  VIADD R4, R0, 0x7d ;  /* 0x0000007d00047836 */ /* 0x000fe20000000000 */
[----:B------:R-:W-:Y:S01]  /*5e50*/  ISETP.GT.U32.AND P6, PT, R199, R66, PT ;  /* 0x00000042c700720c */ /* 0x000fe20003fc4070 */
[----:B------:R-:W-:-:S03]  /*5e60*/  IMAD.HI.U32 R3, R207, R68, RZ ;  /* 0x00000044cf037227 */ /* 0x000fc600078e00ff */
[----:B------:R-:W-:Y:S01]  /*5e70*/  IABS R70, R4 ;  /* 0x0000000400467213 */ /* 0x000fe20000000000 */
[----:B------:R-:W-:Y:S01]  /*5e80*/  @!P0 IMAD.IADD R65, R65, 0x1, -R199 ;  /* 0x0000000141418824 */ /* 0x000fe200078e0ac7 */
[C---:B------:R-:W-:Y:S01]  /*5e90*/  ISETP.GT.U32.AND P0, PT, R199.reuse, R67, PT ;  /* 0x00000043c700720c */ /* 0x040fe20003f04070 */
[----:B------:R-:W-:Y:S02]  /*5ea0*/  IMAD.MOV R3, RZ, RZ, -R3 ;  /* 0x000000ffff037224 */ /* 0x000fe400078e0a03 */
[----:B------:R-:W-:Y:S02]  /*5eb0*/  VIADD R71, R0, 0x7e ;  /* 0x0000007e00477836 */ /* 0x000fe40000000000 */
[C---:B------:R-:W-:Y:S02]  /*5ec0*/  IMAD R68, R199.reuse, R3, R68 ;  /* 0x00000003c7447224 */ /* 0x040fe400078e0244 */
[----:B------:R-:W-:Y:S01]  /*5ed0*/  @!P6 IMAD.IADD R66, R66, 0x1, -R199 ;  /* 0x000000014242e824 */ /* 0x000fe200078e0ac7 */
[----:B------:R-:W-:Y:S01]  /*5ee0*/  IABS R72, R71 ;  /* 0x0000004700487213 */ /* 0x000fe20000000000 */
[----:B------:R-:W-:Y:S01]  /*5ef0*/  @!P2 IMAD.MOV R64, RZ, RZ, -R64 ;  /* 0x000000ffff40a224 */ /* 0x000fe200078e0a40 */
[----:B------:R-:W-:Y:S01]  /*5f00*/  ISETP.GT.U32.AND P6, PT, R199, R68, PT ;  /* 0x00000044c700720c */ /* 0x000fe20003fc4070 */
[----:B------:R-:W-:Y:S01]  /*5f10*/  @!P3 IMAD.MOV R65, RZ, RZ, -R65 ;  /* 0x000000ffff41b224 */ /* 0x000fe200078e0a41 */
[----:B------:R-:W-:Y:S01]  /*5f20*/  ISETP.GE.AND P2, PT, R4, RZ, PT ;  /* 0x000000ff0400720c */ /* 0x000fe20003f46270 */
[----:B------:R-:W-:Y:S01]  /*5f30*/  @!P0 IMAD.IADD R67, R67, 0x1, -R199 ;  /* 0x0000000143438824 */ /* 0x000fe200078e0ac7 */
[----:B------:R-:W-:Y:S01]  /*5f40*/  ISETP.GE.AND P3, PT, R71, RZ, PT ;  /* 0x000000ff4700720c */ /* 0x000fe20003f66270 */
[----:B------:R-:W-:-:S03]  /*5f50*/  IMAD.HI.U32 R4, R207, R70, RZ ;  /* 0x00000046cf047227 */ /* 0x000fc600078e00ff */
[----:B------:R-:W-:Y:S01]  /*5f60*/  ISETP.GT.U32.AND P0, PT, R199, R67, PT ;  /* 0x00000043c700720c */ /* 0x000fe20003f04070 */
[----:B------:R-:W-:-:S04]  /*5f70*/  IMAD.HI.U32 R69, R207, R72, RZ ;  /* 0x00000048cf457227 */ /* 0x000fc800078e00ff */
[----:B------:R-:W-:Y:S02]  /*5f80*/  IMAD.MOV R4, RZ, RZ, -R4 ;  /* 0x000000ffff047224 */ /* 0x000fe400078e0a04 */
[----:B------:R-:W-:Y:S02]  /*5f90*/  IMAD.MOV R3, RZ, RZ, -R69 ;  /* 0x000000ffff037224 */ /* 0x000fe400078e0a45 */
[----:B------:R-:W-:Y:S02]  /*5fa0*/  VIADD R71, R0, 0x7f ;  /* 0x0000007f00477836 */ /* 0x000fe40000000000 */
[C---:B------:R-:W-:Y:S02]  /*5fb0*/  IMAD R69, R199.reuse, R4, R70 ;  /* 0x00000004c7457224 */ /* 0x040fe400078e0246 */
[----:B------:R-:W-:Y:S01]  /*5fc0*/  IMAD R70, R199, R3, R72 ;  /* 0x00000003c7467224 */ /* 0x000fe200078e0248 */
[----:B------:R-:W-:Y:S01]  /*5fd0*/  IABS R4, R71 ;  /* 0x0000004700047213 */ /* 0x000fe20000000000 */
[----:B------:R-:W-:-:S02]  /*5fe0*/  @!P6 IMAD.IADD R68, R68, 0x1, -R199 ;  /* 0x000000014444e824 */ /* 0x000fc400078e0ac7 */
[----:B------:R-:W-:Y:S01]  /*5ff0*/  @!P5 IMAD.MOV R66, RZ, RZ, -R66 ;  /* 0x000000ffff42d224 */ /* 0x000fe200078e0a42 */
[----:B------:R-:W-:Y:S01]  /*6000*/  ISETP.GT.U32.AND P5, PT, R199, R70, PT ;  /* 0x00000046c700720c */ /* 0x000fe20003fa4070 */
[----:B------:R-:W-:Y:S01]  /*6010*/  IMAD.HI.U32 R3, R207, R4, RZ ;  /* 0x00000004cf037227 */ /* 0x000fe200078e00ff */
[----:B------:R-:W-:-:S03]  /*6020*/  ISETP.GT.U32.AND P6, PT, R199, R68, PT ;  /* 0x00000044c700720c */ /* 0x000fc60003fc4070 */
[----:B------:R-:W-:Y:S01]  /*6030*/  @!P0 IMAD.IADD R67, R67, 0x1, -R199 ;  /* 0x0000000143438824 */ /* 0x000fe200078e0ac7 */
[----:B------:R-:W-:Y:S01]  /*6040*/  ISETP.GT.U32.AND P0, PT, R199, R69, PT ;  /* 0x00000045c700720c */ /* 0x000fe20003f04070 */
[C---:B------:R-:W-:Y:S02]  /*6050*/  VIADD R75, R0.reuse, 0x80 ;  /* 0x00000080004b7836 */ /* 0x040fe40000000000 */
[----:B------:R-:W-:Y:S02]  /*6060*/  IMAD.MOV R3, RZ, RZ, -R3 ;  /* 0x000000ffff037224 */ /* 0x000fe400078e0a03 */
[----:B------:R-:W-:Y:S01]  /*6070*/  @!P4 IMAD.MOV R67, RZ, RZ, -R67 ;  /* 0x000000ffff43c224 */ /* 0x000fe200078e0a43 */
[----:B------:R-:W-:Y:S01]  /*6080*/  ISETP.GE.AND P4, PT, R71, RZ, PT ;  /* 0x000000ff4700720c */ /* 0x000fe20003f86270 */
[----:B------:R-:W-:Y:S01]  /*6090*/  VIADD R77, R0, 0x81 ;  /* 0x00000081004d7836 */ /* 0x000fe20000000000 */
[----:B------:R-:W-:Y:S01]  /*60a0*/  IABS R72, R75 ;  /* 0x0000004b00487213 */ /* 0x000fe20000000000 */
[----:B------:R-:W-:-:S02]  /*60b0*/  IMAD R71, R199, R3, R4 ;  /* 0x00000003c7477224 */ /* 0x000fc400078e0204 */
[----:B------:R-:W-:Y:S01]  /*60c0*/  VIADD R78, R0, 0x82 ;  /* 0x00000082004e7836 */ /* 0x000fe20000000000 */
[----:B------:R-:W-:Y:S01]  /*60d0*/  IABS R74, R77 ;  /* 0x0000004d004a7213 */ /* 0x000fe20000000000 */
[--C-:B------:R-:W-:Y:S01]  /*60e0*/  @!P6 IMAD.IADD R68, R68, 0x1, -R199.reuse ;  /* 0x000000014444e824 */ /* 0x100fe200078e0ac7 */
[----:B------:R-:W-:Y:S01]  /*60f0*/  ISETP.GT.U32.AND P6, PT, R199, R71, PT ;  /* 0x00000047c700720c */ /* 0x000fe20003fc4070 */
[----:B------:R-:W-:Y:S01]  /*6100*/  @!P5 IMAD.IADD R70, R70, 0x1, -R199 ;  /* 0x000000014646d824 */ /* 0x000fe200078e0ac7 */
[----:B------:R-:W-:Y:S01]  /*6110*/  IABS R76, R78 ;  /* 0x0000004e004c7213 */ /* 0x000fe20000000000 */
[----:B------:R-:W-:-:S03]  /*6120*/  IMAD.HI.U32 R3, R207, R72, RZ ;  /* 0x00000048cf037227 */ /* 0x000fc600078e00ff */
[----:B------:R-:W-:Y:S01]  /*6130*/  ISETP.GT.U32.AND P5, PT, R199, R70, PT ;  /* 0x00000046c700720c */ /* 0x000fe20003fa4070 */
[----:B------:R-:W-:Y:S02]  /*6140*/  @!P0 IMAD.IADD R69, R69, 0x1, -R199 ;  /* 0x0000000145458824 */ /* 0x000fe400078e0ac7 */
[----:B------:R-:W-:-:S03]  /*6150*/  IMAD.HI.U32 R4, R207, R74, RZ ;  /* 0x0000004acf047227 */ /* 0x000fc600078e00ff */
[----:B------:R-:W-:Y:S01]  /*6160*/  ISETP.GT.U32.AND P0, PT, R199, R69, PT ;  /* 0x00000045c700720c */ /* 0x000fe20003f04070 */
[----:B------:R-:W-:Y:S02]  /*6170*/  IMAD.MOV R3, RZ, RZ, -R3 ;  /* 0x000000ffff037224 */ /* 0x000fe400078e0a03 */
[----:B------:R-:W-:-:S04]  /*6180*/  IMAD.HI.U32 R73, R207, R76, RZ ;  /* 0x0000004ccf497227 */ /* 0x000fc800078e00ff */
[----:B------:R-:W-:Y:S02]  /*6190*/  IMAD.MOV R4, RZ, RZ, -R4 ;  /* 0x000000ffff047224 */ /* 0x000fe400078e0a04 */
[C---:B------:R-:W-:Y:S02]  /*61a0*/  IMAD R72, R199.reuse, R3, R72 ;  /* 0x00000003c7487224 */ /* 0x040fe400078e0248 */
[----:B------:R-:W-:Y:S02]  /*61b0*/  IMAD.MOV R3, RZ, RZ, -R73 ;  /* 0x000000ffff037224 */ /* 0x000fe400078e0a49 */
[----:B------:R-:W-:Y:S02]  /*61c0*/  IMAD R73, R199, R4, R74 ;  /* 0x00000004c7497224 */ /* 0x000fe400078e024a */
[--C-:B------:R-:W-:Y:S01]  /*61d0*/  @!P6 IMAD.IADD R71, R71, 0x1, -R199.reuse ;  /* 0x000000014747e824 */ /* 0x100fe200078e0ac7 */
[C---:B------:R-:W-:Y:S01]  /*61e0*/  ISETP.GT.U32.AND P6, PT, R199.reuse, R72, PT ;  /* 0x00000048c700720c */ /* 0x040fe20003fc4070 */
[--C-:B------:R-:W-:Y:S01]  /*61f0*/  @!P5 IMAD.IADD R70, R70, 0x1, -R199.reuse ;  /* 0x000000014646d824 */ /* 0x100fe200078e0ac7 */
[----:B------:R-:W-:Y:S01]  /*6200*/  ISETP.GT.U32.AND P5, PT, R199, R73, PT ;  /* 0x00000049c700720c */ /* 0x000fe20003fa4070 */
[----:B------:R-:W-:Y:S01]  /*6210*/  @!P0 IMAD.IADD R69, R69, 0x1, -R199 ;  /* 0x0000000145458824 */ /* 0x000fe200078e0ac7 */
[----:B------:R-:W-:Y:S01]  /*6220*/  ISETP.GE.AND P0, PT, R75, RZ, PT ;  /* 0x000000ff4b00720c */ /* 0x000fe20003f06270 */
[----:B------:R-:W-:-:S02]  /*6230*/  VIADD R75, R0, 0x83 ;  /* 0x00000083004b7836 */ /* 0x000fc40000000000 */
[C---:B------:R-:W-:Y:S02]  /*6240*/  IMAD R74, R199.reuse, R3, R76 ;  /* 0x00000003c74a7224 */ /* 0x040fe400078e024c */
[----:B------:R-:W-:Y:S01]  /*6250*/  @!P1 IMAD.MOV R68, RZ, RZ, -R68 ;  /* 0x000000ffff449224 */ /* 0x000fe200078e0a44 */
[C---:B------:R-:W-:Y:S01]  /*6260*/  ISETP.GT.U32.AND P1, PT, R199.reuse, R71, PT ;  /* 0x00000047c700720c */ /* 0x040fe20003f24070 */
[----:B------:R-:W-:Y:S01]  /*6270*/  @!P3 IMAD.MOV R70, RZ, RZ, -R70 ;  /* 0x000000ffff46b224 */ /* 0x000fe200078e0a46 */
[----:B------:R-:W-:Y:S01]  /*6280*/  IABS R4, R75 ;  /* 0x0000004b00047213 */ /* 0x000fe20000000000 */
[--C-:B------:R-:W-:Y:S01]  /*6290*/  @!P6 IMAD.IADD R72, R72, 0x1, -R199.reuse ;  /* 0x000000014848e824 */ /* 0x100fe200078e0ac7 */
[----:B------:R-:W-:Y:S01]  /*62a0*/  ISETP.GT.U32.AND P3, PT, R199, R74, PT ;  /* 0x0000004ac700720c */ /* 0x000fe20003f64070 */
[----:B------:R-:W-:Y:S01]  /*62b0*/  @!P5 IMAD.IADD R73, R73, 0x1, -R199 ;  /* 0x000000014949d824 */ /* 0x000fe200078e0ac7 */
[----:B------:R-:W-:Y:S01]  /*62c0*/  ISETP.GE.AND P6, PT, R75, RZ, PT ;  /* 0x000000ff4b00720c */ /* 0x000fe20003fc6270 */
[----:B------:R-:W-:Y:S01]  /*62d0*/  @!P2 IMAD.MOV R69, RZ, RZ, -R69 ;  /* 0x000000ffff45a224 */ /* 0x000fe200078e0a45 */
[----:B------:R-:W-:Y:S01]  /*62e0*/  ISETP.GT.U32.AND P5, PT, R199, R72, PT ;  /* 0x00000048c700720c */ /* 0x000fe20003fa4070 */
[----:B------:R-:W-:Y:S01]  /*62f0*/  IMAD.HI.U32 R3, R207, R4, RZ ;  /* 0x00000004cf037227 */ /* 0x000fe200078e00ff */
[----:B------:R-:W-:-:S03]  /*6300*/  ISETP.GE.AND P2, PT, R77, RZ, PT ;  /* 0x000000ff4d00720c */ /* 0x000fc60003f46270 */
[----:B------:R-:W-:Y:S02]  /*6310*/  VIADD R77, R0, 0x84 ;  /* 0x00000084004d7836 */ /* 0x000fe40000000000 */
[----:B------:R-:W-:Y:S02]  /*6320*/  IMAD.MOV R3, RZ, RZ, -R3 ;  /* 0x000000ffff037224 */ /* 0x000fe400078e0a03 */
[--C-:B------:R-:W-:Y:S01]  /*6330*/  @!P1 IMAD.IADD R71, R71, 0x1, -R199.reuse ;  /* 0x0000000147479824 */ /* 0x100fe200078e0ac7 */
[----:B------:R-:W-:Y:S01]  /*6340*/  IABS R76, R77 ;  /* 0x0000004d004c7213 */ /* 0x000fe20000000000 */
[C---:B------:R-:W-:Y:S01]  /*6350*/  IMAD R75, R199.reuse, R3, R4 ;  /* 0x00000003c74b7224 */ /* 0x040fe200078e0204 */
[----:B------:R-:W-:Y:S01]  /*6360*/  ISETP.GE.AND P1, PT, R78, RZ, PT ;  /* 0x000000ff4e00720c */ /* 0x000fe20003f26270 */
[----:B------:R-:W-:Y:S02]  /*6370*/  @!P3 IMAD.IADD R74, R74, 0x1, -R199 ;  /* 0x000000014a4ab824 */ /* 0x000fe400078e0ac7 */
[----:B------:R-:W-:Y:S01]  /*6380*/  @!P4 IMAD.MOV R71, RZ, RZ, -R71 ;  /* 0x000000ffff47c224 */ /* 0x000fe200078e0a47 */
[----:B------:R-:W-:Y:S01]  /*6390*/  ISETP.GT.U32.AND P4, PT, R199, R73, PT ;  /* 0x00000049c700720c */ /* 0x000fe20003f84070 */
[----:B------:R-:W-:Y:S01]  /*63a0*/  IMAD.HI.U32 R3, R207, R76, RZ ;  /* 0x0000004ccf037227 */ /* 0x000fe200078e00ff */
[----:B------:R-:W-:-:S03]  /*63b0*/  ISETP.GT.U32.AND P3, PT, R199, R74, PT ;  /* 0x0000004ac700720c */ /* 0x000fc60003f64070 */
[----:B------:R-:W-:Y:S02]  /*63c0*/  VIADD R78, R0, 0x85 ;  /* 0x00000085004e7836 */ /* 0x000fe40000000000 */
[----:B------:R-:W-:Y:S01]  /*63d0*/  @!P5 IMAD.IADD R72, R72, 0x1, -R199 ;  /* 0x000000014848d824 */ /* 0x000fe200078e0ac7 */
[C---:B------:R-:W-:Y:S01]  /*63e0*/  ISETP.GT.U32.AND P5, PT, R199.reuse, R75, PT ;  /* 0x0000004bc700720c */ /* 0x040fe20003fa4070 */
[C---:B------:R-:W-:Y:S01]  /*63f0*/  VIADD R81, R0.reuse, 0x86 ;  /* 0x0000008600517836 */ /* 0x040fe20000000000 */
[----:B------:R-:W-:Y:S01]  /*6400*/  IABS R80, R78 ;  /* 0x0000004e00507213 */ /* 0x000fe20000000000 */
[----:B------:R-:W-:Y:S02]  /*6410*/  IMAD.MOV R3, RZ, RZ, -R3 ;  /* 0x000000ffff037224 */ /* 0x000fe400078e0a03 */
[----:B------:R-:W-:Y:S01]  /*6420*/  VIADD R83, R0, 0x87 ;  /* 0x0000008700537836 */ /* 0x000fe20000000000 */
[----:B------:R-:W-:Y:S01]  /*6430*/  IABS R82, R81 ;  /* 0x0000005100527213 */ /* 0x000fe20000000000 */
[----:B------:R-:W-:-:S02]  /*6440*/  IMAD R76, R199, R3, R76 ;  /* 0x00000003c74c7224 */ /* 0x000fc400078e024c */
[----:B------:R-:W-:Y:S01]  /*6450*/  IMAD.HI.U32 R3, R207, R80, RZ ;  /* 0x00000050cf037227 */ /* 0x000fe200078e00ff */
[----:B------:R-:W-:-:S03]  /*6460*/  IABS R84, R83 ;  /* 0x0000005300547213 */ /* 0x000fc60000000000 */
[----:B------:R-:W-:Y:S01]  /*6470*/  @!P4 IMAD.IADD R73, R73, 0x1, -R199 ;  /* 0x000000014949c824 */ /* 0x000fe200078e0ac7 */
[----:B------:R-:W-:Y:S01]  /*6480*/  ISETP.GT.U32.AND P4, PT, R199, R76, PT ;  /* 0x0000004cc700720c */ /* 0x000fe20003f84070 */
[----:B------:R-:W-:-:S04]  /*6490*/  IMAD.HI.U32 R4, R207, R82, RZ ;  /* 0x00000052cf047227 */ /* 0x000fc800078e00ff */
[----:B------:R-:W-:Y:S01]  /*64a0*/  @!P5 IMAD.IADD R75, R75, 0x1, -R199 ;  /* 0x000000014b4bd824 */ /* 0x000fe200078e0ac7 */
[----:B------:R-:W-:Y:S01]  /*64b0*/  ISETP.GE.AND P5, PT, R78, RZ, PT ;  /* 0x000000ff4e00720c */ /* 0x000fe20003fa6270 */
[----:B------:R-:W-:Y:S02]  /*64c0*/  IMAD.MOV R3, RZ, RZ, -R3 ;  /* 0x000000ffff037224 */ /* 0x000fe400078e0a03 */
[----:B------:R-:W-:Y:S01]  /*64d0*/  @!P3 IMAD.IADD R74, R74, 0x1, -R199 ;  /* 0x000000014a4ab824 */ /* 0x000fe200078e0ac7 */
[----:B------:R-:W-:Y:S01]  /*64e0*/  ISETP.GE.AND P3, PT, R77, RZ, PT ;  /* 0x000000ff4d00720c */ /* 0x000fe20003f66270 */
[----:B------:R-:W-:-:S04]  /*64f0*/  IMAD.HI.U32 R78, R207, R84, RZ ;  /* 0x00000054cf4e7227 */ /* 0x000fc800078e00ff */
[----:B------:R-:W-:Y:S02]  /*6500*/  IMAD.MOV R4, RZ, RZ, -R4 ;  /* 0x000000ffff047224 */ /* 0x000fe400078e0a04 */
[C---:B------:R-:W-:Y:S02]  /*6510*/  IMAD R77, R199.reuse, R3, R80 ;  /* 0x00000003c74d7224 */ /* 0x040fe400078e0250 */
[----:B------:R-:W-:Y:S02]  /*6520*/  IMAD.MOV R79, RZ, RZ, -R78 ;  /* 0x000000ffff4f7224 */ /* 0x000fe400078e0a4e */
[C---:B------:R-:W-:Y:S02]  /*6530*/  IMAD R78, R199.reuse, R4, R82 ;  /* 0x00000004c74e7224 */ /* 0x040fe400078e0252 */
[----:B------:R-:W-:Y:S01]  /*6540*/  @!P2 IMAD.MOV R73, RZ, RZ, -R73 ;  /* 0x000000ffff49a224 */ /* 0x000fe200078e0a49 */
[C---:B------:R-:W-:Y:S01]  /*6550*/  ISETP.GT.U32.AND P2, PT, R199.reuse, R77, PT ;  /* 0x0000004dc700720c */ /* 0x040fe20003f44070 */
[----:B------:R-:W-:Y:S01]  /*6560*/  @!P0 IMAD.MOV R72, RZ, RZ, -R72 ;  /* 0x000000ffff488224 */ /* 0x000fe200078e0a48 */
[C---:B------:R-:W-:Y:S01]  /*6570*/  ISETP.GT.U32.AND P0, PT, R199.reuse, R75, PT ;  /* 0x0000004bc700720c */ /* 0x040fe20003f04070 */
[----:B------:R-:W-:Y:S01]  /*6580*/  @!P1 IMAD.MOV R74, RZ, RZ, -R74 ;  /* 0x000000ffff4a9224 */ /* 0x000fe200078e0a4a */
[----:B------:R-:W-:Y:S01]  /*6590*/  ISETP.GT.U32.AND P1, PT, R199, R78, PT ;  /* 0x0000004ec700720c */ /* 0x000fe20003f24070 */
[----:B------:R-:W-:-:S02]  /*65a0*/  @!P4 IMAD.IADD R76, R76, 0x1, -R199 ;  /* 0x000000014c4cc824 */ /* 0x000fc400078e0ac7 */
[C---:B------:R-:W-:Y:S02]  /*65b0*/  VIADD R85, R0.reuse, 0x88 ;  /* 0x0000008800557836 */ /* 0x040fe40000000000 */
[----:B------:R-:W-:Y:S01]  /*65c0*/  VIADD R86, R0, 0x89 ;  /* 0x0000008900567836 */ /* 0x000fe20000000000 */
[C---:B------:R-:W-:Y:S01]  /*65d0*/  ISETP.GT.U32.AND P4, PT, R199.reuse, R76, PT ;  /* 0x0000004cc700720c */ /* 0x040fe20003f84070 */
[----:B------:R-:W-:Y:S01]  /*65e0*/  IMAD R79, R199, R79, R84 ;  /* 0x0000004fc74f7224 */ /* 0x000fe200078e0254 */
[----:B------:R-:W-:Y:S01]  /*65f0*/  IABS R80, R85 ;  /* 0x0000005500507213 */ /* 0x000fe20000000000 */
[--C-:B------:R-:W-:Y:S01]  /*6600*/  @!P2 IMAD.IADD R77, R77, 0x1, -R199.reuse ;  /* 0x000000014d4da824 */ /* 0x100fe200078e0ac7 */
[----:B------:R-:W-:Y:S01]  /*6610*/  IABS R82, R86 ;  /* 0x0000005600527213 */ /* 0x000fe20000000000 */
[--C-:B------:R-:W-:Y:S01]  /*6620*/  @!P0 IMAD.IADD R75, R75, 0x1, -R199.reuse ;  /* 0x000000014b4b8824 */ /* 0x100fe200078e0ac7 */
[----:B------:R-:W-:Y:S01]  /*6630*/  ISETP.GE.AND P0, PT, R81, RZ, PT ;  /* 0x000000ff5100720c */ /* 0x000fe20003f06270 */
[----:B------:R-:W-:Y:S01]  /*6640*/  @!P1 IMAD.IADD R78, R78, 0x1, -R199 ;  /* 0x000000014e4e9824 */ /* 0x000fe200078e0ac7 */
[----:B------:R-:W-:Y:S01]  /*6650*/  ISETP.GT.U32.AND P1, PT, R199, R77, PT ;  /* 0x0000004dc700720c */ /* 0x000fe20003f24070 */
[----:B------:R-:W-:Y:S01]  /*6660*/  IMAD.HI.U32 R3, R207, R80, RZ ;  /* 0x00000050cf037227 */ /* 0x000fe200078e00ff */
[----:B------:R-:W-:-:S03]  /*6670*/  ISETP.GE.AND P2, PT, R83, RZ, PT ;  /* 0x000000ff5300720c */ /* 0x000fc60003f46270 */
[----:B------:R-:W-:Y:S01]  /*6680*/  @!P6 IMAD.MOV R75, RZ, RZ, -R75 ;  /* 0x000000ffff4be224 */ /* 0x000fe200078e0a4b */
[C---:B------:R-:W-:Y:S01]  /*6690*/  ISETP.GT.U32.AND P6, PT, R199.reuse, R78, PT ;  /* 0x0000004ec700720c */ /* 0x040fe20003fc4070 */
[----:B------:R-:W-:Y:S01]  /*66a0*/  @!P4 IMAD.IADD R76, R76, 0x1, -R199 ;  /* 0x000000014c4cc824 */ /* 0x000fe200078e0ac7 */
[----:B------:R-:W-:Y:S01]  /*66b0*/  ISETP.GT.U32.AND P4, PT, R199, R79, PT ;  /* 0x0000004fc700720c */ /* 0x000fe20003f84070 */
[----:B------:R-:W-:Y:S02]  /*66c0*/  IMAD.MOV R4, RZ, RZ, -R3 ;  /* 0x000000ffff047224 */ /* 0x000fe400078e0a03 */
[----:B------:R-:W-:-:S04]  /*66d0*/  IMAD.HI.U32 R3, R207, R82, RZ ;  /* 0x00000052cf037227 */ /* 0x000fc800078e00ff */
[----:B------:R-:W-:Y:S02]  /*66e0*/  VIADD R87, R0, 0x8a ;  /* 0x0000008a00577836 */ /* 0x000fe40000000000 */
[----:B------:R-:W-:Y:S02]  /*66f0*/  IMAD.MOV R3, RZ, RZ, -R3 ;  /* 0x000000ffff037224 */ /* 0x000fe400078e0a03 */
[C---:B------:R-:W-:Y:S01]  /*6700*/  IMAD R80, R199.reuse, R4, R80 ;  /* 0x00000004c7507224 */ /* 0x040fe200078e0250 */
[----:B------:R-:W-:Y:S01]  /*6710*/  IABS R4, R87 ;  /* 0x0000005700047213 */ /* 0x000fe20000000000 */
[----:B------:R-:W-:Y:S02]  /*6720*/  IMAD R81, R199, R3, R82 ;  /* 0x00000003c7517224 */ /* 0x000fe400078e0252 */
[--C-:B------:R-:W-:Y:S01]  /*6730*/  @!P1 IMAD.IADD R77, R77, 0x1, -R199.reuse ;  /* 0x000000014d4d9824 */ /* 0x100fe200078e0ac7 */
[C---:B------:R-:W-:Y:S01]  /*6740*/  ISETP.GT.U32.AND P1, PT, R199.reuse, R80, PT ;  /* 0x00000050c700720c */ /* 0x040fe20003f24070 */
[--C-:B------:R-:W-:Y:S01]  /*6750*/  @!P6 IMAD.IADD R78, R78, 0x1, -R199.reuse ;  /* 0x000000014e4ee824 */ /* 0x100fe200078e0ac7 */
[----:B------:R-:W-:Y:S01]  /*6760*/  ISETP.GT.U32.AND P6, PT, R199, R81, PT ;  /* 0x00000051c700720c */ /* 0x000fe20003fc4070 */
[----:B------:R-:W-:-:S02]  /*6770*/  @!P4 IMAD.IADD R79, R79, 0x1, -R199 ;  /* 0x000000014f4fc824 */ /* 0x000fc400078e0ac7 */
[C---:B------:R-:W-:Y:S02]  /*6780*/  VIADD R88, R0.reuse, 0x8b ;  /* 0x0000008b00587836 */ /* 0x040fe40000000000 */
[----:B------:R-:W-:Y:S01]  /*6790*/  IMAD.HI.U32 R3, R207, R4, RZ ;  /* 0x00000004cf037227 */ /* 0x000fe200078e00ff */
[C---:B------:R-:W-:Y:S02]  /*67a0*/  ISETP.GT.U32.AND P4, PT, R199.reuse, R79, PT ;  /* 0x0000004fc700720c */ /* 0x040fe40003f84070 */
[----:B------:R-:W-:Y:S01]  /*67b0*/  IABS R84, R88 ;  /* 0x0000005800547213 */ /* 0x000fe20000000000 */
[----:B------:R-:W-:Y:S02]  /*67c0*/  VIADD R89, R0, 0x8c ;  /* 0x0000008c00597836 */ /* 0x000fe40000000000 */
[----:B------:R-:W-:Y:S02]  /*67d0*/  IMAD.MOV R82, RZ, RZ, -R3 ;  /* 0x000000ffff527224 */ /* 0x000fe400078e0a03 */
[----:B------:R-:W-:Y:S01]  /*67e0*/  @!P1 IMAD.IADD R80, R80, 0x1, -R199 ;  /* 0x0000000150509824 */ /* 0x000fe200078e0ac7 */
[----:B------:R-:W-:Y:S01]  /*67f0*/  IABS R83, R89 ;  /* 0x0000005900537213 */ /* 0x000fe20000000000 */
[----:B------:R-:W-:Y:S01]  /*6800*/  IMAD R82, R199, R82, R4 ;  /* 0x00000052c7527224 */ /* 0x000fe200078e0204 */
[----:B------:R-:W-:Y:S01]  /*6810*/  ISETP.GE.AND P1, PT, R86, RZ, PT ;  /* 0x000000ff5600720c */ /* 0x000fe20003f26270 */
[----:B------:R-:W-:-:S04]  /*6820*/  IMAD.HI.U32 R3, R207, R84, RZ ;  /* 0x00000054cf037227 */ /* 0x000fc800078e00ff */
[----:B------:R-:W-:Y:S01]  /*6830*/  @!P6 IMAD.IADD R81, R81, 0x1, -R199 ;  /* 0x000000015151e824 */ /* 0x000fe200078e0ac7 */
[C---:B------:R-:W-:Y:S01]  /*6840*/  ISETP.GT.U32.AND P6, PT, R199.reuse, R82, PT ;  /* 0x00000052c700720c */ /* 0x040fe20003fc4070 */
[----:B------:R-:W-:Y:S02]  /*6850*/  IMAD.MOV.U32 R4, RZ, RZ, R83 ;  /* 0x000000ffff047224 */ /* 0x000fe400078e0053 */
[----:B------:R-:W-:Y:S01]  /*6860*/  @!P3 IMAD.MOV R76, RZ, RZ, -R76 ;  /* 0x000000ffff4cb224 */ /* 0x000fe200078e0a4c */
[----:B------:R-:W-:Y:S01]  /*6870*/  ISETP.GT.U32.AND P3, PT, R199, R80, PT ;  /* 0x00000050c700720c */ /* 0x000fe20003f64070 */
[----:B------:R-:W-:Y:S02]  /*6880*/  IMAD.MOV R83, RZ, RZ, -R3 ;  /* 0x000000ffff537224 */ /* 0x000fe400078e0a03 */
[----:B------:R-:W-:Y:S01]  /*6890*/  @!P4 IMAD.IADD R79, R79, 0x1, -R199 ;  /* 0x000000014f4fc824 */ /* 0x000fe200078e0ac7 */
[----:B------:R-:W-:Y:S01]  /*68a0*/  ISETP.GE.AND P4, PT, R85, RZ, PT ;  /* 0x000000ff5500720c */ /* 0x000fe20003f86270 */
[----:B------:R-:W-:-:S02]  /*68b0*/  IMAD R83, R199, R83, R84 ;  /* 0x00000053c7537224 */ /* 0x000fc400078e0254 */
[----:B------:R-:W-:Y:S02]  /*68c0*/  VIADD R84, R0, 0x8d ;  /* 0x0000008d00547836 */ /* 0x000fe40000000000 */
[----:B------:R-:W-:-:S03]  /*68d0*/  IMAD.HI.U32 R3, R207, R4, RZ ;  /* 0x00000004cf037227 */ /* 0x000fc600078e00ff */
[----:B------:R-:W-:Y:S01]  /*68e0*/  IABS R85, R84 ;  /* 0x0000005400557213 */ /* 0x000fe20000000000 */
[----:B------:R-:W-:Y:S01]  /*68f0*/  @!P5 IMAD.MOV R77, RZ, RZ, -R77 ;  /* 0x000000ffff4dd224 */ /* 0x000fe200078e0a4d */
[C---:B------:R-:W-:Y:S01]  /*6900*/  ISETP.GT.U32.AND P5, PT, R199.reuse, R81, PT ;  /* 0x00000051c700720c */ /* 0x040fe20003fa4070 */
[----:B------:R-:W-:Y:S02]  /*6910*/  IMAD.MOV R3, RZ, RZ, -R3 ;  /* 0x000000ffff037224 */ /* 0x000fe400078e0a03 */
[--C-:B------:R-:W-:Y:S01]  /*6920*/  @!P6 IMAD.IADD R82, R82, 0x1, -R199.reuse ;  /* 0x000000015252e824 */ /* 0x100fe200078e0ac7 */
[----:B------:R-:W-:Y:S01]  /*6930*/  ISETP.GE.AND P6, PT, R84, RZ, PT ;  /* 0x000000ff5400720c */ /* 0x000fe20003fc6270 */
[----:B------:R-:W-:Y:S01]  /*6940*/  @!P3 IMAD.IADD R80, R80, 0x1, -R199 ;  /* 0x000000015050b824 */ /* 0x000fe200078e0ac7 */
[C---:B------:R-:W-:Y:S01]  /*6950*/  ISETP.GT.U32.AND P3, PT, R199.reuse, R83, PT ;  /* 0x00000053c700720c */ /* 0x040fe20003f64070 */
[----:B------:R-:W-:Y:S02]  /*6960*/  IMAD R84, R199, R3, R4 ;  /* 0x00000003c7547224 */ /* 0x000fe400078e0204 */
[----:B------:R-:W-:-:S02]  /*6970*/  IMAD.MOV.U32 R4, RZ, RZ, R85 ;  /* 0x000000ffff047224 */ /* 0x000fc400078e0055 */
[----:B------:R-:W-:Y:S01]  /*6980*/  @!P4 IMAD.MOV R80, RZ, RZ, -R80 ;  /* 0x000000ffff50c224 */ /* 0x000fe200078e0a50 */
[----:B------:R-:W-:Y:S01]  /*6990*/  ISETP.GT.U32.AND P4, PT, R199, R82, PT ;  /* 0x00000052c700720c */ /* 0x000fe20003f84070 */
[----:B------:R-:W-:-:S04]  /*69a0*/  IMAD.HI.U32 R3, R207, R4, RZ ;  /* 0x00000004cf037227 */ /* 0x000fc800078e00ff */
[----:B------:R-:W-:Y:S01]  /*69b0*/  @!P5 IMAD.IADD R81, R81, 0x1, -R199 ;  /* 0x000000015151d824 */ /* 0x000fe200078e0ac7 */
[----:B------:R-:W-:Y:S01]  /*69c0*/  ISETP.GE.AND P5, PT, R89, RZ, PT ;  /* 0x000000ff5900720c */ /* 0x000fe20003fa6270 */
[----:B------:R-:W-:Y:S02]  /*69d0*/  IMAD.MOV R3, RZ, RZ, -R3 ;  /* 0x000000ffff037224 */ /* 0x000fe400078e0a03 */
[----:B------:R-:W-:Y:S02]  /*69e0*/  @!P3 IMAD.IADD R83, R83, 0x1, -R199 ;  /* 0x000000015353b824 */ /* 0x000fe400078e0ac7 */
[----:B------:R-:W-:Y:S01]  /*69f0*/  @!P1 IMAD.MOV R81, RZ, RZ, -R81 ;  /* 0x000000ffff519224 */ /* 0x000fe200078e0a51 */
[C---:B------:R-:W-:Y:S01]  /*6a00*/  ISETP.GT.U32.AND P1, PT, R199.reuse, R84, PT ;  /* 0x00000054c700720c */ /* 0x040fe20003f24070 */
[C---:B------:R-:W-:Y:S01]  /*6a10*/  IMAD R85, R199.reuse, R3, R4 ;  /* 0x00000003c7557224 */ /* 0x040fe200078e0204 */
[----:B------:R-:W-:Y:S01]  /*6a20*/  ISETP.GT.U32.AND P3, PT, R199, R83, PT ;  /* 0x00000053c700720c */ /* 0x000fe20003f64070 */
[----:B------:R-:W-:Y:S01]  /*6a30*/  @!P0 IMAD.MOV R78, RZ, RZ, -R78 ;  /* 0x000000ffff4e8224 */ /* 0x000fe200078e0a4e */
        /* <DEDUP_REMOVED lines=8> */
[----:B------:R-:W-:Y:S01]  /*6ac0*/  ISETP.GE.AND P2, PT, R88, RZ, PT ;  /* 0x000000ff5800720c */ /* 0x000fe20003f46270 */
[--C-:B------:R-:W-:Y:S01]  /*6ad0*/  @!P3 IMAD.IADD R83, R83, 0x1, -R199.reuse ;  /* 0x000000015353b824 */ /* 0x100fe200078e0ac7 */
[----:B------:R-:W-:Y:S01]  /*6ae0*/  IABS R88, R89 ;  /* 0x0000005900587213 */ /* 0x000fe20000000000 */
[----:B------:R-:W-:Y:S01]  /*6af0*/  IMAD.HI.U32 R3, R207, R86, RZ ;  /* 0x00000056cf037227 */ /* 0x000fe200078e00ff */
[----:B------:R-:W-:Y:S02]  /*6b00*/  ISETP.GE.AND P3, PT, R87, RZ, PT ;  /* 0x000000ff5700720c */ /* 0x000fe40003f66270 */
[----:B------:R-:W-:Y:S01]  /*6b10*/  ISETP.GE.AND P1, PT, R89, RZ, PT ;  /* 0x000000ff5900720c */ /* 0x000fe20003f26270 */
[----:B------:R-:W-:Y:S01]  /*6b20*/  @!P4 IMAD.IADD R85, R85, 0x1, -R199 ;  /* 0x000000015555c824 */ /* 0x000fe200078e0ac7 */
[----:B------:R-:W-:Y:S01]  /*6b30*/  ISETP.GT.U32.AND P4, PT, R199, R84, PT ;  /* 0x00000054c700720c */ /* 0x000fe20003f84070 */
[----:B------:R-:W-:-:S04]  /*6b40*/  IMAD.HI.U32 R4, R207, R88, RZ ;  /* 0x00000058cf047227 */ /* 0x000fc800078e00ff */
[----:B------:R-:W-:Y:S02]  /*6b50*/  IMAD.MOV R87, RZ, RZ, -R3 ;  /* 0x000000ffff577224 */ /* 0x000fe400078e0a03 */
[----:B------:R-:W-:Y:S02]  /*6b60*/  VIADD R91, R0, 0x90 ;  /* 0x00000090005b7836 */ /* 0x000fe40000000000 */
[----:B------:R-:W-:Y:S02]  /*6b70*/  IMAD.MOV R4, RZ, RZ, -R4 ;  /* 0x000000ffff047224 */ /* 0x000fe400078e0a04 */
[C---:B------:R-:W-:Y:S01]  /*6b80*/  IMAD R86, R199.reuse, R87, R86 ;  /* 0x00000057c7567224 */ /* 0x040fe200078e0256 */
[----:B------:R-:W-:Y:S01]  /*6b90*/  IABS R90, R91 ;  /* 0x0000005b005a7213 */ /* 0x000fe20000000000 */
[C---:B------:R-:W-:Y:S02]  /*6ba0*/  IMAD R87, R199.reuse, R4, R88 ;  /* 0x00000004c7577224 */ /* 0x040fe400078e0258 */
[----:B------:R-:W-:Y:S01]  /*6bb0*/  @!P2 IMAD.MOV R83, RZ, RZ, -R83 ;  /* 0x000000ffff53a224 */ /* 0x000fe200078e0a53 */
[C---:B------:R-:W-:Y:S01]  /*6bc0*/  ISETP.GT.U32.AND P2, PT, R199.reuse, R86, PT ;  /* 0x00000056c700720c */ /* 0x040fe20003f44070 */
[----:B------:R-:W-:Y:S01]  /*6bd0*/  @!P0 IMAD.MOV R82, RZ, RZ, -R82 ;  /* 0x000000ffff528224 */ /* 0x000fe200078e0a52 */
[C---:B------:R-:W-:Y:S01]  /*6be0*/  ISETP.GT.U32.AND P0, PT, R199.reuse, R85, PT ;  /* 0x00000055c700720c */ /* 0x040fe20003f04070 */
[----:B------:R-:W-:Y:S01]  /*6bf0*/  @!P4 IMAD.IADD R84, R84, 0x1, -R199 ;  /* 0x000000015454c824 */ /* 0x000fe200078e0ac7 */
[----:B------:R-:W-:Y:S01]  /*6c00*/  ISETP.GT.U32.AND P4, PT, R199, R87, PT ;  /* 0x00000057c700720c */ /* 0x000fe20003f84070 */
[----:B------:R-:W-:-:S04]  /*6c10*/  IMAD.HI.U32 R3, R207, R90, RZ ;  /* 0x0000005acf037227 */ /* 0x000fc800078e00ff */
[----:B------:R-:W-:Y:S02]  /*6c20*/  IMAD.MOV R3, RZ, RZ, -R3 ;  /* 0x000000ffff037224 */ /* 0x000fe400078e0a03 */
[C---:B------:R-:W-:Y:S02]  /*6c30*/  VIADD R89, R0.reuse, 0x91 ;  /* 0x0000009100597836 */ /* 0x040fe40000000000 */
[----:B------:R-:W-:Y:S02]  /*6c40*/  IMAD R88, R199, R3, R90 ;  /* 0x00000003c7587224 */ /* 0x000fe400078e025a */
[----:B------:R-:W-:Y:S01]  /*6c50*/  VIADD R93, R0, 0x92 ;  /* 0x00000092005d7836 */ /* 0x000fe20000000000 */
[----:B------:R-:W-:Y:S01]  /*6c60*/  IABS R90, R89 ;  /* 0x00000059005a7213 */ /* 0x000fe20000000000 */
[--C-:B------:R-:W-:Y:S01]  /*6c70*/  @!P2 IMAD.IADD R86, R86, 0x1, -R199.reuse ;  /* 0x000000015656a824 */ /* 0x100fe200078e0ac7 */
[----:B------:R-:W-:Y:S01]  /*6c80*/  ISETP.GE.AND P2, PT, R91, RZ, PT ;  /* 0x000000ff5b00720c */ /* 0x000fe20003f46270 */
[--C-:B------:R-:W-:Y:S01]  /*6c90*/  @!P0 IMAD.IADD R85, R85, 0x1, -R199.reuse ;  /* 0x0000000155558824 */ /* 0x100fe200078e0ac7 */
[----:B------:R-:W-:Y:S01]  /*6ca0*/  IABS R92, R93 ;  /* 0x0000005d005c7213 */ /* 0x000fe20000000000 */
[----:B------:R-:W-:Y:S01]  /*6cb0*/  @!P4 IMAD.IADD R87, R87, 0x1, -R199 ;  /* 0x000000015757c824 */ /* 0x000fe200078e0ac7 */
[----:B------:R-:W-:Y:S01]  /*6cc0*/  ISETP.GT.U32.AND P0, PT, R199, R88, PT ;  /* 0x00000058c700720c */ /* 0x000fe20003f04070 */
[----:B------:R-:W-:Y:S01]  /*6cd0*/  IMAD.HI.U32 R3, R207, R90, RZ ;  /* 0x0000005acf037227 */ /* 0x000fe200078e00ff */
[----:B------:R-:W-:-:S03]  /*6ce0*/  ISETP.GT.U32.AND P4, PT, R199, R86, PT ;  /* 0x00000056c700720c */ /* 0x000fc60003f84070 */
[----:B------:R-:W-:Y:S01]  /*6cf0*/  @!P5 IMAD.MOV R84, RZ, RZ, -R84 ;  /* 0x000000ffff54d224 */ /* 0x000fe200078e0a54 */
[----:B------:R-:W-:Y:S01]  /*6d00*/  ISETP.GT.U32.AND P5, PT, R199, R87, PT ;  /* 0x00000057c700720c */ /* 0x000fe20003fa4070 */
[----:B------:R-:W-:-:S04]  /*6d10*/  IMAD.HI.U32 R4, R207, R92, RZ ;  /* 0x0000005ccf047227 */ /* 0x000fc800078e00ff */
[----:B------:R-:W-:Y:S02]  /*6d20*/  IMAD.MOV R3, RZ, RZ, -R3 ;  /* 0x000000ffff037224 */ /* 0x000fe400078e0a03 */
[----:B------:R-:W-:Y:S01]  /*6d30*/  @!P6 IMAD.MOV R85, RZ, RZ, -R85 ;  /* 0x000000ffff55e224 */ /* 0x000fe200078e0a55 */
[----:B------:R-:W-:Y:S01]  /*6d40*/  ISETP.GE.AND P6, PT, R89, RZ, PT ;  /* 0x000000ff5900720c */ /* 0x000fe20003fc6270 */
[----:B------:R-:W-:Y:S02]  /*6d50*/  VIADD R97, R0, 0x94 ;  /* 0x0000009400617836 */ /* 0x000fe40000000000 */
[----:B------:R-:W-:Y:S02]  /*6d60*/  IMAD.MOV R4, RZ, RZ, -R4 ;  /* 0x000000ffff047224 */ /* 0x000fe400078e0a04 */
[----:B------:R-:W-:Y:S01]  /*6d70*/  IMAD R89, R199, R3, R90 ;  /* 0x00000003c7597224 */ /* 0x000fe200078e025a */
[----:B------:R-:W-:Y:S01]  /*6d80*/  IABS R96, R97 ;  /* 0x0000006100607213 */ /* 0x000fe20000000000 */
[----:B------:R-:W-:-:S02]  /*6d90*/  @!P0 IMAD.IADD R88, R88, 0x1, -R199 ;  /* 0x0000000158588824 */ /* 0x000fc400078e0ac7 */
[C---:B------:R-:W-:Y:S02]  /*6da0*/  IMAD R90, R199.reuse, R4, R92 ;  /* 0x00000004c75a7224 */ /* 0x040fe400078e025c */
[--C-:B------:R-:W-:Y:S01]  /*6db0*/  @!P4 IMAD.IADD R86, R86, 0x1, -R199.reuse ;  /* 0x000000015656c824 */ /* 0x100fe200078e0ac7 */
[----:B------:R-:W-:Y:S01]  /*6dc0*/  ISETP.GT.U32.AND P4, PT, R199, R89, PT ;  /* 0x00000059c700720c */ /* 0x000fe20003f84070 */
[----:B------:R-:W-:Y:S01]  /*6dd0*/  @!P5 IMAD.IADD R87, R87, 0x1, -R199 ;  /* 0x000000015757d824 */ /* 0x000fe200078e0ac7 */
[----:B------:R-:W-:Y:S01]  /*6de0*/  ISETP.GT.U32.AND P0, PT, R199, R88, PT ;  /* 0x00000058c700720c */ /* 0x000fe20003f04070 */
[----:B------:R-:W-:Y:S01]  /*6df0*/  IMAD.HI.U32 R4, R207, R96, RZ ;  /* 0x00000060cf047227 */ /* 0x000fe200078e00ff */
[----:B------:R-:W-:-:S03]  /*6e00*/  ISETP.GT.U32.AND P5, PT, R199, R90, PT ;  /* 0x0000005ac700720c */ /* 0x000fc60003fa4070 */
[C---:B------:R-:W-:Y:S02]  /*6e10*/  VIADD R95, R0.reuse, 0x93 ;  /* 0x00000093005f7836 */ /* 0x040fe40000000000 */
[----:B------:R-:W-:Y:S02]  /*6e20*/  IMAD.MOV R4, RZ, RZ, -R4 ;  /* 0x000000ffff047224 */ /* 0x000fe400078e0a04 */
[----:B------:R-:W-:Y:S01]  /*6e30*/  VIADD R98, R0, 0x95 ;  /* 0x0000009500627836 */ /* 0x000fe20000000000 */
[----:B------:R-:W-:Y:S01]  /*6e40*/  IABS R94, R95 ;  /* 0x0000005f005e7213 */ /* 0x000fe20000000000 */
[----:B------:R-:W-:Y:S02]  /*6e50*/  IMAD R92, R199, R4, R96 ;  /* 0x00000004c75c7224 */ /* 0x000fe400078e0260 */
[--C-:B------:R-:W-:Y:S02]  /*6e60*/  @!P4 IMAD.IADD R89, R89, 0x1, -R199.reuse ;  /* 0x000000015959c824 */ /* 0x100fe400078e0ac7 */
[--C-:B------:R-:W-:Y:S01]  /*6e70*/  @!P0 IMAD.IADD R88, R88, 0x1, -R199.reuse ;  /* 0x0000000158588824 */ /* 0x100fe200078e0ac7 */
[----:B------:R-:W-:Y:S01]  /*6e80*/  ISETP.GE.AND P0, PT, R93, RZ, PT ;  /* 0x000000ff5d00720c */ /* 0x000fe20003f06270 */
[----:B------:R-:W-:Y:S01]  /*6e90*/  @!P5 IMAD.IADD R90, R90, 0x1, -R199 ;  /* 0x000000015a5ad824 */ /* 0x000fe200078e0ac7 */
[C---:B------:R-:W-:Y:S01]  /*6ea0*/  ISETP.GT.U32.AND P5, PT, R199.reuse, R89, PT ;  /* 0x00000059c700720c */ /* 0x040fe20003fa4070 */
[----:B------:R-:W-:Y:S01]  /*6eb0*/  @!P1 IMAD.MOV R87, RZ, RZ, -R87 ;  /* 0x000000ffff579224 */ /* 0x000fe200078e0a57 */
[----:B------:R-:W-:Y:S01]  /*6ec0*/  ISETP.GT.U32.AND P1, PT, R199, R92, PT ;  /* 0x0000005cc700720c */ /* 0x000fe20003f24070 */
[----:B------:R-:W-:Y:S01]  /*6ed0*/  IMAD.HI.U32 R3, R207, R94, RZ ;  /* 0x0000005ecf037227 */ /* 0x000fe200078e00ff */
[----:B------:R-:W-:-:S03]  /*6ee0*/  IABS R93, R98 ;  /* 0x00000062005d7213 */ /* 0x000fc60000000000 */
[----:B------:R-:W-:Y:S02]  /*6ef0*/  IMAD.MOV R3, RZ, RZ, -R3 ;  /* 0x000000ffff037224 */ /* 0x000fe400078e0a03 */
[----:B------:R-:W-:Y:S02]  /*6f00*/  IMAD.MOV.U32 R4, RZ, RZ, R93 ;  /* 0x000000ffff047224 */ /* 0x000fe400078e005d */
[----:B------:R-:W-:Y:S02]  /*6f10*/  IMAD R91, R199, R3, R94 ;  /* 0x00000003c75b7224 */ /* 0x000fe400078e025e */
[----:B------:R-:W-:Y:S02]  /*6f20*/  VIADD R96, R0, 0x96 ;  /* 0x0000009600607836 */ /* 0x000fe40000000000 */
[----:B------:R-:W-:Y:S01]  /*6f30*/  IMAD.HI.U32 R3, R207, R4, RZ ;  /* 0x00000004cf037227 */ /* 0x000fe200078e00ff */
[C---:B------:R-:W-:Y:S02]  /*6f40*/  ISETP.GT.U32.AND P4, PT, R199.reuse, R91, PT ;  /* 0x0000005bc700720c */ /* 0x040fe40003f84070 */
[----:B------:R-:W-:Y:S01]  /*6f50*/  IABS R94, R96 ;  /* 0x00000060005e7213 */ /* 0x000fe20000000000 */
[----:B------:R-:W-:Y:S01]  /*6f60*/  @!P3 IMAD.MOV R86, RZ, RZ, -R86 ;  /* 0x000000ffff56b224 */ /* 0x000fe200078e0a56 */
[----:B------:R-:W-:Y:S01]  /*6f70*/  ISETP.GT.U32.AND P3, PT, R199, R90, PT ;  /* 0x0000005ac700720c */ /* 0x000fe20003f64070 */
[--C-:B------:R-:W-:Y:S01]  /*6f80*/  @!P5 IMAD.IADD R89, R89, 0x1, -R199.reuse ;  /* 0x000000015959d824 */ /* 0x100fe200078e0ac7 */
[----:B------:R-:W-:Y:S01]  /*6f90*/  ISETP.GE.AND P5, PT, R97, RZ, PT ;  /* 0x000000ff6100720c */ /* 0x000fe20003fa6270 */
[----:B------:R-:W-:Y:S01]  /*6fa0*/  @!P1 IMAD.IADD R92, R92, 0x1, -R199 ;  /* 0x000000015c5c9824 */ /* 0x000fe200078e0ac7 */
[----:B------:R-:W-:Y:S01]  /*6fb0*/  ISETP.GE.AND P1, PT, R98, RZ, PT ;  /* 0x000000ff6200720c */ /* 0x000fe20003f26270 */
[----:B------:R-:W-:-:S02]  /*6fc0*/  IMAD.MOV R3, RZ, RZ, -R3 ;  /* 0x000000ffff037224 */ /* 0x000fc400078e0a03 */
[----:B------:R-:W-:Y:S01]  /*6fd0*/  @!P6 IMAD.MOV R89, RZ, RZ, -R89 ;  /* 0x000000ffff59e224 */ /* 0x000fe200078e0a59 */
[C---:B------:R-:W-:Y:S01]  /*6fe0*/  ISETP.GT.U32.AND P6, PT, R199.reuse, R92, PT ;  /* 0x0000005cc700720c */ /* 0x040fe20003fc4070 */
[----:B------:R-:W-:Y:S02]  /*6ff0*/  IMAD R93, R199, R3, R4 ;  /* 0x00000003c75d7224 */ /* 0x000fe400078e0204 */
[----:B------:R-:W-:-:S04]  /*7000*/  IMAD.HI.U32 R3, R207, R94, RZ ;  /* 0x0000005ecf037227 */ /* 0x000fc800078e00ff */
[----:B------:R-:W-:Y:S02]  /*7010*/  IMAD.MOV R3, RZ, RZ, -R3 ;  /* 0x000000ffff037224 */ /* 0x000fe400078e0a03 */
[--C-:B------:R-:W-:Y:S02]  /*7020*/  @!P4 IMAD.IADD R91, R91, 0x1, -R199.reuse ;  /* 0x000000015b5bc824 */ /* 0x100fe400078e0ac7 */
[--C-:B------:R-:W-:Y:S01]  /*7030*/  @!P3 IMAD.IADD R90, R90, 0x1, -R199.reuse ;  /* 0x000000015a5ab824 */ /* 0x100fe200078e0ac7 */
[C---:B------:R-:W-:Y:S01]  /*7040*/  ISETP.GT.U32.AND P3, PT, R199.reuse, R93, PT ;  /* 0x0000005dc700720c */ /* 0x040fe20003f64070 */
[C---:B------:R-:W-:Y:S01]  /*7050*/  IMAD R94, R199.reuse, R3, R94 ;  /* 0x00000003c75e7224 */ /* 0x040fe200078e025e */
[C---:B------:R-:W-:Y:S01]  /*7060*/  ISETP.GT.U32.AND P4, PT, R199.reuse, R91, PT ;  /* 0x0000005bc700720c */ /* 0x040fe20003f84070 */
[----:B------:R-:W-:Y:S02]  /*7070*/  @!P6 IMAD.IADD R92, R92, 0x1, -R199 ;  /* 0x000000015c5ce824 */ /* 0x000fe400078e0ac7 */
[----:B------:R-:W-:Y:S01]  /*7080*/  @!P2 IMAD.MOV R88, RZ, RZ, -R88 ;  /* 0x000000ffff58a224 */ /* 0x000fe200078e0a58 */
[----:B------:R-:W-:Y:S01]  /*7090*/  ISETP.GT.U32.AND P6, PT, R199, R94, PT ;  /* 0x0000005ec700720c */ /* 0x000fe20003fc4070 */
[C---:B------:R-:W-:Y:S01]  /*70a0*/  VIADD R3, R0.reuse, 0x97 ;  /* 0x0000009700037836 */ /* 0x040fe20000000000 */
[----:B------:R-:W-:Y:S01]  /*70b0*/  ISETP.GE.AND P2, PT, R95, RZ, PT ;  /* 0x000000ff5f00720c */ /* 0x000fe20003f46270 */
[----:B------:R-:W-:-:S02]  /*70c0*/  VIADD R95, R0, 0x99 ;  /* 0x00000099005f7836 */ /* 0x000fc40000000000 */
[----:B------:R-:W-:Y:S02]  /*70d0*/  @!P0 IMAD.MOV R90, RZ, RZ, -R90 ;  /* 0x000000ffff5a8224 */ /* 0x000fe400078e0a5a */
[--C-:B------:R-:W-:Y:S01]  /*70e0*/  @!P3 IMAD.IADD R93, R93, 0x1, -R199.reuse ;  /* 0x000000015d5db824 */ /* 0x100fe200078e0ac7 */
[----:B------:R-:W-:Y:S01]  /*70f0*/  ISETP.GE.AND P3, PT, R3, RZ, PT ;  /* 0x000000ff0300720c */ /* 0x000fe20003f66270 */
[--C-:B------:R-:W-:Y:S01]  /*7100*/  @!P4 IMAD.IADD R91, R91, 0x1, -R199.reuse ;  /* 0x000000015b5bc824 */ /* 0x100fe200078e0ac7 */
[----:B------:R-:W-:Y:S01]  /*7110*/  ISETP.GE.AND P4, PT, R96, RZ, PT ;  /* 0x000000ff6000720c */ /* 0x000fe20003f86270 */
[----:B------:R-:W-:Y:S01]  /*7120*/  VIADD R4, R0, 0x98 ;  /* 0x0000009800047836 */ /* 0x000fe20000000000 */
[C---:B------:R-:W-:Y:S01]  /*7130*/  ISETP.GT.U32.AND P0, PT, R199.reuse, R93, PT ;  /* 0x0000005dc700720c */ /* 0x040fe20003f04070 */
[----:B------:R-:W-:Y:S01]  /*7140*/  @!P6 IMAD.IADD R94, R94, 0x1, -R199 ;  /* 0x000000015e5ee824 */ /* 0x000fe200078e0ac7 */
[----:B------:R-:W-:Y:S01]  /*7150*/  IABS R96, R3 ;  /* 0x0000000300607213 */ /* 0x000fe20000000000 */
[----:B------:R-:W-:Y:S01]  /*7160*/  @!P2 IMAD.MOV R91, RZ, RZ, -R91 ;  /* 0x000000ffff5ba224 */ /* 0x000fe200078e0a5b */
[----:B------:R-:W-:Y:S01]  /*7170*/  IABS R100, R95 ;  /* 0x0000005f00647213 */ /* 0x000fe20000000000 */
[----:B------:R-:W-:Y:S01]  /*7180*/  @!P5 IMAD.MOV R92, RZ, RZ, -R92 ;  /* 0x000000ffff5cd224 */ /* 0x000fe200078e0a5c */
[----:B------:R-:W-:Y:S01]  /*7190*/  ISETP.GT.U32.AND P6, PT, R199, R94, PT ;  /* 0x0000005ec700720c */ /* 0x000fe20003fc4070 */
[----:B------:R-:W-:Y:S01]  /*71a0*/  IMAD.HI.U32 R3, R207, R96, RZ ;  /* 0x00000060cf037227 */ /* 0x000fe200078e00ff */
[----:B------:R-:W-:-:S02]  /*71b0*/  ISETP.GE.AND P2, PT, R4, RZ, PT ;  /* 0x000000ff0400720c */ /* 0x000fc40003f46270 */
[----:B------:R-:W-:Y:S01]  /*71c0*/  IABS R98, R4 ;  /* 0x0000000400627213 */ /* 0x000fe20000000000 */
[----:B------:R-:W-:Y:S01]  /*71d0*/  IMAD.HI.U32 R4, R207, R100, RZ ;  /* 0x00000064cf047227 */ /* 0x000fe200078e00ff */
[----:B------:R-:W-:-:S03]  /*71e0*/  ISETP.GE.AND P5, PT, R95, RZ, PT ;  /* 0x000000ff5f00720c */ /* 0x000fc60003fa6270 */
[----:B------:R-:W-:Y:S02]  /*71f0*/  IMAD.MOV R95, RZ, RZ, -R3 ;  /* 0x000000ffff5f7224 */ /* 0x000fe400078e0a03 */
[----:B------:R-:W-:Y:S02]  /*7200*/  VIADD R97, R0, 0x9a ;  /* 0x0000009a00617836 */ /* 0x000fe40000000000 */
[----:B------:R-:W-:Y:S02]  /*7210*/  @!P0 IMAD.IADD R93, R93, 0x1, -R199 ;  /* 0x000000015d5d8824 */ /* 0x000fe400078e0ac7 */
[----:B------:R-:W-:Y:S01]  /*7220*/  IMAD R95, R199, R95, R96 ;  /* 0x0000005fc75f7224 */ /* 0x000fe200078e0260 */
[----:B------:R-:W-:Y:S01]  /*7230*/  ISETP.GE.AND P0, PT, R97, RZ, PT ;  /* 0x000000ff6100720c */ /* 0x000fe20003f06270 */
[----:B------:R-:W-:Y:S01]  /*7240*/  IMAD.MOV R4, RZ, RZ, -R4 ;  /* 0x000000ffff047224 */ /* 0x000fe200078e0a04 */
[----:B------:R-:W-:Y:S01]  /*7250*/  IABS R102, R97 ;  /* 0x0000006100667213 */ /* 0x000fe20000000000 */
[----:B------:R-:W-:Y:S01]  /*7260*/  @!P1 IMAD.MOV R93, RZ, RZ, -R93 ;  /* 0x000000ffff5d9224 */ /* 0x000fe200078e0a5d */
[----:B------:R-:W-:Y:S01]  /*7270*/  ISETP.GT.U32.AND P1, PT, R199, R95, PT ;  /* 0x0000005fc700720c */ /* 0x000fe20003f24070 */
[----:B------:R-:W-:-:S02]  /*7280*/  @!P6 IMAD.IADD R94, R94, 0x1, -R199 ;  /* 0x000000015e5ee824 */ /* 0x000fc400078e0ac7 */
[----:B------:R-:W-:Y:S02]  /*7290*/  IMAD R97, R199, R4, R100 ;  /* 0x00000004c7617224 */ /* 0x000fe400078e0264 */
[----:B------:R-:W-:Y:S02]  /*72a0*/  @!P4 IMAD.MOV R94, RZ, RZ, -R94 ;  /* 0x000000ffff5ec224 */ /* 0x000fe400078e0a5e */
[----:B------:R-:W-:Y:S01]  /*72b0*/  IMAD.HI.U32 R3, R207, R98, RZ ;  /* 0x00000062cf037227 */ /* 0x000fe200078e00ff */
[----:B------:R-:W-:-:S03]  /*72c0*/  ISETP.GT.U32.AND P4, PT, R199, R97, PT ;  /* 0x00000061c700720c */ /* 0x000fc60003f84070 */
[----:B------:R-:W-:Y:S02]  /*72d0*/  IMAD.MOV R96, RZ, RZ, -R3 ;  /* 0x000000ffff607224 */ /* 0x000fe400078e0a03 */
[----:B------:R-:W-:-:S04]  /*72e0*/  IMAD.HI.U32 R3, R207, R102, RZ ;  /* 0x00000066cf037227 */ /* 0x000fc800078e00ff */
[C---:B------:R-:W-:Y:S02]  /*72f0*/  VIADD R103, R0.reuse, 0x9b ;  /* 0x0000009b00677836 */ /* 0x040fe40000000000 */
[C---:B------:R-:W-:Y:S02]  /*7300*/  IMAD R96, R199.reuse, R96, R98 ;  /* 0x00000060c7607224 */ /* 0x040fe400078e0262 */
[----:B------:R-:W-:Y:S01]  /*7310*/  IMAD.MOV R3, RZ, RZ, -R3 ;  /* 0x000000ffff037224 */ /* 0x000fe200078e0a03 */
[----:B------:R-:W-:Y:S01]  /*7320*/  IABS R100, R103 ;  /* 0x0000006700647213 */ /* 0x000fe20000000000 */
[----:B------:R-:W-:Y:S01]  /*7330*/  VIADD R105, R0, 0x9c ;  /* 0x0000009c00697836 */ /* 0x000fe20000000000 */
[----:B------:R-:W-:Y:S01]  /*7340*/  ISETP.GT.U32.AND P6, PT, R199, R96, PT ;  /* 0x00000060c700720c */ /* 0x000fe20003fc4070 */
[--C-:B------:R-:W-:Y:S02]  /*7350*/  @!P1 IMAD.IADD R95, R95, 0x1, -R199.reuse ;  /* 0x000000015f5f9824 */ /* 0x100fe400078e0ac7 */
[----:B------:R-:W-:Y:S01]  /*7360*/  IMAD R98, R199, R3, R102 ;  /* 0x00000003c7627224 */ /* 0x000fe200078e0266 */
[----:B------:R-:W-:Y:S01]  /*7370*/  IABS R102, R105 ;  /* 0x0000006900667213 */ /* 0x000fe20000000000 */
[----:B------:R-:W-:Y:S01]  /*7380*/  @!P4 IMAD.IADD R97, R97, 0x1, -R199 ;  /* 0x000000016161c824 */ /* 0x000fe200078e0ac7 */
[----:B------:R-:W-:Y:S01]  /*7390*/  ISETP.GT.U32.AND P1, PT, R199, R95, PT ;  /* 0x0000005fc700720c */ /* 0x000fe20003f24070 */
[----:B------:R-:W-:-:S03]  /*73a0*/  IMAD.HI.U32 R3, R207, R100, RZ ;  /* 0x00000064cf037227 */ /* 0x000fc600078e00ff */
[----:B------:R-:W-:Y:S01]  /*73b0*/  ISETP.GT.U32.AND P4, PT, R199, R97, PT ;  /* 0x00000061c700720c */ /* 0x000fe20003f84070 */
[----:B------:R-:W-:-:S04]  /*73c0*/  IMAD.HI.U32 R4, R207, R102, RZ ;  /* 0x00000066cf047227 */ /* 0x000fc800078e00ff */
[----:B------:R-:W-:Y:S02]  /*73d0*/  IMAD.MOV R3, RZ, RZ, -R3 ;  /* 0x000000ffff037224 */ /* 0x000fe400078e0a03 */
[----:B------:R-:W-:Y:S02]  /*73e0*/  IMAD.MOV R4, RZ, RZ, -R4 ;  /* 0x000000ffff047224 */ /* 0x000fe400078e0a04 */
[----:B------:R-:W-:Y:S02]  /*73f0*/  IMAD R99, R199, R3, R100 ;  /* 0x00000003c7637224 */ /* 0x000fe400078e0264 */
[--C-:B------:R-:W-:Y:S02]  /*7400*/  @!P6 IMAD.IADD R96, R96, 0x1, -R199.reuse ;  /* 0x000000016060e824 */ /* 0x100fe400078e0ac7 */
[----:B------:R-:W-:Y:S01]  /*7410*/  @!P1 IMAD.IADD R95, R95, 0x1, -R199 ;  /* 0x000000015f5f9824 */ /* 0x000fe200078e0ac7 */
[C---:B------:R-:W-:Y:S01]  /*7420*/  ISETP.GT.U32.AND P1, PT, R199.reuse, R98, PT ;  /* 0x00000062c700720c */ /* 0x040fe20003f24070 */
[C---:B------:R-:W-:Y:S01]  /*7430*/  IMAD R100, R199.reuse, R4, R102 ;  /* 0x00000004c7647224 */ /* 0x040fe200078e0266 */
[----:B------:R-:W-:Y:S01]  /*7440*/  ISETP.GT.U32.AND P6, PT, R199, R96, PT ;  /* 0x00000060c700720c */ /* 0x000fe20003fc4070 */
[----:B------:R-:W-:-:S02]  /*7450*/  VIADD R107, R0, 0x9d ;  /* 0x0000009d006b7836 */ /* 0x000fc40000000000 */
[----:B------:R-:W-:Y:S01]  /*7460*/  @!P4 IMAD.IADD R97, R97, 0x1, -R199 ;  /* 0x000000016161c824 */ /* 0x000fe200078e0ac7 */
[----:B------:R-:W-:Y:S01]  /*7470*/  ISETP.GT.U32.AND P4, PT, R199, R100, PT ;  /* 0x00000064c700720c */ /* 0x000fe20003f84070 */
[C---:B------:R-:W-:Y:S01]  /*7480*/  VIADD R108, R0.reuse, 0x9e ;  /* 0x0000009e006c7836 */ /* 0x040fe20000000000 */
[----:B------:R-:W-:Y:S01]  /*7490*/  IABS R101, R107 ;  /* 0x0000006b00657213 */ /* 0x000fe20000000000 */
[----:B------:R-:W-:Y:S02]  /*74a0*/  VIADD R109, R0, 0x9f ;  /* 0x0000009f006d7836 */ /* 0x000fe40000000000 */
[----:B------:R-:W-:Y:S01]  /*74b0*/  @!P3 IMAD.MOV R95, RZ, RZ, -R95 ;  /* 0x000000ffff5fb224 */ /* 0x000fe200078e0a5f */
[----:B------:R-:W-:Y:S01]  /*74c0*/  IABS R104, R108 ;  /* 0x0000006c00687213 */ /* 0x000fe20000000000 */
[----:B------:R-:W-:Y:S01]  /*74d0*/  IMAD.MOV.U32 R102, RZ, RZ, R101 ;  /* 0x000000ffff667224 */ /* 0x000fe200078e0065 */
[----:B------:R-:W-:Y:S01]  /*74e0*/  IABS R106, R109 ;  /* 0x0000006d006a7213 */ /* 0x000fe20000000000 */
[----:B------:R-:W-:Y:S01]  /*74f0*/  @!P1 IMAD.IADD R98, R98, 0x1, -R199 ;  /* 0x0000000162629824 */ /* 0x000fe200078e0ac7 */
[----:B------:R-:W-:Y:S01]  /*7500*/  ISETP.GE.AND P3, PT, R103, RZ, PT ;  /* 0x000000ff6700720c */ /* 0x000fe20003f66270 */
[----:B------:R-:W-:-:S03]  /*7510*/  IMAD.HI.U32 R3, R207, R102, RZ ;  /* 0x00000066cf037227 */ /* 0x000fc600078e00ff */
[C---:B------:R-:W-:Y:S01]  /*7520*/  ISETP.GT.U32.AND P1, PT, R199.reuse, R98, PT ;  /* 0x00000062c700720c */ /* 0x040fe20003f24070 */
[--C-:B------:R-:W-:Y:S01]  /*7530*/  @!P6 IMAD.IADD R96, R96, 0x1, -R199.reuse ;  /* 0x000000016060e824 */ /* 0x100fe200078e0ac7 */
[C---:B------:R-:W-:Y:S01]  /*7540*/  ISETP.GT.U32.AND P6, PT, R199.reuse, R99, PT ;  /* 0x00000063c700720c */ /* 0x040fe20003fc4070 */
[----:B------:R-:W-:Y:S02]  /*7550*/  @!P4 IMAD.IADD R100, R100, 0x1, -R199 ;  /* 0x000000016464c824 */ /* 0x000fe400078e0ac7 */
[----:B------:R-:W-:Y:S02]  /*7560*/  IMAD.MOV R3, RZ, RZ, -R3 ;  /* 0x000000ffff037224 */ /* 0x000fe400078e0a03 */
[----:B------:R-:W-:Y:S01]  /*7570*/  @!P2 IMAD.MOV R96, RZ, RZ, -R96 ;  /* 0x000000ffff60a224 */ /* 0x000fe200078e0a60 */
[C---:B------:R-:W-:Y:S01]  /*7580*/  ISETP.GT.U32.AND P2, PT, R199.reuse, R100, PT ;  /* 0x00000064c700720c */ /* 0x040fe20003f44070 */
[----:B------:R-:W-:Y:S02]  /*7590*/  IMAD R101, R199, R3, R102 ;  /* 0x00000003c7657224 */ /* 0x000fe400078e0266 */
[----:B------:R-:W-:-:S04]  /*75a0*/  IMAD.HI.U32 R4, R207, R104, RZ ;  /* 0x00000068cf047227 */ /* 0x000fc800078e00ff */
[----:B------:R-:W-:-:S04]  /*75b0*/  IMAD.HI.U32 R3, R207, R106, RZ ;  /* 0x0000006acf037227 */ /* 0x000fc800078e00ff */
[----:B------:R-:W-:Y:S02]  /*75c0*/  IMAD.MOV R4, RZ, RZ, -R4 ;  /* 0x000000ffff047224 */ /* 0x000fe400078e0a04 */
[----:B------:R-:W-:Y:S02]  /*75d0*/  IMAD.MOV R3, RZ, RZ, -R3 ;  /* 0x000000ffff037224 */ /* 0x000fe400078e0a03 */
[C---:B------:R-:W-:Y:S02]  /*75e0*/  IMAD R102, R199.reuse, R4, R104 ;  /* 0x00000004c7667224 */ /* 0x040fe400078e0268 */
[--C-:B------:R-:W-:Y:S01]  /*75f0*/  @!P1 IMAD.IADD R98, R98, 0x1, -R199.reuse ;  /* 0x0000000162629824 */ /* 0x100fe200078e0ac7 */
[C---:B------:R-:W-:Y:S01]  /*7600*/  ISETP.GT.U32.AND P1, PT, R199.reuse, R101, PT ;  /* 0x00000065c700720c */ /* 0x040fe20003f24070 */
[C---:B------:R-:W-:Y:S02]  /*7610*/  IMAD R103, R199.reuse, R3, R106 ;  /* 0x00000003c7677224 */ /* 0x040fe400078e026a */
[----:B------:R-:W-:Y:S01]  /*7620*/  @!P0 IMAD.MOV R98, RZ, RZ, -R98 ;  /* 0x000000ffff628224 */ /* 0x000fe200078e0a62 */
[C---:B------:R-:W-:Y:S01]  /*7630*/  ISETP.GT.U32.AND P0, PT, R199.reuse, R102, PT ;  /* 0x00000066c700720c */ /* 0x040fe20003f04070 */
[----:B------:R-:W-:Y:S01]  /*7640*/  @!P2 IMAD.IADD R100, R100, 0x1, -R199 ;  /* 0x000000016464a824 */ /* 0x000fe200078e0ac7 */
[----:B------:R-:W-:Y:S01]  /*7650*/  ISETP.GT.U32.AND P2, PT, R199, R103, PT ;  /* 0x00000067c700720c */ /* 0x000fe20003f44070 */
[----:B------:R-:W-:Y:S01]  /*7660*/  @!P5 IMAD.MOV R97, RZ, RZ, -R97 ;  /* 0x000000ffff61d224 */ /* 0x000fe200078e0a61 */
[----:B------:R-:W-:Y:S01]  /*7670*/  ISETP.GE.AND P5, PT, R107, RZ, PT ;  /* 0x000000ff6b00720c */ /* 0x000fe20003fa6270 */
[----:B------:R-:W-:-:S02]  /*7680*/  VIADD R107, R0, 0xa0 ;  /* 0x000000a0006b7836 */ /* 0x000fc40000000000 */
[----:B------:R-:W-:Y:S02]  /*7690*/  VIADD R111, R0, 0xa1 ;  /* 0x000000a1006f7836 */ /* 0x000fe40000000000 */
[--C-:B------:R-:W-:Y:S01]  /*76a0*/  @!P1 IMAD.IADD R101, R101, 0x1, -R199.reuse ;  /* 0x0000000165659824 */ /* 0x100fe200078e0ac7 */
[----:B------:R-:W-:Y:S01]  /*76b0*/  IABS R104, R107 ;  /* 0x0000006b00687213 */ /* 0x000fe20000000000 */
[--C-:B------:R-:W-:Y:S01]  /*76c0*/  @!P6 IMAD.IADD R99, R99, 0x1, -R199.reuse ;  /* 0x000000016363e824 */ /* 0x100fe200078e0ac7 */
[----:B------:R-:W-:Y:S01]  /*76d0*/  IABS R106, R111 ;  /* 0x0000006f006a7213 */ /* 0x000fe20000000000 */
[--C-:B------:R-:W-:Y:S01]  /*76e0*/  @!P0 IMAD.IADD R102, R102, 0x1, -R199.reuse ;  /* 0x0000000166668824 */ /* 0x100fe200078e0ac7 */
[----:B------:R-:W-:Y:S01]  /*76f0*/  ISETP.GT.U32.AND P0, PT, R199, R101, PT ;  /* 0x00000065c700720c */ /* 0x000fe20003f04070 */
[----:B------:R-:W-:Y:S01]  /*7700*/  @!P2 IMAD.IADD R103, R103, 0x1, -R199 ;  /* 0x000000016767a824 */ /* 0x000fe200078e0ac7 */
[----:B------:R-:W-:Y:S01]  /*7710*/  ISETP.GT.U32.AND P4, PT, R199, R99, PT ;  /* 0x00000063c700720c */ /* 0x000fe20003f84070 */
[----:B------:R-:W-:Y:S01]  /*7720*/  IMAD.HI.U32 R3, R207, R104, RZ ;  /* 0x00000068cf037227 */ /* 0x000fe200078e00ff */
[----:B------:R-:W-:-:S02]  /*7730*/  ISETP.GE.AND P6, PT, R105, RZ, PT ;  /* 0x000000ff6900720c */ /* 0x000fc40003fc6270 */
[----:B------:R-:W-:Y:S01]  /*7740*/  ISETP.GT.U32.AND P2, PT, R199, R103, PT ;  /* 0x00000067c700720c */ /* 0x000fe20003f44070 */
[----:B------:R-:W-:Y:S01]  /*7750*/  IMAD.MOV R4, RZ, RZ, -R3 ;  /* 0x000000ffff047224 */ /* 0x000fe200078e0a03 */
[----:B------:R-:W-:Y:S01]  /*7760*/  ISETP.GE.AND P1, PT, R109, RZ, PT ;  /* 0x000000ff6d00720c */ /* 0x000fe20003f26270 */
[----:B------:R-:W-:-:S04]  /*7770*/  IMAD.HI.U32 R3, R207, R106, RZ ;  /* 0x0000006acf037227 */ /* 0x000fc800078e00ff */
[----:B------:R-:W-:Y:S02]  /*7780*/  IMAD R104, R199, R4, R104 ;  /* 0x00000004c7687224 */ /* 0x000fe400078e0268 */
[----:B------:R-:W-:Y:S02]  /*7790*/  IMAD.MOV R3, RZ, RZ, -R3 ;  /* 0x000000ffff037224 */ /* 0x000fe400078e0a03 */
[----:B------:R-:W-:Y:S02]  /*77a0*/  VIADD R109, R0, 0xa2 ;  /* 0x000000a2006d7836 */ /* 0x000fe40000000000 */
[--C-:B------:R-:W-:Y:S01]  /*77b0*/  @!P0 IMAD.IADD R101, R101, 0x1, -R199.reuse ;  /* 0x0000000165658824 */ /* 0x100fe200078e0ac7 */
[C---:B------:R-:W-:Y:S01]  /*77c0*/  ISETP.GT.U32.AND P0, PT, R199.reuse, R104, PT ;  /* 0x00000068c700720c */ /* 0x040fe20003f04070 */
[----:B------:R-:W-:Y:S02]  /*77d0*/  IMAD R105, R199, R3, R106 ;  /* 0x00000003c7697224 */ /* 0x000fe400078e026a */
[--C-:B------:R-:W-:Y:S01]  /*77e0*/  @!P4 IMAD.IADD R99, R99, 0x1, -R199.reuse ;  /* 0x000000016363c824 */ /* 0x100fe200078e0ac7 */
[----:B------:R-:W-:Y:S01]  /*77f0*/  ISETP.GE.AND P4, PT, R108, RZ, PT ;  /* 0x000000ff6c00720c */ /* 0x000fe20003f86270 */
[----:B------:R-:W-:Y:S01]  /*7800*/  @!P2 IMAD.IADD R103, R103, 0x1, -R199 ;  /* 0x000000016767a824 */ /* 0x000fe200078e0ac7 */
[----:B------:R-:W-:Y:S01]  /*7810*/  IABS R108, R109 ;  /* 0x0000006d006c7213 */ /* 0x000fe20000000000 */
[----:B------:R-:W-:Y:S01]  /*7820*/  @!P3 IMAD.MOV R99, RZ, RZ, -R99 ;  /* 0x000000ffff63b224 */ /* 0x000fe200078e0a63 */
[C---:B------:R-:W-:Y:S01]  /*7830*/  ISETP.GT.U32.AND P2, PT, R199.reuse, R105, PT ;  /* 0x00000069c700720c */ /* 0x040fe20003f44070 */
[----:B------:R-:W-:Y:S01]  /*7840*/  VIADD R112, R0, 0xa3 ;  /* 0x000000a300707836 */ /* 0x000fe20000000000 */
[----:B------:R-:W-:Y:S01]  /*7850*/  ISETP.GT.U32.AND P3, PT, R199, R102, PT ;  /* 0x00000066c700720c */ /* 0x000fe20003f64070 */
[----:B------:R-:W-:-:S03]  /*7860*/  IMAD.HI.U32 R3, R207, R108, RZ ;  /* 0x0000006ccf037227 */ /* 0x000fc600078e00ff */
[----:B------:R-:W-:Y:S01]  /*7870*/  IABS R110, R112 ;  /* 0x00000070006e7213 */ /* 0x000fe20000000000 */
[----:B------:R-:W-:Y:S02]  /*7880*/  VIADD R113, R0, 0xa4 ;  /* 0x000000a400717836 */ /* 0x000fe40000000000 */
[----:B------:R-:W-:Y:S02]  /*7890*/  IMAD.MOV R3, RZ, RZ, -R3 ;  /* 0x000000ffff037224 */ /* 0x000fe400078e0a03 */
[--C-:B------:R-:W-:Y:S01]  /*78a0*/  @!P0 IMAD.IADD R104, R104, 0x1, -R199.reuse ;  /* 0x0000000168688824 */ /* 0x100fe200078e0ac7 */
[----:B------:R-:W-:Y:S01]  /*78b0*/  ISETP.GE.AND P0, PT, R111, RZ, PT ;  /* 0x000000ff6f00720c */ /* 0x000fe20003f06270 */
[----:B------:R-:W-:Y:S01]  /*78c0*/  IMAD R106, R199, R3, R108 ;  /* 0x00000003c76a7224 */ /* 0x000fe200078e026c */
[----:B------:R-:W-:Y:S01]  /*78d0*/  IABS R108, R113 ;  /* 0x00000071006c7213 */ /* 0x000fe20000000000 */
[--C-:B------:R-:W-:Y:S01]  /*78e0*/  @!P2 IMAD.IADD R105, R105, 0x1, -R199.reuse ;  /* 0x000000016969a824 */ /* 0x100fe200078e0ac7 */
[----:B------:R-:W-:Y:S01]  /*78f0*/  ISETP.GT.U32.AND P2, PT, R199, R104, PT ;  /* 0x00000068c700720c */ /* 0x000fe20003f44070 */
[----:B------:R-:W-:Y:S01]  /*7900*/  @!P3 IMAD.IADD R102, R102, 0x1, -R199 ;  /* 0x000000016666b824 */ /* 0x000fe200078e0ac7 */
[----:B------:R-:W-:Y:S01]  /*7910*/  ISETP.GE.AND P3, PT, R107, RZ, PT ;  /* 0x000000ff6b00720c */ /* 0x000fe20003f66270 */
[----:B------:R-:W-:-:S04]  /*7920*/  IMAD.HI.U32 R4, R207, R110, RZ ;  /* 0x0000006ecf047227 */ /* 0x000fc800078e00ff */
[----:B------:R-:W-:-:S04]  /*7930*/  IMAD.HI.U32 R3, R207, R108, RZ ;  /* 0x0000006ccf037227 */ /* 0x000fc800078e00ff */
[----:B------:R-:W-:Y:S02]  /*7940*/  IMAD.MOV R4, RZ, RZ, -R4 ;  /* 0x000000ffff047224 */ /* 0x000fe400078e0a04 */
[----:B------:R-:W-:Y:S02]  /*7950*/  VIADD R111, R0, 0xa5 ;  /* 0x000000a5006f7836 */ /* 0x000fe40000000000 */
[----:B------:R-:W-:Y:S02]  /*7960*/  IMAD.MOV R3, RZ, RZ, -R3 ;  /* 0x000000ffff037224 */ /* 0x000fe400078e0a03 */
[C---:B------:R-:W-:Y:S01]  /*7970*/  IMAD R107, R199.reuse, R4, R110 ;  /* 0x00000004c76b7224 */ /* 0x040fe200078e026e */
[----:B------:R-:W-:Y:S01]  /*7980*/  IABS R110, R111 ;  /* 0x0000006f006e7213 */ /* 0x000fe20000000000 */
[----:B------:R-:W-:Y:S01]  /*7990*/  @!P2 IMAD.IADD R104, R104, 0x1, -R199 ;  /* 0x000000016868a824 */ /* 0x000fe200078e0ac7 */
[----:B------:R-:W-:Y:S01]  /*79a0*/  ISETP.GE.AND P2, PT, R112, RZ, PT ;  /* 0x000000ff7000720c */ /* 0x000fe20003f46270 */
[----:B------:R-:W-:-:S02]  /*79b0*/  IMAD R108, R199, R3, R108 ;  /* 0x00000003c76c7224 */ /* 0x000fc400078e026c */
[----:B------:R-:W-:Y:S02]  /*79c0*/  @!P3 IMAD.MOV R104, RZ, RZ, -R104 ;  /* 0x000000ffff68b224 */ /* 0x000fe400078e0a68 */
[----:B------:R-:W-:Y:S01]  /*79d0*/  IMAD.HI.U32 R4, R207, R110, RZ ;  /* 0x0000006ecf047227 */ /* 0x000fe200078e00ff */
[----:B------:R-:W-:-:S03]  /*79e0*/  ISETP.GT.U32.AND P3, PT, R199, R108, PT ;  /* 0x0000006cc700720c */ /* 0x000fc60003f64070 */
[----:B------:R-:W-:Y:S01]  /*79f0*/  @!P6 IMAD.MOV R100, RZ, RZ, -R100 ;  /* 0x000000ffff64e224 */ /* 0x000fe200078e0a64 */
[C---:B------:R-:W-:Y:S01]  /*7a00*/  ISETP.GT.U32.AND P6, PT, R199.reuse, R105, PT ;  /* 0x00000069c700720c */ /* 0x040fe20003fc4070 */
[----:B------:R-:W-:Y:S01]  /*7a10*/  @!P5 IMAD.MOV R101, RZ, RZ, -R101 ;  /* 0x000000ffff65d224 */ /* 0x000fe200078e0a65 */
[C---:B------:R-:W-:Y:S01]  /*7a20*/  ISETP.GT.U32.AND P5, PT, R199.reuse, R106, PT ;  /* 0x0000006ac700720c */ /* 0x040fe20003fa4070 */
[----:B------:R-:W-:Y:S02]  /*7a30*/  IMAD.MOV R4, RZ, RZ, -R4 ;  /* 0x000000ffff047224 */ /* 0x000fe400078e0a04 */
[----:B------:R-:W-:Y:S01]  /*7a40*/  @!P4 IMAD.MOV R102, RZ, RZ, -R102 ;  /* 0x000000ffff66c224 */ /* 0x000fe200078e0a66 */
[----:B------:R-:W-:Y:S01]  /*7a50*/  ISETP.GT.U32.AND P4, PT, R199, R107, PT ;  /* 0x0000006bc700720c */ /* 0x000fe20003f84070 */
[----:B------:R-:W-:Y:S01]  /*7a60*/  @!P1 IMAD.MOV R103, RZ, RZ, -R103 ;  /* 0x000000ffff679224 */ /* 0x000fe200078e0a67 */
[----:B------:R-:W-:Y:S01]  /*7a70*/  ISETP.GE.AND P1, PT, R109, RZ, PT ;  /* 0x000000ff6d00720c */ /* 0x000fe20003f26270 */
[----:B------:R-:W-:-:S02]  /*7a80*/  IMAD R109, R199, R4, R110 ;  /* 0x00000004c76d7224 */ /* 0x000fc400078e026e */
[----:B------:R-:W-:Y:S02]  /*7a90*/  VIADD R4, R0, 0xa6 ;  /* 0x000000a600047836 */ /* 0x000fe40000000000 */
[--C-:B------:R-:W-:Y:S02]  /*7aa0*/  @!P3 IMAD.IADD R108, R108, 0x1, -R199.reuse ;  /* 0x000000016c6cb824 */ /* 0x100fe400078e0ac7 */
[--C-:B------:R-:W-:Y:S01]  /*7ab0*/  @!P6 IMAD.IADD R105, R105, 0x1, -R199.reuse ;  /* 0x000000016969e824 */ /* 0x100fe200078e0ac7 */
[----:B------:R-:W-:Y:S01]  /*7ac0*/  IABS R110, R4 ;  /* 0x00000004006e7213 */ /* 0x000fe20000000000 */
[--C-:B------:R-:W-:Y:S01]  /*7ad0*/  @!P5 IMAD.IADD R106, R106, 0x1, -R199.reuse ;  /* 0x000000016a6ad824 */ /* 0x100fe200078e0ac7 */
[----:B------:R-:W-:Y:S01]  /*7ae0*/  ISETP.GT.U32.AND P3, PT, R199, R108, PT ;  /* 0x0000006cc700720c */ /* 0x000fe20003f64070 */
[----:B------:R-:W-:Y:S01]  /*7af0*/  @!P4 IMAD.IADD R107, R107, 0x1, -R199 ;  /* 0x000000016b6bc824 */ /* 0x000fe200078e0ac7 */
[----:B------:R-:W-:Y:S01]  /*7b00*/  ISETP.GE.AND P6, PT, R113, RZ, PT ;  /* 0x000000ff7100720c */ /* 0x000fe20003fc6270 */
[----:B------:R-:W-:Y:S01]  /*7b10*/  IMAD.HI.U32 R3, R207, R110, RZ ;  /* 0x0000006ecf037227 */ /* 0x000fe200078e00ff */
[----:B------:R-:W-:-:S02]  /*7b20*/  ISETP.GT.U32.AND P5, PT, R199, R106, PT ;  /* 0x0000006ac700720c */ /* 0x000fc40003fa4070 */
[C---:B------:R-:W-:Y:S01]  /*7b30*/  ISETP.GT.U32.AND P4, PT, R199.reuse, R107, PT ;  /* 0x0000006bc700720c */ /* 0x040fe20003f84070 */
[----:B------:R-:W-:Y:S01]  /*7b40*/  @!P0 IMAD.MOV R105, RZ, RZ, -R105 ;  /* 0x000000ffff698224 */ /* 0x000fe200078e0a69 */
[C---:B------:R-:W-:Y:S01]  /*7b50*/  ISETP.GT.U32.AND P0, PT, R199.reuse, R109, PT ;  /* 0x0000006dc700720c */ /* 0x040fe20003f04070 */
[----:B------:R-:W-:Y:S02]  /*7b60*/  IMAD.MOV R3, RZ, RZ, -R3 ;  /* 0x000000ffff037224 */ /* 0x000fe400078e0a03 */
[C---:B------:R-:W-:Y:S02]  /*7b70*/  VIADD R113, R0.reuse, 0xa7 ;  /* 0x000000a700717836 */ /* 0x040fe40000000000 */
[C---:B------:R-:W-:Y:S02]  /*7b80*/  IMAD R110, R199.reuse, R3, R110 ;  /* 0x00000003c76e7224 */ /* 0x040fe400078e026e */
[----:B------:R-:W-:Y:S01]  /*7b90*/  VIADD R115, R0, 0xa8 ;  /* 0x000000a800737836 */ /* 0x000fe20000000000 */
[----:B------:R-:W-:Y:S01]  /*7ba0*/  IABS R112, R113 ;  /* 0x0000007100707213 */ /* 0x000fe20000000000 */
[--C-:B------:R-:W-:Y:S01]  /*7bb0*/  @!P3 IMAD.IADD R108, R108, 0x1, -R199.reuse ;  /* 0x000000016c6cb824 */ /* 0x100fe200078e0ac7 */
[----:B------:R-:W-:Y:S01]  /*7bc0*/  ISETP.GT.U32.AND P3, PT, R199, R110, PT ;  /* 0x0000006ec700720c */ /* 0x000fe20003f64070 */
[--C-:B------:R-:W-:Y:S01]  /*7bd0*/  @!P5 IMAD.IADD R106, R106, 0x1, -R199.reuse ;  /* 0x000000016a6ad824 */ /* 0x100fe200078e0ac7 */
[----:B------:R-:W-:Y:S01]  /*7be0*/  IABS R114, R115 ;  /* 0x0000007300727213 */ /* 0x000fe20000000000 */
[--C-:B------:R-:W-:Y:S01]  /*7bf0*/  @!P0 IMAD.IADD R109, R109, 0x1, -R199.reuse ;  /* 0x000000016d6d8824 */ /* 0x100fe200078e0ac7 */
[----:B------:R-:W-:Y:S01]  /*7c00*/  ISETP.GE.AND P5, PT, R111, RZ, PT ;  /* 0x000000ff6f00720c */ /* 0x000fe20003fa6270 */
[----:B------:R-:W-:Y:S01]  /*7c10*/  @!P4 IMAD.IADD R107, R107, 0x1, -R199 ;  /* 0x000000016b6bc824 */ /* 0x000fe200078e0ac7 */
[----:B------:R-:W-:Y:S01]  /*7c20*/  ISETP.GE.AND P4, PT, R4, RZ, PT ;  /* 0x000000ff0400720c */ /* 0x000fe20003f86270 */
[----:B------:R-:W-:Y:S01]  /*7c30*/  @!P1 IMAD.MOV R106, RZ, RZ, -R106 ;  /* 0x000000ffff6a9224 */ /* 0x000fe200078e0a6a */
[----:B------:R-:W-:Y:S01]  /*7c40*/  ISETP.GT.U32.AND P1, PT, R199, R109, PT ;  /* 0x0000006dc700720c */ /* 0x000fe20003f24070 */
[----:B------:R-:W-:Y:S01]  /*7c50*/  IMAD.HI.U32 R4, R207, R112, RZ ;  /* 0x00000070cf047227 */ /* 0x000fe200078e00ff */
[----:B------:R-:W-:-:S03]  /*7c60*/  ISETP.GE.AND P0, PT, R113, RZ, PT ;  /* 0x000000ff7100720c */ /* 0x000fc60003f06270 */
[----:B------:R-:W-:Y:S02]  /*7c70*/  VIADD R117, R0, 0xa9 ;  /* 0x000000a900757836 */ /* 0x000fe40000000000 */
[----:B------:R-:W-:-:S03]  /*7c80*/  IMAD.HI.U32 R3, R207, R114, RZ ;  /* 0x00000072cf037227 */ /* 0x000fc600078e00ff */
[----:B------:R-:W-:Y:S01]  /*7c90*/  IABS R116, R117 ;  /* 0x0000007500747213 */ /* 0x000fe20000000000 */
[----:B------:R-:W-:Y:S02]  /*7ca0*/  IMAD.MOV R4, RZ, RZ, -R4 ;  /* 0x000000ffff047224 */ /* 0x000fe400078e0a04 */
[----:B------:R-:W-:Y:S02]  /*7cb0*/  VIADD R119, R0, 0xaa ;  /* 0x000000aa00777836 */ /* 0x000fe40000000000 */
[----:B------:R-:W-:Y:S02]  /*7cc0*/  IMAD.MOV R3, RZ, RZ, -R3 ;  /* 0x000000ffff037224 */ /* 0x000fe400078e0a03 */
[----:B------:R-:W-:Y:S01]  /*7cd0*/  @!P3 IMAD.IADD R110, R110, 0x1, -R199 ;  /* 0x000000016e6eb824 */ /* 0x000fe200078e0ac7 */
[----:B------:R-:W-:Y:S01]  /*7ce0*/  IABS R118, R119 ;  /* 0x0000007700767213 */ /* 0x000fe20000000000 */
[C---:B------:R-:W-:Y:S02]  /*7cf0*/  IMAD R111, R199.reuse, R4, R112 ;  /* 0x00000004c76f7224 */ /* 0x040fe400078e0270 */
[----:B------:R-:W-:-:S02]  /*7d00*/  IMAD R112, R199, R3, R114 ;  /* 0x00000003c7707224 */ /* 0x000fc400078e0272 */
[----:B------:R-:W-:Y:S01]  /*7d10*/  @!P2 IMAD.MOV R107, RZ, RZ, -R107 ;  /* 0x000000ffff6ba224 */ /* 0x000fe200078e0a6b */
[----:B------:R-:W-:Y:S01]  /*7d20*/  ISETP.GT.U32.AND P2, PT, R199, R110, PT ;  /* 0x0000006ec700720c */ /* 0x000fe20003f44070 */
[----:B------:R-:W-:Y:S01]  /*7d30*/  IMAD.HI.U32 R3, R207, R116, RZ ;  /* 0x00000074cf037227 */ /* 0x000fe200078e00ff */
[----:B------:R-:W-:-:S03]  /*7d40*/  ISETP.GT.U32.AND P3, PT, R199, R112, PT ;  /* 0x00000070c700720c */ /* 0x000fc60003f64070 */
[C---:B------:R-:W-:Y:S02]  /*7d50*/  VIADD R120, R0.reuse, 0xab ;  /* 0x000000ab00787836 */ /* 0x040fe40000000000 */
[----:B------:R-:W-:Y:S01]  /*7d60*/  @!P1 IMAD.IADD R109, R109, 0x1, -R199 ;  /* 0x000000016d6d9824 */ /* 0x000fe200078e0ac7 */
[----:B------:R-:W-:Y:S01]  /*7d70*/  ISETP.GT.U32.AND P1, PT, R199, R111, PT ;  /* 0x0000006fc700720c */ /* 0x000fe20003f24070 */
[----:B------:R-:W-:Y:S01]  /*7d80*/  VIADD R121, R0, 0xac ;  /* 0x000000ac00797836 */ /* 0x000fe20000000000 */
[----:B------:R-:W-:Y:S01]  /*7d90*/  IABS R114, R120 ;  /* 0x0000007800727213 */ /* 0x000fe20000000000 */
[----:B------:R-:W-:Y:S02]  /*7da0*/  IMAD.MOV R3, RZ, RZ, -R3 ;  /* 0x000000ffff037224 */ /* 0x000fe400078e0a03 */
[----:B------:R-:W-:-:S04]  /*7db0*/  IMAD.HI.U32 R4, R207, R118, RZ ;  /* 0x00000076cf047227 */ /* 0x000fc800078e00ff */
[C---:B------:R-:W-:Y:S01]  /*7dc0*/  IMAD R113, R199.reuse, R3, R116 ;  /* 0x00000003c7717224 */ /* 0x040fe200078e0274 */
[----:B------:R-:W-:Y:S01]  /*7dd0*/  IABS R3, R121 ;  /* 0x0000007900037213 */ /* 0x000fe20000000000 */
[----:B------:R-:W-:Y:S02]  /*7de0*/  IMAD.MOV R4, RZ, RZ, -R4 ;  /* 0x000000ffff047224 */ /* 0x000fe400078e0a04 */
[----:B------:R-:W-:Y:S02]  /*7df0*/  IMAD.MOV.U32 R116, RZ, RZ, R114 ;  /* 0x000000ffff747224 */ /* 0x000fe400078e0072 */
[C---:B------:R-:W-:Y:S02]  /*7e00*/  IMAD R114, R199.reuse, R4, R118 ;  /* 0x00000004c7727224 */ /* 0x040fe400078e0276 */
[----:B------:R-:W-:Y:S01]  /*7e10*/  @!P2 IMAD.IADD R110, R110, 0x1, -R199 ;  /* 0x000000016e6ea824 */ /* 0x000fe200078e0ac7 */
[----:B------:R-:W-:Y:S01]  /*7e20*/  ISETP.GT.U32.AND P2, PT, R199, R113, PT ;  /* 0x00000071c700720c */ /* 0x000fe20003f44070 */
[----:B------:R-:W-:-:S02]  /*7e30*/  IMAD.MOV.U32 R118, RZ, RZ, R3 ;  /* 0x000000ffff767224 */ /* 0x000fc400078e0003 */
[----:B------:R-:W-:-:S04]  /*7e40*/  IMAD.HI.U32 R3, R207, R116, RZ ;  /* 0x00000074cf037227 */ /* 0x000fc800078e00ff */
[----:B------:R-:W-:Y:S01]  /*7e50*/  @!P1 IMAD.IADD R111, R111, 0x1, -R199 ;  /* 0x000000016f6f9824 */ /* 0x000fe200078e0ac7 */
[----:B------:R-:W-:Y:S01]  /*7e60*/  ISETP.GE.AND P1, PT, R115, RZ, PT ;  /* 0x000000ff7300720c */ /* 0x000fe20003f26270 */
[----:B------:R-:W-:Y:S02]  /*7e70*/  IMAD.MOV R3, RZ, RZ, -R3 ;  /* 0x000000ffff037224 */ /* 0x000fe400078e0a03 */
[----:B------:R-:W-:Y:S01]  /*7e80*/  @!P4 IMAD.MOV R110, RZ, RZ, -R110 ;  /* 0x000000ffff6ec224 */ /* 0x000fe200078e0a6e */
[C---:B------:R-:W-:Y:S01]  /*7e90*/  ISETP.GT.U32.AND P4, PT, R199.reuse, R114, PT ;  /* 0x00000072c700720c */ /* 0x040fe20003f84070 */
[----:B------:R-:W-:Y:S01]  /*7ea0*/  @!P6 IMAD.MOV R108, RZ, RZ, -R108 ;  /* 0x000000ffff6ce224 */ /* 0x000fe200078e0a6c */
[C---:B------:R-:W-:Y:S01]  /*7eb0*/  ISETP.GT.U32.AND P6, PT, R199.reuse, R111, PT ;  /* 0x0000006fc700720c */ /* 0x040fe20003fc4070 */
[----:B------:R-:W-:Y:S02]  /*7ec0*/  IMAD R115, R199, R3, R116 ;  /* 0x00000003c7737224 */ /* 0x000fe400078e0274 */
[----:B------:R-:W-:-:S02]  /*7ed0*/  @!P2 IMAD.IADD R113, R113, 0x1, -R199 ;  /* 0x000000017171a824 */ /* 0x000fc400078e0ac7 */
[----:B------:R-:W-:Y:S01]  /*7ee0*/  IMAD.HI.U32 R4, R207, R118, RZ ;  /* 0x00000076cf047227 */ /* 0x000fe200078e00ff */
[----:B------:R-:W-:-:S03]  /*7ef0*/  ISETP.GT.U32.AND P2, PT, R199, R115, PT ;  /* 0x00000073c700720c */ /* 0x000fc60003f44070 */
[----:B------:R-:W-:Y:S02]  /*7f00*/  IMAD.MOV R4, RZ, RZ, -R4 ;  /* 0x000000ffff047224 */ /* 0x000fe400078e0a04 */
[--C-:B------:R-:W-:Y:S01]  /*7f10*/  @!P4 IMAD.IADD R114, R114, 0x1, -R199.reuse ;  /* 0x000000017272c824 */ /* 0x100fe200078e0ac7 */
[----:B------:R-:W-:Y:S01]  /*7f20*/  ISETP.GT.U32.AND P4, PT, R199, R113, PT ;  /* 0x00000071c700720c */ /* 0x000fe20003f84070 */
[--C-:B------:R-:W-:Y:S01]  /*7f30*/  @!P6 IMAD.IADD R111, R111, 0x1, -R199.reuse ;  /* 0x000000016f6fe824 */ /* 0x100fe200078e0ac7 */
[----:B------:R-:W-:Y:S01]  /*7f40*/  ISETP.GE.AND P6, PT, R119, RZ, PT ;  /* 0x000000ff7700720c */ /* 0x000fe20003fc6270 */
[----:B------:R-:W-:Y:S02]  /*7f50*/  VIADD R119, R0, 0xad ;  /* 0x000000ad00777836 */ /* 0x000fe40000000000 */
[--C-:B------:R-:W-:Y:S02]  /*7f60*/  @!P3 IMAD.IADD R112, R112, 0x1, -R199.reuse ;  /* 0x000000017070b824 */ /* 0x100fe400078e0ac7 */
[----:B------:R-:W-:Y:S01]  /*7f70*/  IMAD R116, R199, R4, R118 ;  /* 0x00000004c7747224 */ /* 0x000fe200078e0276 */
[----:B------:R-:W-:Y:S01]  /*7f80*/  IABS R4, R119 ;  /* 0x0000007700047213 */ /* 0x000fe20000000000 */
[----:B------:R-:W-:Y:S01]  /*7f90*/  @!P2 IMAD.IADD R115, R115, 0x1, -R199 ;  /* 0x000000017373a824 */ /* 0x000fe200078e0ac7 */
[----:B------:R-:W-:Y:S01]  /*7fa0*/  ISETP.GT.U32.AND P3, PT, R199, R112, PT ;  /* 0x00000070c700720c */ /* 0x000fe20003f64070 */
[----:B------:R-:W-:-:S02]  /*7fb0*/  VIADD R125, R0, 0xaf ;  /* 0x000000af007d7836 */ /* 0x000fc40000000000 */
[----:B------:R-:W-:Y:S01]  /*7fc0*/  IMAD.HI.U32 R3, R207, R4, RZ ;  /* 0x00000004cf037227 */ /* 0x000fe200078e00ff */
[----:B------:R-:W-:Y:S02]  /*7fd0*/  ISETP.GT.U32.AND P2, PT, R199, R115, PT ;  /* 0x00000073c700720c */ /* 0x000fe40003f44070 */
[----:B------:R-:W-:Y:S01]  /*7fe0*/  IABS R122, R125 ;  /* 0x0000007d007a7213 */ /* 0x000fe20000000000 */
[----:B------:R-:W-:Y:S01]  /*7ff0*/  @!P4 IMAD.IADD R113, R113, 0x1, -R199 ;  /* 0x000000017171c824 */ /* 0x000fe200078e0ac7 */
[C---:B------:R-:W-:Y:S01]  /*8000*/  ISETP.GT.U32.AND P4, PT, R199.reuse, R116, PT ;  /* 0x00000074c700720c */ /* 0x040fe20003f84070 */
[----:B------:R-:W-:Y:S01]  /*8010*/  @!P0 IMAD.MOV R111, RZ, RZ, -R111 ;  /* 0x000000ffff6f8224 */ /* 0x000fe200078e0a6f */
[----:B------:R-:W-:Y:S01]  /*8020*/  ISETP.GT.U32.AND P0, PT, R199, R114, PT ;  /* 0x00000072c700720c */ /* 0x000fe20003f04070 */
[----:B------:R-:W-:Y:S02]  /*8030*/  IMAD.MOV R3, RZ, RZ, -R3 ;  /* 0x000000ffff037224 */ /* 0x000fe400078e0a03 */
[----:B------:R-:W-:Y:S01]  /*8040*/  @!P5 IMAD.MOV R109, RZ, RZ, -R109 ;  /* 0x000000ffff6dd224 */ /* 0x000fe200078e0a6d */
[----:B------:R-:W-:Y:S01]  /*8050*/  ISETP.GE.AND P5, PT, R117, RZ, PT ;  /* 0x000000ff7500720c */ /* 0x000fe20003fa6270 */
[----:B------:R-:W-:-:S02]  /*8060*/  IMAD R117, R199, R3, R4 ;  /* 0x00000003c7757224 */ /* 0x000fc400078e0204 */
[----:B------:R-:W-:Y:S02]  /*8070*/  VIADD R123, R0, 0xae ;  /* 0x000000ae007b7836 */ /* 0x000fe40000000000 */
[----:B------:R-:W-:-:S04]  /*8080*/  IMAD.HI.U32 R4, R207, R122, RZ ;  /* 0x0000007acf047227 */ /* 0x000fc800078e00ff */
[--C-:B------:R-:W-:Y:S01]  /*8090*/  @!P3 IMAD.IADD R112, R112, 0x1, -R199.reuse ;  /* 0x000000017070b824 */ /* 0x100fe200078e0ac7 */
[----:B------:R-:W-:Y:S01]  /*80a0*/  ISETP.GE.AND P3, PT, R120, RZ, PT ;  /* 0x000000ff7800720c */ /* 0x000fe20003f66270 */
[----:B------:R-:W-:Y:S01]  /*80b0*/  VIADD R126, R0, 0xb0 ;  /* 0x000000b0007e7836 */ /* 0x000fe20000000000 */
[----:B------:R-:W-:Y:S01]  /*80c0*/  IABS R120, R123 ;  /* 0x0000007b00787213 */ /* 0x000fe20000000000 */
[--C-:B------:R-:W-:Y:S01]  /*80d0*/  @!P2 IMAD.IADD R115, R115, 0x1, -R199.reuse ;  /* 0x000000017373a824 */ /* 0x100fe200078e0ac7 */
[----:B------:R-:W-:Y:S01]  /*80e0*/  ISETP.GT.U32.AND P2, PT, R199, R117, PT ;  /* 0x00000075c700720c */ /* 0x000fe20003f44070 */
[----:B------:R-:W-:Y:S01]  /*80f0*/  IMAD.MOV R4, RZ, RZ, -R4 ;  /* 0x000000ffff047224 */ /* 0x000fe200078e0a04 */
[----:B------:R-:W-:Y:S01]  /*8100*/  IABS R124, R126 ;  /* 0x0000007e007c7213 */ /* 0x000fe20000000000 */
[--C-:B------:R-:W-:Y:S01]  /*8110*/  @!P4 IMAD.IADD R116, R116, 0x1, -R199.reuse ;  /* 0x000000017474c824 */ /* 0x100fe200078e0ac7 */
[----:B------:R-:W-:Y:S01]  /*8120*/  ISETP.GE.AND P4, PT, R119, RZ, PT ;  /* 0x000000ff7700720c */ /* 0x000fe20003f86270 */
[----:B------:R-:W-:Y:S01]  /*8130*/  @!P0 IMAD.IADD R114, R114, 0x1, -R199 ;  /* 0x0000000172728824 */ /* 0x000fe200078e0ac7 */
[----:B------:R-:W-:Y:S01]  /*8140*/  ISETP.GE.AND P0, PT, R121, RZ, PT ;  /* 0x000000ff7900720c */ /* 0x000fe20003f06270 */
[----:B------:R-:W-:-:S02]  /*8150*/  IMAD R119, R199, R4, R122 ;  /* 0x00000004c7777224 */ /* 0x000fc400078e027a */
[----:B------:R-:W-:-:S04]  /*8160*/  IMAD.HI.U32 R3, R207, R120, RZ ;  /* 0x00000078cf037227 */ /* 0x000fc800078e00ff */
[----:B------:R-:W-:Y:S01]  /*8170*/  @!P1 IMAD.MOV R112, RZ, RZ, -R112 ;  /* 0x000000ffff709224 */ /* 0x000fe200078e0a70 */
[C---:B------:R-:W-:Y:S01]  /*8180*/  ISETP.GT.U32.AND P1, PT, R199.reuse, R116, PT ;  /* 0x00000074c700720c */ /* 0x040fe20003f24070 */
[----:B------:R-:W-:Y:S01]  /*8190*/  @!P6 IMAD.MOV R114, RZ, RZ, -R114 ;  /* 0x000000ffff72e224 */ /* 0x000fe200078e0a72 */
[----:B------:R-:W-:Y:S01]  /*81a0*/  ISETP.GT.U32.AND P6, PT, R199, R119, PT ;  /* 0x00000077c700720c */ /* 0x000fe20003fc4070 */
[----:B------:R-:W-:-:S04]  /*81b0*/  IMAD.HI.U32 R118, R207, R124, RZ ;  /* 0x0000007ccf767227 */ /* 0x000fc800078e00ff */
[----:B------:R-:W-:Y:S02]  /*81c0*/  IMAD.MOV R3, RZ, RZ, -R3 ;  /* 0x000000ffff037224 */ /* 0x000fe400078e0a03 */
[----:B------:R-:W-:Y:S02]  /*81d0*/  IMAD.MOV R121, RZ, RZ, -R118 ;  /* 0x000000ffff797224 */ /* 0x000fe400078e0a76 */
[C---:B------:R-:W-:Y:S02]  /*81e0*/  VIADD R127, R0.reuse, 0xb1 ;  /* 0x000000b1007f7836 */ /* 0x040fe40000000000 */
[----:B------:R-:W-:Y:S02]  /*81f0*/  IMAD R118, R199, R3, R120 ;  /* 0x00000003c7767224 */ /* 0x000fe400078e0278 */
[----:B------:R-:W-:Y:S01]  /*8200*/  @!P2 IMAD.IADD R117, R117, 0x1, -R199 ;  /* 0x000000017575a824 */ /* 0x000fe200078e0ac7 */
[----:B------:R-:W-:Y:S01]  /*8210*/  IABS R4, R127 ;  /* 0x0000007f00047213 */ /* 0x000fe20000000000 */
[----:B------:R-:W-:Y:S01]  /*8220*/  VIADD R128, R0, 0xb2 ;  /* 0x000000b200807836 */ /* 0x000fe20000000000 */
[C---:B------:R-:W-:Y:S01]  /*8230*/  ISETP.GT.U32.AND P2, PT, R199.reuse, R118, PT ;  /* 0x00000076c700720c */ /* 0x040fe20003f44070 */
[----:B------:R-:W-:Y:S01]  /*8240*/  @!P5 IMAD.MOV R113, RZ, RZ, -R113 ;  /* 0x000000ffff71d224 */ /* 0x000fe200078e0a71 */
[C---:B------:R-:W-:Y:S01]  /*8250*/  ISETP.GT.U32.AND P5, PT, R199.reuse, R117, PT ;  /* 0x00000075c700720c */ /* 0x040fe20003fa4070 */
[----:B------:R-:W-:Y:S01]  /*8260*/  IMAD R120, R199, R121, R124 ;  /* 0x00000079c7787224 */ /* 0x000fe200078e027c */
[----:B------:R-:W-:Y:S01]  /*8270*/  IABS R122, R128 ;  /* 0x00000080007a7213 */ /* 0x000fe20000000000 */
[----:B------:R-:W-:-:S02]  /*8280*/  @!P1 IMAD.IADD R116, R116, 0x1, -R199 ;  /* 0x0000000174749824 */ /* 0x000fc400078e0ac7 */
[----:B------:R-:W-:Y:S01]  /*8290*/  @!P6 IMAD.IADD R119, R119, 0x1, -R199 ;  /* 0x000000017777e824 */ /* 0x000fe200078e0ac7 */
[----:B------:R-:W-:Y:S01]  /*82a0*/  ISETP.GT.U32.AND P1, PT, R199, R120, PT ;  /* 0x00000078c700720c */ /* 0x000fe20003f24070 */
[----:B------:R-:W-:-:S04]  /*82b0*/  IMAD.HI.U32 R3, R207, R4, RZ ;  /* 0x00000004cf037227 */ /* 0x000fc800078e00ff */
[----:B------:R-:W-:Y:S01]  /*82c0*/  @!P0 IMAD.MOV R116, RZ, RZ, -R116 ;  /* 0x000000ffff748224 */ /* 0x000fe200078e0a74 */
[----:B------:R-:W-:Y:S01]  /*82d0*/  ISETP.GT.U32.AND P0, PT, R199, R119, PT ;  /* 0x00000077c700720c */ /* 0x000fe20003f04070 */
[----:B------:R-:W-:Y:S02]  /*82e0*/  IMAD.MOV R121, RZ, RZ, -R3 ;  /* 0x000000ffff797224 */ /* 0x000fe400078e0a03 */
[----:B------:R-:W-:-:S04]  /*82f0*/  IMAD.HI.U32 R3, R207, R122, RZ ;  /* 0x0000007acf037227 */ /* 0x000fc800078e00ff */
[--C-:B------:R-:W-:Y:S01]  /*8300*/  @!P5 IMAD.IADD R117, R117, 0x1, -R199.reuse ;  /* 0x000000017575d824 */ /* 0x100fe200078e0ac7 */
[----:B------:R-:W-:Y:S01]  /*8310*/  ISETP.GE.AND P5, PT, R125, RZ, PT ;  /* 0x000000ff7d00720c */ /* 0x000fe20003fa6270 */
[----:B------:R-:W-:Y:S01]  /*8320*/  @!P2 IMAD.IADD R118, R118, 0x1, -R199 ;  /* 0x000000017676a824 */ /* 0x000fe200078e0ac7 */
[----:B------:R-:W-:Y:S01]  /*8330*/  ISETP.GE.AND P2, PT, R126, RZ, PT ;  /* 0x000000ff7e00720c */ /* 0x000fe20003f46270 */
[C---:B------:R-:W-:Y:S02]  /*8340*/  IMAD R121, R199.reuse, R121, R4 ;  /* 0x00000079c7797224 */ /* 0x040fe400078e0204 */
[----:B------:R-:W-:Y:S01]  /*8350*/  IMAD.MOV R3, RZ, RZ, -R3 ;  /* 0x000000ffff037224 */ /* 0x000fe200078e0a03 */
[C---:B------:R-:W-:Y:S01]  /*8360*/  ISETP.GT.U32.AND P6, PT, R199.reuse, R118, PT ;  /* 0x00000076c700720c */ /* 0x040fe20003fc4070 */
[----:B------:R-:W-:Y:S01]  /*8370*/  @!P4 IMAD.MOV R117, RZ, RZ, -R117 ;  /* 0x000000ffff75c224 */ /* 0x000fe200078e0a75 */
[C---:B------:R-:W-:Y:S01]  /*8380*/  ISETP.GT.U32.AND P4, PT, R199.reuse, R121, PT ;  /* 0x00000079c700720c */ /* 0x040fe20003f84070 */
[----:B------:R-:W-:-:S02]  /*8390*/  IMAD R122, R199, R3, R122 ;  /* 0x00000003c77a7224 */ /* 0x000fc400078e027a */
[----:B------:R-:W-:Y:S02]  /*83a0*/  @!P1 IMAD.IADD R120, R120, 0x1, -R199 ;  /* 0x0000000178789824 */ /* 0x000fe400078e0ac7 */
[----:B------:R-:W-:Y:S01]  /*83b0*/  @!P3 IMAD.MOV R115, RZ, RZ, -R115 ;  /* 0x000000ffff73b224 */ /* 0x000fe200078e0a73 */
[----:B------:R-:W-:Y:S01]  /*83c0*/  ISETP.GE.AND P3, PT, R123, RZ, PT ;  /* 0x000000ff7b00720c */ /* 0x000fe20003f66270 */
[--C-:B------:R-:W-:Y:S01]  /*83d0*/  @!P0 IMAD.IADD R119, R119, 0x1, -R199.reuse ;  /* 0x0000000177778824 */ /* 0x100fe200078e0ac7 */
[C---:B------:R-:W-:Y:S01]  /*83e0*/  ISETP.GT.U32.AND P0, PT, R199.reuse, R122, PT ;  /* 0x0000007ac700720c */ /* 0x040fe20003f04070 */
[C---:B------:R-:W-:Y:S01]  /*83f0*/  VIADD R123, R0.reuse, 0xb3 ;  /* 0x000000b3007b7836 */ /* 0x040fe20000000000 */
[----:B------:R-:W-:Y:S01]  /*8400*/  ISETP.GT.U32.AND P1, PT, R199, R120, PT ;  /* 0x00000078c700720c */ /* 0x000fe20003f24070 */
[----:B------:R-:W-:Y:S02]  /*8410*/  VIADD R125, R0, 0xb4 ;  /* 0x000000b4007d7836 */ /* 0x000fe40000000000 */
[--C-:B------:R-:W-:Y:S01]  /*8420*/  @!P6 IMAD.IADD R118, R118, 0x1, -R199.reuse ;  /* 0x000000017676e824 */ /* 0x100fe200078e0ac7 */
[----:B------:R-:W-:Y:S01]  /*8430*/  IABS R124, R123 ;  /* 0x0000007b007c7213 */ /* 0x000fe20000000000 */
[----:B------:R-:W-:Y:S01]  /*8440*/  @!P4 IMAD.IADD R121, R121, 0x1, -R199 ;  /* 0x000000017979c824 */ /* 0x000fe200078e0ac7 */
[----:B------:R-:W-:Y:S01]  /*8450*/  ISETP.GE.AND P6, PT, R127, RZ, PT ;  /* 0x000000ff7f00720c */ /* 0x000fe20003fc6270 */
[----:B------:R-:W-:Y:S01]  /*8460*/  VIADD R127, R0, 0xb5 ;  /* 0x000000b5007f7836 */ /* 0x000fe20000000000 */
[----:B------:R-:W-:Y:S01]  /*8470*/  IABS R126, R125 ;  /* 0x0000007d007e7213 */ /* 0x000fe20000000000 */
[----:B------:R-:W-:Y:S01]  /*8480*/  IMAD.HI.U32 R3, R207, R124, RZ ;  /* 0x0000007ccf037227 */ /* 0x000fe200078e00ff */
[----:B------:R-:W-:-:S03]  /*8490*/  ISETP.GE.AND P4, PT, R123, RZ, PT ;  /* 0x000000ff7b00720c */ /* 0x000fc60003f86270 */
[--C-:B------:R-:W-:Y:S01]  /*84a0*/  @!P0 IMAD.IADD R122, R122, 0x1, -R199.reuse ;  /* 0x000000017a7a8824 */ /* 0x100fe200078e0ac7 */
[----:B------:R-:W-:Y:S01]  /*84b0*/  ISETP.GT.U32.AND P0, PT, R199, R121, PT ;  /* 0x00000079c700720c */ /* 0x000fe20003f04070 */
[----:B------:R-:W-:Y:S01]  /*84c0*/  @!P1 IMAD.IADD R120, R120, 0x1, -R199 ;  /* 0x0000000178789824 */ /* 0x000fe200078e0ac7 */
[----:B------:R-:W-:Y:S01]  /*84d0*/  ISETP.GE.AND P1, PT, R128, RZ, PT ;  /* 0x000000ff8000720c */ /* 0x000fe20003f26270 */
[----:B------:R-:W-:Y:S01]  /*84e0*/  IMAD.HI.U32 R4, R207, R126, RZ ;  /* 0x0000007ecf047227 */ /* 0x000fe200078e00ff */
[----:B------:R-:W-:-:S03]  /*84f0*/  IABS R128, R127 ;  /* 0x0000007f00807213 */ /* 0x000fc60000000000 */
[----:B------:R-:W-:Y:S02]  /*8500*/  IMAD.MOV R3, RZ, RZ, -R3 ;  /* 0x000000ffff037224 */ /* 0x000fe400078e0a03 */
[----:B------:R-:W-:Y:S02]  /*8510*/  IMAD.MOV R4, RZ, RZ, -R4 ;  /* 0x000000ffff047224 */ /* 0x000fe400078e0a04 */
[----:B------:R-:W-:Y:S02]  /*8520*/  IMAD R123, R199, R3, R124 ;  /* 0x00000003c77b7224 */ /* 0x000fe400078e027c */
[----:B------:R-:W-:-:S04]  /*8530*/  IMAD.HI.U32 R3, R207, R128, RZ ;  /* 0x00000080cf037227 */ /* 0x000fc800078e00ff */
[C---:B------:R-:W-:Y:S02]  /*8540*/  IMAD R124, R199.reuse, R4, R126 ;  /* 0x00000004c77c7224 */ /* 0x040fe400078e027e */
[----:B------:R-:W-:Y:S01]  /*8550*/  @!P5 IMAD.MOV R119, RZ, RZ, -R119 ;  /* 0x000000ffff77d224 */ /* 0x000fe200078e0a77 */
[C---:B------:R-:W-:Y:S01]  /*8560*/  ISETP.GT.U32.AND P5, PT, R199.reuse, R123, PT ;  /* 0x0000007bc700720c */ /* 0x040fe20003fa4070 */
[----:B------:R-:W-:Y:S02]  /*8570*/  IMAD.MOV R3, RZ, RZ, -R3 ;  /* 0x000000ffff037224 */ /* 0x000fe400078e0a03 */
[----:B------:R-:W-:Y:S01]  /*8580*/  @!P3 IMAD.MOV R118, RZ, RZ, -R118 ;  /* 0x000000ffff76b224 */ /* 0x000fe200078e0a76 */
[----:B------:R-:W-:Y:S01]  /*8590*/  ISETP.GT.U32.AND P3, PT, R199, R122, PT ;  /* 0x0000007ac700720c */ /* 0x000fe20003f64070 */
[----:B------:R-:W-:Y:S01]  /*85a0*/  @!P2 IMAD.MOV R120, RZ, RZ, -R120 ;  /* 0x000000ffff78a224 */ /* 0x000fe200078e0a78 */
[----:B------:R-:W-:Y:S01]  /*85b0*/  ISETP.GE.AND P2, PT, R125, RZ, PT ;  /* 0x000000ff7d00720c */ /* 0x000fe20003f46270 */
[----:B------:R-:W-:Y:S01]  /*85c0*/  @!P0 IMAD.IADD R121, R121, 0x1, -R199 ;  /* 0x0000000179798824 */ /* 0x000fe200078e0ac7 */
[C---:B------:R-:W-:Y:S01]  /*85d0*/  ISETP.GT.U32.AND P0, PT, R199.reuse, R124, PT ;  /* 0x0000007cc700720c */ /* 0x040fe20003f04070 */
[----:B------:R-:W-:-:S02]  /*85e0*/  IMAD R125, R199, R3, R128 ;  /* 0x00000003c77d7224 */ /* 0x000fc400078e0280 */
[----:B------:R-:W-:Y:S02]  /*85f0*/  @!P6 IMAD.MOV R121, RZ, RZ, -R121 ;  /* 0x000000ffff79e224 */ /* 0x000fe400078e0a79 */
[----:B------:R-:W-:Y:S01]  /*8600*/  VIADD R4, R0, 0xb6 ;  /* 0x000000b600047836 */ /* 0x000fe20000000000 */
[----:B------:R-:W-:Y:S01]  /*8610*/  ISETP.GT.U32.AND P6, PT, R199, R125, PT ;  /* 0x0000007dc700720c */ /* 0x000fe20003fc4070 */
[--C-:B------:R-:W-:Y:S02]  /*8620*/  @!P5 IMAD.IADD R123, R123, 0x1, -R199.reuse ;  /* 0x000000017b7bd824 */ /* 0x100fe400078e0ac7 */
[--C-:B------:R-:W-:Y:S01]  /*8630*/  @!P3 IMAD.IADD R122, R122, 0x1, -R199.reuse ;  /* 0x000000017a7ab824 */ /* 0x100fe200078e0ac7 */
[----:B------:R-:W-:Y:S01]  /*8640*/  ISETP.GE.AND P3, PT, R127, RZ, PT ;  /* 0x000000ff7f00720c */ /* 0x000fe20003f66270 */
[----:B------:R-:W-:Y:S01]  /*8650*/  VIADD R127, R0, 0xb7 ;  /* 0x000000b7007f7836 */ /* 0x000fe20000000000 */
[----:B------:R-:W-:Y:S01]  /*8660*/  IABS R128, R4 ;  /* 0x0000000400807213 */ /* 0x000fe20000000000 */
[----:B------:R-:W-:Y:S01]  /*8670*/  @!P0 IMAD.IADD R124, R124, 0x1, -R199 ;  /* 0x000000017c7c8824 */ /* 0x000fe200078e0ac7 */
[----:B------:R-:W-:Y:S01]  /*8680*/  ISETP.GT.U32.AND P5, PT, R199, R123, PT ;  /* 0x0000007bc700720c */ /* 0x000fe20003fa4070 */
[----:B------:R-:W-:Y:S01]  /*8690*/  @!P1 IMAD.MOV R122, RZ, RZ, -R122 ;  /* 0x000000ffff7a9224 */ /* 0x000fe200078e0a7a */
[----:B------:R-:W-:Y:S01]  /*86a0*/  IABS R130, R127 ;  /* 0x0000007f00827213 */ /* 0x000fe20000000000 */
[----:B------:R-:W-:Y:S01]  /*86b0*/  IMAD.HI.U32 R3, R207, R128, RZ ;  /* 0x00000080cf037227 */ /* 0x000fe200078e00ff */
[----:B------:R-:W-:-:S02]  /*86c0*/  ISETP.GT.U32.AND P0, PT, R199, R124, PT ;  /* 0x0000007cc700720c */ /* 0x000fc40003f04070 */
[----:B------:R-:W-:Y:S01]  /*86d0*/  ISETP.GE.AND P1, PT, R4, RZ, PT ;  /* 0x000000ff0400720c */ /* 0x000fe20003f26270 */
[----:B------:R-:W-:Y:S02]  /*86e0*/  @!P6 IMAD.IADD R125, R125, 0x1, -R199 ;  /* 0x000000017d7de824 */ /* 0x000fe400078e0ac7 */
[----:B------:R-:W-:Y:S02]  /*86f0*/  IMAD.MOV R3, RZ, RZ, -R3 ;  /* 0x000000ffff037224 */ /* 0x000fe400078e0a03 */
[----:B------:R-:W-:Y:S01]  /*8700*/  IMAD.HI.U32 R4, R207, R130, RZ ;  /* 0x00000082cf047227 */ /* 0x000fe200078e00ff */
[----:B------:R-:W-:-:S03]  /*8710*/  ISETP.GT.U32.AND P6, PT, R199, R125, PT ;  /* 0x0000007dc700720c */ /* 0x000fc60003fc4070 */
[----:B------:R-:W-:Y:S02]  /*8720*/  VIADD R129, R0, 0xb8 ;  /* 0x000000b800817836 */ /* 0x000fe40000000000 */
[--C-:B------:R-:W-:Y:S01]  /*8730*/  @!P5 IMAD.IADD R123, R123, 0x1, -R199.reuse ;  /* 0x000000017b7bd824 */ /* 0x100fe200078e0ac7 */
[----:B------:R-:W-:Y:S01]  /*8740*/  ISETP.GE.AND P5, PT, R127, RZ, PT ;  /* 0x000000ff7f00720c */ /* 0x000fe20003fa6270 */
[----:B------:R-:W-:Y:S01]  /*8750*/  IMAD R128, R199, R3, R128 ;  /* 0x00000003c7807224 */ /* 0x000fe200078e0280 */
[----:B------:R-:W-:Y:S01]  /*8760*/  IABS R132, R129 ;  /* 0x0000008100847213 */ /* 0x000fe20000000000 */
[----:B------:R-:W-:Y:S02]  /*8770*/  IMAD.MOV R4, RZ, RZ, -R4 ;  /* 0x000000ffff047224 */ /* 0x000fe400078e0a04 */
[----:B------:R-:W-:Y:S01]  /*8780*/  @!P0 IMAD.IADD R124, R124, 0x1, -R199 ;  /* 0x000000017c7c8824 */ /* 0x000fe200078e0ac7 */
[----:B------:R-:W-:Y:S01]  /*8790*/  ISETP.GE.AND P0, PT, R129, RZ, PT ;  /* 0x000000ff8100720c */ /* 0x000fe20003f06270 */
[----:B------:R-:W-:Y:S01]  /*87a0*/  @!P4 IMAD.MOV R123, RZ, RZ, -R123 ;  /* 0x000000ffff7bc224 */ /* 0x000fe200078e0a7b */
[C---:B------:R-:W-:Y:S01]  /*87b0*/  ISETP.GT.U32.AND P4, PT, R199.reuse, R128, PT ;  /* 0x00000080c700720c */ /* 0x040fe20003f84070 */
[----:B------:R-:W-:-:S02]  /*87c0*/  IMAD R129, R199, R4, R130 ;  /* 0x00000004c7817224 */ /* 0x000fc400078e0282 */
[----:B------:R-:W-:Y:S02]  /*87d0*/  @!P6 IMAD.IADD R125, R125, 0x1, -R199 ;  /* 0x000000017d7de824 */ /* 0x000fe400078e0ac7 */
[----:B------:R-:W-:Y:S01]  /*87e0*/  IMAD.HI.U32 R126, R207, R132, RZ ;  /* 0x00000084cf7e7227 */ /* 0x000fe200078e00ff */
[----:B------:R-:W-:-:S03]  /*87f0*/  ISETP.GT.U32.AND P6, PT, R199, R129, PT ;  /* 0x00000081c700720c */ /* 0x000fc60003fc4070 */
[----:B------:R-:W-:Y:S02]  /*8800*/  IMAD.MOV R126, RZ, RZ, -R126 ;  /* 0x000000ffff7e7224 */ /* 0x000fe400078e0a7e */
[----:B------:R-:W-:Y:S02]  /*8810*/  VIADD R3, R0, 0xb9 ;  /* 0x000000b900037836 */ /* 0x000fe40000000000 */
[--C-:B------:R-:W-:Y:S02]  /*8820*/  @!P4 IMAD.IADD R128, R128, 0x1, -R199.reuse ;  /* 0x000000018080c824 */ /* 0x100fe400078e0ac7 */
[C---:B------:R-:W-:Y:S01]  /*8830*/  IMAD R130, R199.reuse, R126, R132 ;  /* 0x0000007ec7827224 */ /* 0x040fe200078e0284 */
[----:B------:R-:W-:Y:S01]  /*8840*/  IABS R132, R3 ;  /* 0x0000000300847213 */ /* 0x000fe20000000000 */
[----:B------:R-:W-:Y:S01]  /*8850*/  VIADD R131, R0, 0xba ;  /* 0x000000ba00837836 */ /* 0x000fe20000000000 */
[----:B------:R-:W-:Y:S01]  /*8860*/  ISETP.GT.U32.AND P4, PT, R199, R128, PT ;  /* 0x00000080c700720c */ /* 0x000fe20003f84070 */
[----:B------:R-:W-:-:S02]  /*8870*/  @!P6 IMAD.IADD R129, R129, 0x1, -R199 ;  /* 0x000000018181e824 */ /* 0x000fc400078e0ac7 */
[----:B------:R-:W-:Y:S01]  /*8880*/  @!P2 IMAD.MOV R124, RZ, RZ, -R124 ;  /* 0x000000ffff7ca224 */ /* 0x000fe200078e0a7c */
[----:B------:R-:W-:Y:S01]  /*8890*/  ISETP.GE.AND P2, PT, R3, RZ, PT ;  /* 0x000000ff0300720c */ /* 0x000fe20003f46270 */
[----:B------:R-:W-:Y:S01]  /*88a0*/  IMAD.HI.U32 R3, R207, R132, RZ ;  /* 0x00000084cf037227 */ /* 0x000fe200078e00ff */
[----:B------:R-:W-:Y:S02]  /*88b0*/  IABS R134, R131 ;  /* 0x0000008300867213 */ /* 0x000fe40000000000 */
[C---:B------:R-:W-:Y:S01]  /*88c0*/  ISETP.GT.U32.AND P6, PT, R199.reuse, R129, PT ;  /* 0x00000081c700720c */ /* 0x040fe20003fc4070 */
[----:B------:R-:W-:Y:S01]  /*88d0*/  @!P3 IMAD.MOV R125, RZ, RZ, -R125 ;  /* 0x000000ffff7db224 */ /* 0x000fe200078e0a7d */
[----:B------:R-:W-:Y:S01]  /*88e0*/  ISETP.GT.U32.AND P3, PT, R199, R130, PT ;  /* 0x00000082c700720c */ /* 0x000fe20003f64070 */
[----:B------:R-:W-:-:S04]  /*88f0*/  IMAD.HI.U32 R4, R207, R134, RZ ;  /* 0x00000086cf047227 */ /* 0x000fc800078e00ff */
[----:B------:R-:W-:Y:S02]  /*8900*/  IMAD.MOV R3, RZ, RZ, -R3 ;  /* 0x000000ffff037224 */ /* 0x000fe400078e0a03 */
[----:B------:R-:W-:Y:S01]  /*8910*/  @!P4 IMAD.IADD R128, R128, 0x1, -R199 ;  /* 0x000000018080c824 */ /* 0x000fe200078e0ac7 */
[----:B------:R-:W-:Y:S01]  /*8920*/  ISETP.GE.AND P4, PT, R131, RZ, PT ;  /* 0x000000ff8300720c */ /* 0x000fe20003f86270 */
[----:B------:R-:W-:Y:S02]  /*8930*/  VIADD R137, R0, 0xbb ;  /* 0x000000bb00897836 */ /* 0x000fe40000000000 */
[----:B------:R-:W-:Y:S02]  /*8940*/  IMAD.MOV R4, RZ, RZ, -R4 ;  /* 0x000000ffff047224 */ /* 0x000fe400078e0a04 */
[C---:B------:R-:W-:Y:S01]  /*8950*/  IMAD R131, R199.reuse, R3, R132 ;  /* 0x00000003c7837224 */ /* 0x040fe200078e0284 */
[----:B------:R-:W-:Y:S01]  /*8960*/  IABS R136, R137 ;  /* 0x0000008900887213 */ /* 0x000fe20000000000 */
[----:B------:R-:W-:-:S02]  /*8970*/  IMAD R132, R199, R4, R134 ;  /* 0x00000004c7847224 */ /* 0x000fc400078e0286 */
[--C-:B------:R-:W-:Y:S01]  /*8980*/  @!P6 IMAD.IADD R129, R129, 0x1, -R199.reuse ;  /* 0x000000018181e824 */ /* 0x100fe200078e0ac7 */
[C---:B------:R-:W-:Y:S01]  /*8990*/  ISETP.GT.U32.AND P6, PT, R199.reuse, R131, PT ;  /* 0x00000083c700720c */ /* 0x040fe20003fc4070 */
[----:B------:R-:W-:Y:S01]  /*89a0*/  @!P3 IMAD.IADD R130, R130, 0x1, -R199 ;  /* 0x000000018282b824 */ /* 0x000fe200078e0ac7 */
[----:B------:R-:W-:Y:S01]  /*89b0*/  ISETP.GT.U32.AND P3, PT, R199, R132, PT ;  /* 0x00000084c700720c */ /* 0x000fe20003f64070 */
[----:B------:R-:W-:Y:S02]  /*89c0*/  VIADD R139, R0, 0xbc ;  /* 0x000000bc008b7836 */ /* 0x000fe40000000000 */
        /* <DEDUP_REMOVED lines=8> */
[----:B------:R-:W-:-:S03]  /*8a50*/  ISETP.GT.U32.AND P6, PT, R199, R130, PT ;  /* 0x00000082c700720c */ /* 0x000fc60003fc4070 */
[----:B------:R-:W-:Y:S01]  /*8a60*/  @!P3 IMAD.IADD R132, R132, 0x1, -R199 ;  /* 0x000000018484b824 */ /* 0x000fe200078e0ac7 */
[----:B------:R-:W-:Y:S01]  /*8a70*/  ISETP.GT.U32.AND P3, PT, R199, R131, PT ;  /* 0x00000083c700720c */ /* 0x000fe20003f64070 */
[----:B------:R-:W-:Y:S02]  /*8a80*/  IMAD.MOV R127, RZ, RZ, -R127 ;  /* 0x000000ffff7f7224 */ /* 0x000fe400078e0a7f */
[----:B------:R-:W-:Y:S02]  /*8a90*/  VIADD R142, R0, 0xbe ;  /* 0x000000be008e7836 */ /* 0x000fe40000000000 */
[----:B------:R-:W-:-:S03]  /*8aa0*/  IMAD.HI.U32 R3, R207, R126, RZ ;  /* 0x0000007ecf037227 */ /* 0x000fc600078e00ff */
[----:B------:R-:W-:Y:S01]  /*8ab0*/  IABS R136, R142 ;  /* 0x0000008e00887213 */ /* 0x000fe20000000000 */
[C---:B------:R-:W-:Y:S02]  /*8ac0*/  IMAD R134, R199.reuse, R127, R138 ;  /* 0x0000007fc7867224 */ /* 0x040fe400078e028a */
[----:B------:R-:W-:Y:S02]  /*8ad0*/  IMAD.MOV R3, RZ, RZ, -R3 ;  /* 0x000000ffff037224 */ /* 0x000fe400078e0a03 */
[----:B------:R-:W-:Y:S01]  /*8ae0*/  @!P1 IMAD.MOV R128, RZ, RZ, -R128 ;  /* 0x000000ffff809224 */ /* 0x000fe200078e0a80 */
[C---:B------:R-:W-:Y:S01]  /*8af0*/  ISETP.GT.U32.AND P1, PT, R199.reuse, R132, PT ;  /* 0x00000084c700720c */ /* 0x040fe20003f24070 */
[----:B------:R-:W-:Y:S01]  /*8b00*/  @!P5 IMAD.MOV R129, RZ, RZ, -R129 ;  /* 0x000000ffff81d224 */ /* 0x000fe200078e0a81 */
[C---:B------:R-:W-:Y:S01]  /*8b10*/  ISETP.GT.U32.AND P5, PT, R199.reuse, R133, PT ;  /* 0x00000085c700720c */ /* 0x040fe20003fa4070 */
[----:B------:R-:W-:Y:S01]  /*8b20*/  @!P6 IMAD.IADD R130, R130, 0x1, -R199 ;  /* 0x000000018282e824 */ /* 0x000fe200078e0ac7 */
[C---:B------:R-:W-:Y:S01]  /*8b30*/  ISETP.GT.U32.AND P6, PT, R199.reuse, R134, PT ;  /* 0x00000086c700720c */ /* 0x040fe20003fc4070 */
[----:B------:R-:W-:-:S02]  /*8b40*/  IMAD R135, R199, R3, R126 ;  /* 0x00000003c7877224 */ /* 0x000fc400078e027e */
[----:B------:R-:W-:-:S04]  /*8b50*/  IMAD.HI.U32 R4, R207, R136, RZ ;  /* 0x00000088cf047227 */ /* 0x000fc800078e00ff */
[--C-:B------:R-:W-:Y:S01]  /*8b60*/  @!P3 IMAD.IADD R131, R131, 0x1, -R199.reuse ;  /* 0x000000018383b824 */ /* 0x100fe200078e0ac7 */
[C---:B------:R-:W-:Y:S01]  /*8b70*/  ISETP.GT.U32.AND P3, PT, R199.reuse, R135, PT ;  /* 0x00000087c700720c */ /* 0x040fe20003f64070 */
[C---:B------:R-:W-:Y:S02]  /*8b80*/  VIADD R143, R0.reuse, 0xbf ;  /* 0x000000bf008f7836 */ /* 0x040fe40000000000 */
[----:B------:R-:W-:Y:S02]  /*8b90*/  IMAD.MOV R127, RZ, RZ, -R4 ;  /* 0x000000ffff7f7224 */ /* 0x000fe400078e0a04 */
[----:B------:R-:W-:Y:S01]  /*8ba0*/  VIADD R144, R0, 0xc0 ;  /* 0x000000c000907836 */ /* 0x000fe20000000000 */
[----:B------:R-:W-:Y:S01]  /*8bb0*/  IABS R138, R143 ;  /* 0x0000008f008a7213 */ /* 0x000fe20000000000 */
[----:B------:R-:W-:Y:S02]  /*8bc0*/  IMAD R136, R199, R127, R136 ;  /* 0x0000007fc7887224 */ /* 0x000fe400078e0288 */
[--C-:B------:R-:W-:Y:S01]  /*8bd0*/  @!P1 IMAD.IADD R132, R132, 0x1, -R199.reuse ;  /* 0x0000000184849824 */ /* 0x100fe200078e0ac7 */
[----:B------:R-:W-:Y:S01]  /*8be0*/  IABS R140, R144 ;  /* 0x00000090008c7213 */ /* 0x000fe20000000000 */
[--C-:B------:R-:W-:Y:S01]  /*8bf0*/  @!P5 IMAD.IADD R133, R133, 0x1, -R199.reuse ;  /* 0x000000018585d824 */ /* 0x100fe200078e0ac7 */
[----:B------:R-:W-:Y:S01]  /*8c00*/  ISETP.GT.U32.AND P1, PT, R199, R136, PT ;  /* 0x00000088c700720c */ /* 0x000fe20003f24070 */
[----:B------:R-:W-:Y:S01]  /*8c10*/  @!P6 IMAD.IADD R134, R134, 0x1, -R199 ;  /* 0x000000018686e824 */ /* 0x000fe200078e0ac7 */
[----:B------:R-:W-:Y:S01]  /*8c20*/  ISETP.GE.AND P5, PT, R137, RZ, PT ;  /* 0x000000ff8900720c */ /* 0x000fe20003fa6270 */
[----:B------:R-:W-:Y:S01]  /*8c30*/  IMAD.HI.U32 R3, R207, R138, RZ ;  /* 0x0000008acf037227 */ /* 0x000fe200078e00ff */
[----:B------:R-:W-:-:S03]  /*8c40*/  ISETP.GE.AND P6, PT, R139, RZ, PT ;  /* 0x000000ff8b00720c */ /* 0x000fc60003fc6270 */
[----:B------:R-:W-:Y:S01]  /*8c50*/  @!P3 IMAD.IADD R135, R135, 0x1, -R199 ;  /* 0x000000018787b824 */ /* 0x000fe200078e0ac7 */
[C---:B------:R-:W-:Y:S01]  /*8c60*/  ISETP.GT.U32.AND P3, PT, R199.reuse, R133, PT ;  /* 0x00000085c700720c */ /* 0x040fe20003f64070 */
[----:B------:R-:W-:Y:S01]  /*8c70*/  @!P0 IMAD.MOV R130, RZ, RZ, -R130 ;  /* 0x000000ffff828224 */ /* 0x000fe200078e0a82 */
[----:B------:R-:W-:Y:S01]  /*8c80*/  ISETP.GT.U32.AND P0, PT, R199, R134, PT ;  /* 0x00000086c700720c */ /* 0x000fe20003f04070 */
[----:B------:R-:W-:-:S04]  /*8c90*/  IMAD.HI.U32 R4, R207, R140, RZ ;  /* 0x0000008ccf047227 */ /* 0x000fc800078e00ff */
[----:B------:R-:W-:Y:S02]  /*8ca0*/  IMAD.MOV R3, RZ, RZ, -R3 ;  /* 0x000000ffff037224 */ /* 0x000fe400078e0a03 */
[----:B------:R-:W-:Y:S02]  /*8cb0*/  IMAD.MOV R4, RZ, RZ, -R4 ;  /* 0x000000ffff047224 */ /* 0x000fe400078e0a04 */
[C---:B------:R-:W-:Y:S02]  /*8cc0*/  IMAD R137, R199.reuse, R3, R138 ;  /* 0x00000003c7897224 */ /* 0x040fe400078e028a */
[----:B------:R-:W-:Y:S02]  /*8cd0*/  VIADD R127, R0, 0xc1 ;  /* 0x000000c1007f7836 */ /* 0x000fe40000000000 */
[C---:B------:R-:W-:Y:S02]  /*8ce0*/  IMAD R138, R199.reuse, R4, R140 ;  /* 0x00000004c78a7224 */ /* 0x040fe400078e028c */
[--C-:B------:R-:W-:Y:S01]  /*8cf0*/  @!P1 IMAD.IADD R136, R136, 0x1, -R199.reuse ;  /* 0x0000000188889824 */ /* 0x100fe200078e0ac7 */
[----:B------:R-:W-:Y:S01]  /*8d00*/  ISETP.GT.U32.AND P1, PT, R199, R135, PT ;  /* 0x00000087c700720c */ /* 0x000fe20003f24070 */
[----:B------:R-:W-:Y:S01]  /*8d10*/  @!P4 IMAD.MOV R132, RZ, RZ, -R132 ;  /* 0x000000ffff84c224 */ /* 0x000fe200078e0a84 */
[----:B------:R-:W-:Y:S01]  /*8d20*/  IABS R126, R127 ;  /* 0x0000007f007e7213 */ /* 0x000fe20000000000 */
[--C-:B------:R-:W-:Y:S01]  /*8d30*/  @!P3 IMAD.IADD R133, R133, 0x1, -R199.reuse ;  /* 0x000000018585b824 */ /* 0x100fe200078e0ac7 */
[----:B------:R-:W-:Y:S01]  /*8d40*/  ISETP.GT.U32.AND P4, PT, R199, R137, PT ;  /* 0x00000089c700720c */ /* 0x000fe20003f84070 */
[----:B------:R-:W-:Y:S01]  /*8d50*/  @!P0 IMAD.IADD R134, R134, 0x1, -R199 ;  /* 0x0000000186868824 */ /* 0x000fe200078e0ac7 */
[----:B------:R-:W-:Y:S01]  /*8d60*/  ISETP.GE.AND P3, PT, R141, RZ, PT ;  /* 0x000000ff8d00720c */ /* 0x000fe20003f66270 */
[----:B------:R-:W-:Y:S01]  /*8d70*/  IMAD.HI.U32 R3, R207, R126, RZ ;  /* 0x0000007ecf037227 */ /* 0x000fe200078e00ff */
[----:B------:R-:W-:-:S03]  /*8d80*/  ISETP.GT.U32.AND P0, PT, R199, R138, PT ;  /* 0x0000008ac700720c */ /* 0x000fc60003f04070 */
[----:B------:R-:W-:Y:S01]  /*8d90*/  @!P2 IMAD.MOV R131, RZ, RZ, -R131 ;  /* 0x000000ffff83a224 */ /* 0x000fe200078e0a83 */
[----:B------:R-:W-:Y:S01]  /*8da0*/  ISETP.GT.U32.AND P2, PT, R199, R136, PT ;  /* 0x00000088c700720c */ /* 0x000fe20003f44070 */
[----:B------:R-:W-:Y:S02]  /*8db0*/  VIADD R145, R0, 0xc2 ;  /* 0x000000c200917836 */ /* 0x000fe40000000000 */
[----:B------:R-:W-:Y:S02]  /*8dc0*/  IMAD.MOV R3, RZ, RZ, -R3 ;  /* 0x000000ffff037224 */ /* 0x000fe400078e0a03 */
[--C-:B------:R-:W-:Y:S01]  /*8dd0*/  @!P1 IMAD.IADD R135, R135, 0x1, -R199.reuse ;  /* 0x0000000187879824 */ /* 0x100fe200078e0ac7 */
[----:B------:R-:W-:Y:S01]  /*8de0*/  IABS R140, R145 ;  /* 0x00000091008c7213 */ /* 0x000fe20000000000 */
[--C-:B------:R-:W-:Y:S01]  /*8df0*/  @!P4 IMAD.IADD R137, R137, 0x1, -R199.reuse ;  /* 0x000000018989c824 */ /* 0x100fe200078e0ac7 */
[----:B------:R-:W-:Y:S01]  /*8e00*/  ISETP.GE.AND P1, PT, R142, RZ, PT ;  /* 0x000000ff8e00720c */ /* 0x000fe20003f26270 */
[C---:B------:R-:W-:Y:S01]  /*8e10*/  IMAD R139, R199.reuse, R3, R126 ;  /* 0x00000003c78b7224 */ /* 0x040fe200078e027e */
[----:B------:R-:W-:Y:S01]  /*8e20*/  ISETP.GE.AND P4, PT, R144, RZ, PT ;  /* 0x000000ff9000720c */ /* 0x000fe20003f86270 */
[----:B------:R-:W-:Y:S01]  /*8e30*/  @!P0 IMAD.IADD R138, R138, 0x1, -R199 ;  /* 0x000000018a8a8824 */ /* 0x000fe200078e0ac7 */
[C---:B------:R-:W-:Y:S01]  /*8e40*/  ISETP.GT.U32.AND P0, PT, R199.reuse, R137, PT ;  /* 0x00000089c700720c */ /* 0x040fe20003f04070 */
[----:B------:R-:W-:Y:S01]  /*8e50*/  @!P3 IMAD.MOV R135, RZ, RZ, -R135 ;  /* 0x000000ffff87b224 */ /* 0x000fe200078e0a87 */
[----:B------:R-:W-:Y:S01]  /*8e60*/  ISETP.GT.U32.AND P3, PT, R199, R139, PT ;  /* 0x0000008bc700720c */ /* 0x000fe20003f64070 */
[----:B------:R-:W-:-:S04]  /*8e70*/  IMAD.HI.U32 R4, R207, R140, RZ ;  /* 0x0000008ccf047227 */ /* 0x000fc800078e00ff */
[--C-:B------:R-:W-:Y:S01]  /*8e80*/  @!P2 IMAD.IADD R136, R136, 0x1, -R199.reuse ;  /* 0x000000018888a824 */ /* 0x100fe200078e0ac7 */
[----:B------:R-:W-:Y:S01]  /*8e90*/  ISETP.GE.AND P2, PT, R143, RZ, PT ;  /* 0x000000ff8f00720c */ /* 0x000fe20003f46270 */
[----:B------:R-:W-:Y:S01]  /*8ea0*/  @!P6 IMAD.MOV R134, RZ, RZ, -R134 ;  /* 0x000000ffff86e224 */ /* 0x000fe200078e0a86 */
[C---:B------:R-:W-:Y:S01]  /*8eb0*/  ISETP.GT.U32.AND P6, PT, R199.reuse, R138, PT ;  /* 0x0000008ac700720c */ /* 0x040fe20003fc4070 */
[----:B------:R-:W-:Y:S02]  /*8ec0*/  IMAD.MOV R4, RZ, RZ, -R4 ;  /* 0x000000ffff047224 */ /* 0x000fe400078e0a04 */
[----:B------:R-:W-:Y:S02]  /*8ed0*/  VIADD R3, R0, 0xc3 ;  /* 0x000000c300037836 */ /* 0x000fe40000000000 */
[----:B------:R-:W-:Y:S02]  /*8ee0*/  IMAD R140, R199, R4, R140 ;  /* 0x00000004c78c7224 */ /* 0x000fe400078e028c */
[----:B------:R-:W-:Y:S01]  /*8ef0*/  @!P1 IMAD.MOV R136, RZ, RZ, -R136 ;  /* 0x000000ffff889224 */ /* 0x000fe200078e0a88 */
[----:B------:R-:W-:Y:S01]  /*8f00*/  IABS R126, R3 ;  /* 0x00000003007e7213 */ /* 0x000fe20000000000 */
[--C-:B------:R-:W-:Y:S01]  /*8f10*/  @!P0 IMAD.IADD R137, R137, 0x1, -R199.reuse ;  /* 0x0000000189898824 */ /* 0x100fe200078e0ac7 */
[----:B------:R-:W-:Y:S01]  /*8f20*/  ISETP.GT.U32.AND P1, PT, R199, R140, PT ;  /* 0x0000008cc700720c */ /* 0x000fe20003f24070 */
[--C-:B------:R-:W-:Y:S01]  /*8f30*/  @!P3 IMAD.IADD R139, R139, 0x1, -R199.reuse ;  /* 0x000000018b8bb824 */ /* 0x100fe200078e0ac7 */
[----:B------:R-:W-:Y:S01]  /*8f40*/  ISETP.GE.AND P0, PT, R145, RZ, PT ;  /* 0x000000ff9100720c */ /* 0x000fe20003f06270 */
[----:B------:R-:W-:Y:S01]  /*8f50*/  @!P6 IMAD.IADD R138, R138, 0x1, -R199 ;  /* 0x000000018a8ae824 */ /* 0x000fe200078e0ac7 */
[----:B------:R-:W-:Y:S01]  /*8f60*/  ISETP.GE.AND P6, PT, R3, RZ, PT ;  /* 0x000000ff0300720c */ /* 0x000fe20003fc6270 */
[----:B------:R-:W-:Y:S01]  /*8f70*/  @!P2 IMAD.MOV R137, RZ, RZ, -R137 ;  /* 0x000000ffff89a224 */ /* 0x000fe200078e0a89 */
[----:B------:R-:W-:Y:S01]  /*8f80*/  ISETP.GT.U32.AND P2, PT, R199, R139, PT ;  /* 0x0000008bc700720c */ /* 0x000fe20003f44070 */
[----:B------:R-:W-:-:S02]  /*8f90*/  VIADD R4, R0, 0xc4 ;  /* 0x000000c400047836 */ /* 0x000fc40000000000 */
[----:B------:R-:W-:-:S03]  /*8fa0*/  IMAD.HI.U32 R3, R207, R126, RZ ;  /* 0x0000007ecf037227 */ /* 0x000fc600078e00ff */
[----:B------:R-:W-:Y:S01]  /*8fb0*/  IABS R142, R4 ;  /* 0x00000004008e7213 */ /* 0x000fe20000000000 */
[----:B------:R-:W-:Y:S01]  /*8fc0*/  IMAD.MOV R3, RZ, RZ, -R3 ;  /* 0x000000ffff037224 */ /* 0x000fe200078e0a03 */
[----:B------:R-:W-:Y:S01]  /*8fd0*/  ISETP.GE.AND P3, PT, R4, RZ, PT ;  /* 0x000000ff0400720c */ /* 0x000fe20003f66270 */
[----:B------:R-:W-:Y:S01]  /*8fe0*/  @!P5 IMAD.MOV R133, RZ, RZ, -R133 ;  /* 0x000000ffff85d224 */ /* 0x000fe200078e0a85 */
[----:B------:R-:W-:Y:S01]  /*8ff0*/  ISETP.GE.AND P5, PT, R127, RZ, PT ;  /* 0x000000ff7f00720c */ /* 0x000fe20003fa6270 */
[----:B------:R-:W-:Y:S02]  /*9000*/  @!P1 IMAD.IADD R140, R140, 0x1, -R199 ;  /* 0x000000018c8c9824 */ /* 0x000fe400078e0ac7 */
[----:B------:R-:W-:Y:S02]  /*9010*/  IMAD R141, R199, R3, R126 ;  /* 0x00000003c78d7224 */ /* 0x000fe400078e027e */
        /* <DEDUP_REMOVED lines=8> */
[----:B------:R-:W-:Y:S01]  /*90a0*/  IMAD R142, R199, R4, R142 ;  /* 0x00000004c78e7224 */ /* 0x000fe200078e028e */
[----:B------:R-:W-:Y:S01]  /*90b0*/  IABS R127, R127 ;  /* 0x0000007f007f7213 */ /* 0x000fe20000000000 */
[----:B------:R-:W-:-:S02]  /*90c0*/  VIADD R3, R0, 0xc6 ;  /* 0x000000c600037836 */ /* 0x000fc40000000000 */
[----:B------:R-:W-:Y:S01]  /*90d0*/  @!P5 IMAD.MOV R139, RZ, RZ, -R139 ;  /* 0x000000ffff8bd224 */ /* 0x000fe200078e0a8b */
[----:B------:R-:W-:Y:S01]  /*90e0*/  ISETP.GT.U32.AND P5, PT, R199, R142, PT ;  /* 0x0000008ec700720c */ /* 0x000fe20003fa4070 */
[----:B------:R-:W-:Y:S01]  /*90f0*/  IMAD.MOV.U32 R4, RZ, RZ, R127 ;  /* 0x000000ffff047224 */ /* 0x000fe200078e007f */
[----:B------:R-:W-:Y:S01]  /*9100*/  IABS R144, R3 ;  /* 0x0000000300907213 */ /* 0x000fe20000000000 */
[--C-:B------:R-:W-:Y:S01]  /*9110*/  @!P1 IMAD.IADD R140, R140, 0x1, -R199.reuse ;  /* 0x000000018c8c9824 */ /* 0x100fe200078e0ac7 */
[----:B------:R-:W-:Y:S01]  /*9120*/  ISETP.GE.AND P1, PT, R3, RZ, PT ;  /* 0x000000ff0300720c */ /* 0x000fe20003f26270 */
[----:B------:R-:W-:Y:S02]  /*9130*/  @!P2 IMAD.IADD R141, R141, 0x1, -R199 ;  /* 0x000000018d8da824 */ /* 0x000fe400078e0ac7 */
[----:B------:R-:W-:-:S03]  /*9140*/  IMAD.HI.U32 R3, R207, R4, RZ ;  /* 0x00000004cf037227 */ /* 0x000fc600078e00ff */
[----:B------:R-:W-:Y:S01]  /*9150*/  ISETP.GT.U32.AND P2, PT, R199, R141, PT ;  /* 0x0000008dc700720c */ /* 0x000fe20003f44070 */
[----:B------:R-:W-:Y:S02]  /*9160*/  VIADD R126, R0, 0xc7 ;  /* 0x000000c7007e7836 */ /* 0x000fe40000000000 */
[----:B------:R-:W-:Y:S02]  /*9170*/  IMAD.MOV R143, RZ, RZ, -R3 ;  /* 0x000000ffff8f7224 */ /* 0x000fe400078e0a03 */
[----:B------:R-:W-:-:S04]  /*9180*/  IMAD.HI.U32 R3, R207, R144, RZ ;  /* 0x00000090cf037227 */ /* 0x000fc800078e00ff */
[----:B------:R-:W-:Y:S01]  /*9190*/  @!P0 IMAD.MOV R140, RZ, RZ, -R140 ;  /* 0x000000ffff8c8224 */ /* 0x000fe200078e0a8c */
[----:B------:R-:W-:Y:S01]  /*91a0*/  ISETP.GE.AND P0, PT, R126, RZ, PT ;  /* 0x000000ff7e00720c */ /* 0x000fe20003f06270 */
[----:B------:R-:W-:Y:S01]  /*91b0*/  VIADD R127, R0, 0xc8 ;  /* 0x000000c8007f7836 */ /* 0x000fe20000000000 */
[----:B------:R-:W-:Y:S01]  /*91c0*/  IABS R126, R126 ;  /* 0x0000007e007e7213 */ /* 0x000fe20000000000 */
[----:B------:R-:W-:Y:S02]  /*91d0*/  @!P5 IMAD.IADD R142, R142, 0x1, -R199 ;  /* 0x000000018e8ed824 */ /* 0x000fe400078e0ac7 */
[----:B------:R-:W-:Y:S01]  /*91e0*/  IMAD.MOV R3, RZ, RZ, -R3 ;  /* 0x000000ffff037224 */ /* 0x000fe200078e0a03 */
[----:B------:R-:W-:Y:S01]  /*91f0*/  IABS R146, R127 ;  /* 0x0000007f00927213 */ /* 0x000fe20000000000 */
[C---:B------:R-:W-:Y:S01]  /*9200*/  IMAD R143, R199.reuse, R143, R4 ;  /* 0x0000008fc78f7224 */ /* 0x040fe200078e0204 */
[C---:B------:R-:W-:Y:S01]  /*9210*/  ISETP.GT.U32.AND P5, PT, R199.reuse, R142, PT ;  /* 0x0000008ec700720c */ /* 0x040fe20003fa4070 */
[----:B------:R-:W-:-:S02]  /*9220*/  IMAD R144, R199, R3, R144 ;  /* 0x00000003c7907224 */ /* 0x000fc400078e0290 */
[----:B------:R-:W-:-:S04]  /*9230*/  IMAD.HI.U32 R3, R207, R126, RZ ;  /* 0x0000007ecf037227 */ /* 0x000fc800078e00ff */
        /* <DEDUP_REMOVED lines=9> */
[--C-:B------:R-:W-:Y:S01]  /*92d0*/  @!P5 IMAD.IADD R142, R142, 0x1, -R199.reuse ;  /* 0x000000018e8ed824 */ /* 0x100fe200078e0ac7 */
[----:B------:R-:W-:Y:S01]  /*92e0*/  ISETP.GT.U32.AND P5, PT, R199, R145, PT ;  /* 0x00000091c700720c */ /* 0x000fe20003fa4070 */
[----:B------:R-:W-:Y:S01]  /*92f0*/  @!P2 IMAD.IADD R143, R143, 0x1, -R199 ;  /* 0x000000018f8fa824 */ /* 0x000fe200078e0ac7 */
        /* <DEDUP_REMOVED lines=9> */
[----:B------:R-:W-:-:S02]  /*9390*/  @!P2 IMAD.IADD R146, R146, 0x1, -R199 ;  /* 0x000000019292a824 */ /* 0x000fc400078e0ac7 */
[----:B------:R-:W-:Y:S01]  /*93a0*/  VIADD R153, R0, 0xcb ;  /* 0x000000cb00997836 */ /* 0x000fe20000000000 */
[----:B------:R-:W-:Y:S01]  /*93b0*/  ISETP.GT.U32.AND P2, PT, R199, R145, PT ;  /* 0x00000091c700720c */ /* 0x000fe20003f44070 */
[----:B------:R-:W-:-:S03]  /*93c0*/  IMAD.HI.U32 R3, R207, R148, RZ ;  /* 0x00000094cf037227 */ /* 0x000fc600078e00ff */
[----:B------:R-:W-:Y:S01]  /*93d0*/  IABS R126, R153 ;  /* 0x00000099007e7213 */ /* 0x000fe20000000000 */
[----:B------:R-:W-:Y:S01]  /*93e0*/  @!P6 IMAD.IADD R144, R144, 0x1, -R199 ;  /* 0x000000019090e824 */ /* 0x000fe200078e0ac7 */
[C---:B------:R-:W-:Y:S01]  /*93f0*/  ISETP.GT.U32.AND P6, PT, R199.reuse, R143, PT ;  /* 0x0000008fc700720c */ /* 0x040fe20003fc4070 */
[----:B------:R-:W-:Y:S02]  /*9400*/  IMAD.MOV R3, RZ, RZ, -R3 ;  /* 0x000000ffff037224 */ /* 0x000fe400078e0a03 */
[----:B------:R-:W-:Y:S01]  /*9410*/  @!P3 IMAD.MOV R142, RZ, RZ, -R142 ;  /* 0x000000ffff8eb224 */ /* 0x000fe200078e0a8e */
[C---:B------:R-:W-:Y:S01]  /*9420*/  ISETP.GT.U32.AND P5, PT, R199.reuse, R144, PT ;  /* 0x00000090c700720c */ /* 0x040fe20003fa4070 */
[C---:B------:R-:W-:Y:S01]  /*9430*/  IMAD R148, R199.reuse, R3, R148 ;  /* 0x00000003c7947224 */ /* 0x040fe200078e0294 */
[----:B------:R-:W-:Y:S01]  /*9440*/  ISETP.GT.U32.AND P3, PT, R199, R146, PT ;  /* 0x00000092c700720c */ /* 0x000fe20003f64070 */
[----:B------:R-:W-:Y:S02]  /*9450*/  @!P2 IMAD.IADD R145, R145, 0x1, -R199 ;  /* 0x000000019191a824 */ /* 0x000fe400078e0ac7 */
[----:B------:R-:W-:Y:S01]  /*9460*/  IMAD.HI.U32 R3, R207, R126, RZ ;  /* 0x0000007ecf037227 */ /* 0x000fe200078e00ff */
[----:B------:R-:W-:-:S03]  /*9470*/  ISETP.GT.U32.AND P2, PT, R199, R148, PT ;  /* 0x00000094c700720c */ /* 0x000fc60003f44070 */
[----:B------:R-:W-:Y:S01]  /*9480*/  @!P6 IMAD.IADD R143, R143, 0x1, -R199 ;  /* 0x000000018f8fe824 */ /* 0x000fe200078e0ac7 */
[----:B------:R-:W-:Y:S01]  /*9490*/  ISETP.GT.U32.AND P6, PT, R199, R147, PT ;  /* 0x00000093c700720c */ /* 0x000fe20003fc4070 */
[----:B------:R-:W-:Y:S02]  /*94a0*/  IMAD.MOV R3, RZ, RZ, -R3 ;  /* 0x000000ffff037224 */ /* 0x000fe400078e0a03 */
[--C-:B------:R-:W-:Y:S01]  /*94b0*/  @!P5 IMAD.IADD R144, R144, 0x1, -R199.reuse ;  /* 0x000000019090d824 */ /* 0x100fe200078e0ac7 */
[----:B------:R-:W-:Y:S01]  /*94c0*/  ISETP.GE.AND P5, PT, R127, RZ, PT ;  /* 0x000000ff7f00720c */ /* 0x000fe20003fa6270 */
[----:B------:R-:W-:Y:S02]  /*94d0*/  VIADD R127, R0, 0xcd ;  /* 0x000000cd007f7836 */ /* 0x000fe40000000000 */
[--C-:B------:R-:W-:Y:S01]  /*94e0*/  @!P3 IMAD.IADD R146, R146, 0x1, -R199.reuse ;  /* 0x000000019292b824 */ /* 0x100fe200078e0ac7 */
[----:B------:R-:W-:Y:S01]  /*94f0*/  ISETP.GE.AND P3, PT, R149, RZ, PT ;  /* 0x000000ff9500720c */ /* 0x000fe20003f66270 */
[----:B------:R-:W-:Y:S01]  /*9500*/  @!P2 IMAD.IADD R148, R148, 0x1, -R199 ;  /* 0x000000019494a824 */ /* 0x000fe200078e0ac7 */
[----:B------:R-:W-:Y:S01]  /*9510*/  IABS R152, R127 ;  /* 0x0000007f00987213 */ /* 0x000fe20000000000 */
[----:B------:R-:W-:-:S02]  /*9520*/  @!P4 IMAD.MOV R143, RZ, RZ, -R143 ;  /* 0x000000ffff8fc224 */ /* 0x000fc400078e0a8f */
[C---:B------:R-:W-:Y:S01]  /*9530*/  IMAD R149, R199.reuse, R3, R126 ;  /* 0x00000003c7957224 */ /* 0x040fe200078e027e */
[----:B------:R-:W-:Y:S01]  /*9540*/  ISETP.GT.U32.AND P4, PT, R199, R148, PT ;  /* 0x00000094c700720c */ /* 0x000fe20003f84070 */
[----:B------:R-:W-:-:S04]  /*9550*/  IMAD.HI.U32 R3, R207, R152, RZ ;  /* 0x00000098cf037227 */ /* 0x000fc800078e00ff */
[----:B------:R-:W-:Y:S02]  /*9560*/  IMAD.MOV R3, RZ, RZ, -R3 ;  /* 0x000000ffff037224 */ /* 0x000fe400078e0a03 */
[--C-:B------:R-:W-:Y:S01]  /*9570*/  @!P6 IMAD.IADD R147, R147, 0x1, -R199.reuse ;  /* 0x000000019393e824 */ /* 0x100fe200078e0ac7 */
[----:B------:R-:W-:Y:S01]  /*9580*/  ISETP.GE.AND P6, PT, R151, RZ, PT ;  /* 0x000000ff9700720c */ /* 0x000fe20003fc6270 */
[----:B------:R-:W-:Y:S02]  /*9590*/  VIADD R154, R0, 0xcc ;  /* 0x000000cc009a7836 */ /* 0x000fe40000000000 */
[C---:B------:R-:W-:Y:S01]  /*95a0*/  IMAD R151, R199.reuse, R3, R152 ;  /* 0x00000003c7977224 */ /* 0x040fe200078e0298 */
[C---:B------:R-:W-:Y:S01]  /*95b0*/  ISETP.GT.U32.AND P2, PT, R199.reuse, R147, PT ;  /* 0x00000093c700720c */ /* 0x040fe20003f44070 */
[----:B------:R-:W-:Y:S01]  /*95c0*/  @!P4 IMAD.IADD R148, R148, 0x1, -R199 ;  /* 0x000000019494c824 */ /* 0x000fe200078e0ac7 */
[----:B------:R-:W-:Y:S01]  /*95d0*/  IABS R150, R154 ;  /* 0x0000009a00967213 */ /* 0x000fe20000000000 */
[C---:B------:R-:W-:Y:S01]  /*95e0*/  VIADD R155, R0.reuse, 0xce ;  /* 0x000000ce009b7836 */ /* 0x040fe20000000000 */
[----:B------:R-:W-:Y:S01]  /*95f0*/  ISETP.GT.U32.AND P4, PT, R199, R151, PT ;  /* 0x00000097c700720c */ /* 0x000fe20003f84070 */
[----:B------:R-:W-:-:S02]  /*9600*/  VIADD R157, R0, 0xcf ;  /* 0x000000cf009d7836 */ /* 0x000fc40000000000 */
[----:B------:R-:W-:Y:S01]  /*9610*/  IMAD.HI.U32 R4, R207, R150, RZ ;  /* 0x00000096cf047227 */ /* 0x000fe200078e00ff */
[----:B------:R-:W-:Y:S02]  /*9620*/  IABS R152, R155 ;  /* 0x0000009b00987213 */ /* 0x000fe40000000000 */
[----:B------:R-:W-:Y:S01]  /*9630*/  IABS R126, R157 ;  /* 0x0000009d007e7213 */ /* 0x000fe20000000000 */
[----:B------:R-:W-:Y:S02]  /*9640*/  IMAD.MOV R4, RZ, RZ, -R4 ;  /* 0x000000ffff047224 */ /* 0x000fe400078e0a04 */
[----:B------:R-:W-:Y:S01]  /*9650*/  @!P1 IMAD.MOV R144, RZ, RZ, -R144 ;  /* 0x000000ffff909224 */ /* 0x000fe200078e0a90 */
[C---:B------:R-:W-:Y:S01]  /*9660*/  ISETP.GT.U32.AND P1, PT, R199.reuse, R149, PT ;  /* 0x00000095c700720c */ /* 0x040fe20003f24070 */
[----:B------:R-:W-:Y:S02]  /*9670*/  IMAD R150, R199, R4, R150 ;  /* 0x00000004c7967224 */ /* 0x000fe400078e0296 */
[----:B------:R-:W-:-:S02]  /*9680*/  @!P4 IMAD.IADD R151, R151, 0x1, -R199 ;  /* 0x000000019797c824 */ /* 0x000fc400078e0ac7 */
[----:B------:R-:W-:-:S03]  /*9690*/  IMAD.HI.U32 R3, R207, R152, RZ ;  /* 0x00000098cf037227 */ /* 0x000fc600078e00ff */
[C---:B------:R-:W-:Y:S01]  /*96a0*/  ISETP.GT.U32.AND P4, PT, R199.reuse, R151, PT ;  /* 0x00000097c700720c */ /* 0x040fe20003f84070 */
[----:B------:R-:W-:Y:S01]  /*96b0*/  @!P5 IMAD.MOV R146, RZ, RZ, -R146 ;  /* 0x000000ffff92d224 */ /* 0x000fe200078e0a92 */
[----:B------:R-:W-:Y:S01]  /*96c0*/  ISETP.GT.U32.AND P5, PT, R199, R150, PT ;  /* 0x00000096c700720c */ /* 0x000fe20003fa4070 */
[----:B------:R-:W-:Y:S02]  /*96d0*/  IMAD.MOV R4, RZ, RZ, -R3 ;  /* 0x000000ffff047224 */ /* 0x000fe400078e0a03 */
[----:B------:R-:W-:-:S04]  /*96e0*/  IMAD.HI.U32 R3, R207, R126, RZ ;  /* 0x0000007ecf037227 */ /* 0x000fc800078e00ff */
[----:B------:R-:W-:Y:S02]  /*96f0*/  IMAD.MOV R3, RZ, RZ, -R3 ;  /* 0x000000ffff037224 */ /* 0x000fe400078e0a03 */
[----:B------:R-:W-:Y:S01]  /*9700*/  @!P0 IMAD.MOV R145, RZ, RZ, -R145 ;  /* 0x000000ffff918224 */ /* 0x000fe200078e0a91 */
[----:B------:R-:W-:Y:S01]  /*9710*/  ISETP.GE.AND P0, PT, R153, RZ, PT ;  /* 0x000000ff9900720c */ /* 0x000fe20003f06270 */
[--C-:B------:R-:W-:Y:S01]  /*9720*/  @!P1 IMAD.IADD R149, R149, 0x1, -R199.reuse ;  /* 0x0000000195959824 */ /* 0x100fe200078e0ac7 */
[----:B------:R-:W-:Y:S01]  /*9730*/  ISETP.GE.AND P1, PT, R127, RZ, PT ;  /* 0x000000ff7f00720c */ /* 0x000fe20003f26270 */
[C---:B------:R-:W-:Y:S02]  /*9740*/  IMAD R153, R199.reuse, R3, R126 ;  /* 0x00000003c7997224 */ /* 0x040fe400078e027e */
[--C-:B------:R-:W-:Y:S01]  /*9750*/  @!P5 IMAD.IADD R150, R150, 0x1, -R199.reuse ;  /* 0x000000019696d824 */ /* 0x100fe200078e0ac7 */
[----:B------:R-:W-:Y:S01]  /*9760*/  ISETP.GT.U32.AND P5, PT, R199, R149, PT ;  /* 0x00000095c700720c */ /* 0x000fe20003fa4070 */
[----:B------:R-:W-:Y:S01]  /*9770*/  @!P4 IMAD.IADD R151, R151, 0x1, -R199 ;  /* 0x000000019797c824 */ /* 0x000fe200078e0ac7 */
[----:B------:R-:W-:Y:S01]  /*9780*/  ISETP.GT.U32.AND P4, PT, R199, R153, PT ;  /* 0x00000099c700720c */ /* 0x000fe20003f84070 */
[----:B------:R-:W-:-:S02]  /*9790*/  VIADD R127, R0, 0xd0 ;  /* 0x000000d0007f7836 */ /* 0x000fc40000000000 */
[----:B------:R-:W-:Y:S01]  /*97a0*/  @!P2 IMAD.IADD R147, R147, 0x1, -R199 ;  /* 0x000000019393a824 */ /* 0x000fe200078e0ac7 */
[----:B------:R-:W-:Y:S01]  /*97b0*/  ISETP.GE.AND P2, PT, R154, RZ, PT ;  /* 0x000000ff9a00720c */ /* 0x000fe20003f46270 */
[C---:B------:R-:W-:Y:S01]  /*97c0*/  VIADD R158, R0.reuse, 0xd1 ;  /* 0x000000d1009e7836 */ /* 0x040fe20000000000 */
[----:B------:R-:W-:Y:S01]  /*97d0*/  IABS R154, R127 ;  /* 0x0000007f009a7213 */ /* 0x000fe20000000000 */
[C---:B------:R-:W-:Y:S02]  /*97e0*/  IMAD R152, R199.reuse, R4, R152 ;  /* 0x00000004c7987224 */ /* 0x040fe400078e0298 */
[----:B------:R-:W-:Y:S01]  /*97f0*/  VIADD R159, R0, 0xd2 ;  /* 0x000000d2009f7836 */ /* 0x000fe20000000000 */
[----:B------:R-:W-:Y:S01]  /*9800*/  IABS R156, R158 ;  /* 0x0000009e009c7213 */ /* 0x000fe20000000000 */
[----:B------:R-:W-:Y:S01]  /*9810*/  @!P3 IMAD.MOV R147, RZ, RZ, -R147 ;  /* 0x000000ffff93b224 */ /* 0x000fe200078e0a93 */
[----:B------:R-:W-:Y:S01]  /*9820*/  ISETP.GT.U32.AND P3, PT, R199, R150, PT ;  /* 0x00000096c700720c */ /* 0x000fe20003f64070 */
[----:B------:R-:W-:Y:S01]  /*9830*/  IMAD.HI.U32 R3, R207, R154, RZ ;  /* 0x0000009acf037227 */ /* 0x000fe200078e00ff */
[----:B------:R-:W-:-:S03]  /*9840*/  IABS R126, R159 ;  /* 0x0000009f007e7213 */ /* 0x000fc60000000000 */
[--C-:B------:R-:W-:Y:S01]  /*9850*/  @!P5 IMAD.IADD R149, R149, 0x1, -R199.reuse ;  /* 0x000000019595d824 */ /* 0x100fe200078e0ac7 */
[----:B------:R-:W-:Y:S01]  /*9860*/  ISETP.GT.U32.AND P5, PT, R199, R152, PT ;  /* 0x00000098c700720c */ /* 0x000fe20003fa4070 */
[----:B------:R-:W-:Y:S02]  /*9870*/  @!P4 IMAD.IADD R153, R153, 0x1, -R199 ;  /* 0x000000019999c824 */ /* 0x000fe400078e0ac7 */
[----:B------:R-:W-:Y:S02]  /*9880*/  IMAD.MOV R3, RZ, RZ, -R3 ;  /* 0x000000ffff037224 */ /* 0x000fe400078e0a03 */
[----:B------:R-:W-:Y:S01]  /*9890*/  @!P6 IMAD.MOV R148, RZ, RZ, -R148 ;  /* 0x000000ffff94e224 */ /* 0x000fe200078e0a94 */
[----:B------:R-:W-:Y:S01]  /*98a0*/  ISETP.GT.U32.AND P6, PT, R199, R153, PT ;  /* 0x00000099c700720c */ /* 0x000fe20003fc4070 */
[----:B------:R-:W-:-:S04]  /*98b0*/  IMAD.HI.U32 R4, R207, R156, RZ ;  /* 0x0000009ccf047227 */ /* 0x000fc800078e00ff */
[----:B------:R-:W-:Y:S02]  /*98c0*/  IMAD R154, R199, R3, R154 ;  /* 0x00000003c79a7224 */ /* 0x000fe400078e029a */
[----:B------:R-:W-:-:S04]  /*98d0*/  IMAD.HI.U32 R3, R207, R126, RZ ;  /* 0x0000007ecf037227 */ /* 0x000fc800078e00ff */
[----:B------:R-:W-:Y:S02]  /*98e0*/  IMAD.MOV R4, RZ, RZ, -R4 ;  /* 0x000000ffff047224 */ /* 0x000fe400078e0a04 */
[----:B------:R-:W-:Y:S02]  /*98f0*/  IMAD.MOV R3, RZ, RZ, -R3 ;  /* 0x000000ffff037224 */ /* 0x000fe400078e0a03 */
[--C-:B------:R-:W-:Y:S01]  /*9900*/  @!P3 IMAD.IADD R150, R150, 0x1, -R199.reuse ;  /* 0x000000019696b824 */ /* 0x100fe200078e0ac7 */
[----:B------:R-:W-:Y:S01]  /*9910*/  ISETP.GE.AND P3, PT, R155, RZ, PT ;  /* 0x000000ff9b00720c */ /* 0x000fe20003f66270 */
[--C-:B------:R-:W-:Y:S01]  /*9920*/  @!P5 IMAD.IADD R152, R152, 0x1, -R199.reuse ;  /* 0x000000019898d824 */ /* 0x100fe200078e0ac7 */
[----:B------:R-:W-:Y:S01]  /*9930*/  ISETP.GE.AND P5, PT, R157, RZ, PT ;  /* 0x000000ff9d00720c */ /* 0x000fe20003fa6270 */
[C---:B------:R-:W-:Y:S02]  /*9940*/  IMAD R155, R199.reuse, R4, R156 ;  /* 0x00000004c79b7224 */ /* 0x040fe400078e029c */
[C---:B------:R-:W-:Y:S01]  /*9950*/  IMAD R156, R199.reuse, R3, R126 ;  /* 0x00000003c79c7224 */ /* 0x040fe200078e027e */
[----:B------:R-:W-:Y:S01]  /*9960*/  ISETP.GT.U32.AND P4, PT, R199, R152, PT ;  /* 0x00000098c700720c */ /* 0x000fe20003f84070 */
[----:B------:R-:W-:-:S02]  /*9970*/  @!P6 IMAD.IADD R153, R153, 0x1, -R199 ;  /* 0x000000019999e824 */ /* 0x000fc400078e0ac7 */
[C---:B------:R-:W-:Y:S01]  /*9980*/  VIADD R160, R0.reuse, 0xd3 ;  /* 0x000000d300a07836 */ /* 0x040fe20000000000 */
[C---:B------:R-:W-:Y:S01]  /*9990*/  ISETP.GT.U32.AND P6, PT, R199.reuse, R156, PT ;  /* 0x0000009cc700720c */ /* 0x040fe20003fc4070 */
[----:B------:R-:W-:Y:S02]  /*99a0*/  VIADD R126, R0, 0xd4 ;  /* 0x000000d4007e7836 */ /* 0x000fe40000000000 */
[----:B------:R-:W-:Y:S01]  /*99b0*/  @!P0 IMAD.MOV R149, RZ, RZ, -R149 ;  /* 0x000000ffff958224 */ /* 0x000fe200078e0a95 */
[----:B------:R-:W-:Y:S01]  /*99c0*/  IABS R4, R160 ;  /* 0x000000a000047213 */ /* 0x000fe20000000000 */
[----:B------:R-:W-:Y:S01]  /*99d0*/  @!P1 IMAD.MOV R151, RZ, RZ, -R151 ;  /* 0x000000ffff979224 */ /* 0x000fe200078e0a97 */
[C---:B------:R-:W-:Y:S01]  /*99e0*/  ISETP.GT.U32.AND P0, PT, R199.reuse, R154, PT ;  /* 0x0000009ac700720c */ /* 0x040fe20003f04070 */
[----:B------:R-:W-:Y:S01]  /*99f0*/  @!P2 IMAD.MOV R150, RZ, RZ, -R150 ;  /* 0x000000ffff96a224 */ /* 0x000fe200078e0a96 */
[----:B------:R-:W-:Y:S01]  /*9a00*/  ISETP.GT.U32.AND P1, PT, R199, R155, PT ;  /* 0x0000009bc700720c */ /* 0x000fe20003f24070 */
[----:B------:R-:W-:Y:S01]  /*9a10*/  IMAD.HI.U32 R3, R207, R4, RZ ;  /* 0x00000004cf037227 */ /* 0x000fe200078e00ff */
[----:B------:R-:W-:-:S03]  /*9a20*/  ISETP.GE.AND P2, PT, R127, RZ, PT ;  /* 0x000000ff7f00720c */ /* 0x000fc60003f46270 */
[--C-:B------:R-:W-:Y:S01]  /*9a30*/  @!P4 IMAD.IADD R152, R152, 0x1, -R199.reuse ;  /* 0x000000019898c824 */ /* 0x100fe200078e0ac7 */
[----:B------:R-:W-:Y:S01]  /*9a40*/  ISETP.GE.AND P4, PT, R158, RZ, PT ;  /* 0x000000ff9e00720c */ /* 0x000fe20003f86270 */
[----:B------:R-:W-:Y:S01]  /*9a50*/  @!P6 IMAD.IADD R156, R156, 0x1, -R199 ;  /* 0x000000019c9ce824 */ /* 0x000fe200078e0ac7 */
[----:B------:R-:W-:Y:S01]  /*9a60*/  IABS R158, R126 ;  /* 0x0000007e009e7213 */ /* 0x000fe20000000000 */
[----:B------:R-:W-:Y:S02]  /*9a70*/  IMAD.MOV R3, RZ, RZ, -R3 ;  /* 0x000000ffff037224 */ /* 0x000fe400078e0a03 */
[----:B------:R-:W-:Y:S01]  /*9a80*/  @!P0 IMAD.IADD R154, R154, 0x1, -R199 ;  /* 0x000000019a9a8824 */ /* 0x000fe200078e0ac7 */
[C---:B------:R-:W-:Y:S01]  /*9a90*/  ISETP.GT.U32.AND P6, PT, R199.reuse, R156, PT ;  /* 0x0000009cc700720c */ /* 0x040fe20003fc4070 */
[----:B------:R-:W-:Y:S01]  /*9aa0*/  IMAD R157, R199, R3, R4 ;  /* 0x00000003c79d7224 */ /* 0x000fe200078e0204 */
[----:B------:R-:W-:Y:S01]  /*9ab0*/  ISETP.GE.AND P0, PT, R159, RZ, PT ;  /* 0x000000ff9f00720c */ /* 0x000fe20003f06270 */
[----:B------:R-:W-:-:S04]  /*9ac0*/  IMAD.HI.U32 R3, R207, R158, RZ ;  /* 0x0000009ecf037227 */ /* 0x000fc800078e00ff */
[----:B------:R-:W-:Y:S02]  /*9ad0*/  IMAD.MOV R3, RZ, RZ, -R3 ;  /* 0x000000ffff037224 */ /* 0x000fe400078e0a03 */
[--C-:B------:R-:W-:Y:S01]  /*9ae0*/  @!P1 IMAD.IADD R155, R155, 0x1, -R199.reuse ;  /* 0x000000019b9b9824 */ /* 0x100fe200078e0ac7 */
[C---:B------:R-:W-:Y:S01]  /*9af0*/  ISETP.GT.U32.AND P1, PT, R199.reuse, R154, PT ;  /* 0x0000009ac700720c */ /* 0x040fe20003f24070 */
[C---:B------:R-:W-:Y:S02]  /*9b00*/  IMAD R158, R199.reuse, R3, R158 ;  /* 0x00000003c79e7224 */ /* 0x040fe400078e029e */
[----:B------:R-:W-:Y:S02]  /*9b10*/  @!P6 IMAD.IADD R156, R156, 0x1, -R199 ;  /* 0x000000019c9ce824 */ /* 0x000fe400078e0ac7 */
[C---:B------:R-:W-:Y:S01]  /*9b20*/  VIADD R127, R0.reuse, 0xd5 ;  /* 0x000000d5007f7836 */ /* 0x040fe20000000000 */
[----:B------:R-:W-:Y:S01]  /*9b30*/  ISETP.GT.U32.AND P6, PT, R199, R158, PT ;  /* 0x0000009ec700720c */ /* 0x000fe20003fc4070 */
[----:B------:R-:W-:-:S02]  /*9b40*/  VIADD R161, R0, 0xd6 ;  /* 0x000000d600a17836 */ /* 0x000fc40000000000 */
[----:B------:R-:W-:Y:S01]  /*9b50*/  @!P5 IMAD.MOV R153, RZ, RZ, -R153 ;  /* 0x000000ffff99d224 */ /* 0x000fe200078e0a99 */
[----:B------:R-:W-:Y:S01]  /*9b60*/  IABS R4, R127 ;  /* 0x0000007f00047213 */ /* 0x000fe20000000000 */
[----:B------:R-:W-:Y:S01]  /*9b70*/  @!P3 IMAD.MOV R152, RZ, RZ, -R152 ;  /* 0x000000ffff98b224 */ /* 0x000fe200078e0a98 */
[----:B------:R-:W-:Y:S01]  /*9b80*/  ISETP.GE.AND P5, PT, R160, RZ, PT ;  /* 0x000000ffa000720c */ /* 0x000fe20003fa6270 */
[--C-:B------:R-:W-:Y:S01]  /*9b90*/  @!P1 IMAD.IADD R154, R154, 0x1, -R199.reuse ;  /* 0x000000019a9a9824 */ /* 0x100fe200078e0ac7 */
[----:B------:R-:W-:Y:S01]  /*9ba0*/  ISETP.GT.U32.AND P1, PT, R199, R157, PT ;  /* 0x0000009dc700720c */ /* 0x000fe20003f24070 */
[----:B------:R-:W-:Y:S01]  /*9bb0*/  IMAD.HI.U32 R3, R207, R4, RZ ;  /* 0x00000004cf037227 */ /* 0x000fe200078e00ff */
[----:B------:R-:W-:Y:S02]  /*9bc0*/  IABS R160, R161 ;  /* 0x000000a100a07213 */ /* 0x000fe40000000000 */
[----:B------:R-:W-:Y:S01]  /*9bd0*/  ISETP.GT.U32.AND P3, PT, R199, R155, PT ;  /* 0x0000009bc700720c */ /* 0x000fe20003f64070 */
[----:B------:R-:W-:-:S02]  /*9be0*/  @!P6 IMAD.IADD R158, R158, 0x1, -R199 ;  /* 0x000000019e9ee824 */ /* 0x000fc400078e0ac7 */
[----:B------:R-:W-:Y:S02]  /*9bf0*/  IMAD.MOV R3, RZ, RZ, -R3 ;  /* 0x000000ffff037224 */ /* 0x000fe400078e0a03 */
[----:B------:R-:W-:Y:S01]  /*9c00*/  VIADD R162, R0, 0xd7 ;  /* 0x000000d700a27836 */ /* 0x000fe20000000000 */
[C---:B------:R-:W-:Y:S01]  /*9c10*/  ISETP.GT.U32.AND P6, PT, R199.reuse, R158, PT ;  /* 0x0000009ec700720c */ /* 0x040fe20003fc4070 */
[----:B------:R-:W-:Y:S02]  /*9c20*/  IMAD R159, R199, R3, R4 ;  /* 0x00000003c79f7224 */ /* 0x000fe400078e0204 */
[----:B------:R-:W-:-:S04]  /*9c30*/  IMAD.HI.U32 R3, R207, R160, RZ ;  /* 0x000000a0cf037227 */ /* 0x000fc800078e00ff */
[----:B------:R-:W-:Y:S02]  /*9c40*/  IMAD.MOV R3, RZ, RZ, -R3 ;  /* 0x000000ffff037224 */ /* 0x000fe400078e0a03 */
[--C-:B------:R-:W-:Y:S02]  /*9c50*/  @!P1 IMAD.IADD R157, R157, 0x1, -R199.reuse ;  /* 0x000000019d9d9824 */ /* 0x100fe400078e0ac7 */
[C---:B------:R-:W-:Y:S02]  /*9c60*/  IMAD R160, R199.reuse, R3, R160 ;  /* 0x00000003c7a07224 */ /* 0x040fe400078e02a0 */
[--C-:B------:R-:W-:Y:S01]  /*9c70*/  @!P6 IMAD.IADD R158, R158, 0x1, -R199.reuse ;  /* 0x000000019e9ee824 */ /* 0x100fe200078e0ac7 */
[----:B------:R-:W-:Y:S01]  /*9c80*/  ISETP.GT.U32.AND P1, PT, R199, R157, PT ;  /* 0x0000009dc700720c */ /* 0x000fe20003f24070 */
[----:B------:R-:W-:Y:S01]  /*9c90*/  @!P3 IMAD.IADD R155, R155, 0x1, -R199 ;  /* 0x000000019b9bb824 */ /* 0x000fe200078e0ac7 */
[----:B------:R-:W-:Y:S01]  /*9ca0*/  ISETP.GT.U32.AND P6, PT, R199, R160, PT ;  /* 0x000000a0c700720c */ /* 0x000fe20003fc4070 */
[----:B------:R-:W-:Y:S01]  /*9cb0*/  @!P2 IMAD.MOV R154, RZ, RZ, -R154 ;  /* 0x000000ffff9aa224 */ /* 0x000fe200078e0a9a */
[----:B------:R-:W-:Y:S01]  /*9cc0*/  ISETP.GE.AND P3, PT, R126, RZ, PT ;  /* 0x000000ff7e00720c */ /* 0x000fe20003f66270 */
[----:B------:R-:W-:Y:S01]  /*9cd0*/  @!P4 IMAD.MOV R155, RZ, RZ, -R155 ;  /* 0x000000ffff9bc224 */ /* 0x000fe200078e0a9b */
[----:B------:R-:W-:Y:S01]  /*9ce0*/  IABS R126, R162 ;  /* 0x000000a2007e7213 */ /* 0x000fe20000000000 */
[----:B------:R-:W-:Y:S01]  /*9cf0*/  @!P0 IMAD.MOV R156, RZ, RZ, -R156 ;  /* 0x000000ffff9c8224 */ /* 0x000fe200078e0a9c */
[----:B------:R-:W-:Y:S01]  /*9d00*/  ISETP.GE.AND P2, PT, R127, RZ, PT ;  /* 0x000000ff7f00720c */ /* 0x000fe20003f46270 */
[----:B------:R-:W-:Y:S01]  /*9d10*/  VIADD R127, R0, 0xd8 ;  /* 0x000000d8007f7836 */ /* 0x000fe20000000000 */
        /* <DEDUP_REMOVED lines=8> */
[----:B------:R-:W-:Y:S01]  /*9da0*/  @!P5 IMAD.MOV R157, RZ, RZ, -R157 ;  /* 0x000000ffff9dd224 */ /* 0x000fe200078e0a9d */
[C---:B------:R-:W-:Y:S01]  /*9db0*/  ISETP.GT.U32.AND P6, PT, R199.reuse, R160, PT ;  /* 0x000000a0c700720c */ /* 0x040fe20003fc4070 */
[----:B------:R-:W-:Y:S02]  /*9dc0*/  IMAD R161, R199, R4, R126 ;  /* 0x00000004c7a17224 */ /* 0x000fe400078e027e */
[----:B------:R-:W-:-:S03]  /*9dd0*/  IMAD.HI.U32 R3, R207, R162, RZ ;  /* 0x000000a2cf037227 */ /* 0x000fc600078e00ff */
[----:B------:R-:W-:Y:S01]  /*9de0*/  ISETP.GT.U32.AND P5, PT, R199, R161, PT ;  /* 0x000000a1c700720c */ /* 0x000fe20003fa4070 */
[----:B------:R-:W-:Y:S02]  /*9df0*/  @!P4 IMAD.IADD R159, R159, 0x1, -R199 ;  /* 0x000000019f9fc824 */ /* 0x000fe400078e0ac7 */
[----:B------:R-:W-:Y:S02]  /*9e00*/  IMAD.MOV R126, RZ, RZ, -R3 ;  /* 0x000000ffff7e7224 */ /* 0x000fe400078e0a03 */
[C---:B------:R-:W-:Y:S01]  /*9e10*/  VIADD R4, R0.reuse, 0xd9 ;  /* 0x000000d900047836 */ /* 0x040fe20000000000 */
[C---:B------:R-:W-:Y:S01]  /*9e20*/  ISETP.GT.U32.AND P4, PT, R199.reuse, R159, PT ;  /* 0x0000009fc700720c */ /* 0x040fe20003f84070 */
[C---:B------:R-:W-:Y:S02]  /*9e30*/  IMAD R162, R199.reuse, R126, R162 ;  /* 0x0000007ec7a27224 */ /* 0x040fe400078e02a2 */
        /* <DEDUP_REMOVED lines=8> */
[----:B------:R-:W-:Y:S01]  /*9ec0*/  @!P4 IMAD.IADD R159, R159, 0x1, -R199 ;  /* 0x000000019f9fc824 */ /* 0x000fe200078e0ac7 */
[----:B------:R-:W-:Y:S01]  /*9ed0*/  ISETP.GE.AND P4, PT, R4, RZ, PT ;  /* 0x000000ff0400720c */ /* 0x000fe20003f86270 */
[----:B------:R-:W-:-:S04]  /*9ee0*/  IMAD.HI.U32 R4, R207, R166, RZ ;  /* 0x000000a6cf047227 */ /* 0x000fc800078e00ff */
[----:B------:R-:W-:Y:S02]  /*9ef0*/  IMAD.MOV R3, RZ, RZ, -R3 ;  /* 0x000000ffff037224 */ /* 0x000fe400078e0a03 */
[----:B------:R-:W-:Y:S02]  /*9f00*/  IMAD.MOV R4, RZ, RZ, -R4 ;  /* 0x000000ffff047224 */ /* 0x000fe400078e0a04 */
[----:B------:R-:W-:Y:S02]  /*9f10*/  VIADD R167, R0, 0xdc ;  /* 0x000000dc00a77836 */ /* 0x000fe40000000000 */
[----:B------:R-:W-:Y:S02]  /*9f20*/  @!P6 IMAD.IADD R162, R162, 0x1, -R199 ;  /* 0x00000001a2a2e824 */ /* 0x000fe400078e0ac7 */
[----:B------:R-:W-:Y:S01]  /*9f30*/  @!P2 IMAD.MOV R159, RZ, RZ, -R159 ;  /* 0x000000ffff9fa224 */ /* 0x000fe200078e0a9f */
[----:B------:R-:W-:Y:S01]  /*9f40*/  ISETP.GE.AND P2, PT, R163, RZ, PT ;  /* 0x000000ffa300720c */ /* 0x000fe20003f46270 */
[C---:B------:R-:W-:Y:S01]  /*9f50*/  IMAD R163, R199.reuse, R3, R164 ;  /* 0x00000003c7a37224 */ /* 0x040fe200078e02a4 */
[C---:B------:R-:W-:Y:S01]  /*9f60*/  ISETP.GT.U32.AND P6, PT, R199.reuse, R162, PT ;  /* 0x000000a2c700720c */ /* 0x040fe20003fc4070 */
[----:B------:R-:W-:Y:S01]  /*9f70*/  IMAD R164, R199, R4, R166 ;  /* 0x00000004c7a47224 */ /* 0x000fe200078e02a6 */
[----:B------:R-:W-:Y:S01]  /*9f80*/  IABS R166, R167 ;  /* 0x000000a700a67213 */ /* 0x000fe20000000000 */
[----:B------:R-:W-:Y:S01]  /*9f90*/  @!P3 IMAD.MOV R158, RZ, RZ, -R158 ;  /* 0x000000ffff9eb224 */ /* 0x000fe200078e0a9e */
[----:B------:R-:W-:Y:S01]  /*9fa0*/  ISETP.GE.AND P3, PT, R127, RZ, PT ;  /* 0x000000ff7f00720c */ /* 0x000fe20003f66270 */
[----:B------:R-:W-:-:S02]  /*9fb0*/  @!P5 IMAD.IADD R161, R161, 0x1, -R199 ;  /* 0x00000001a1a1d824 */ /* 0x000fc400078e0ac7 */
[----:B------:R-:W-:-:S04]  /*9fc0*/  IMAD.HI.U32 R4, R207, R166, RZ ;  /* 0x000000a6cf047227 */ /* 0x000fc800078e00ff */
[C---:B------:R-:W-:Y:S02]  /*9fd0*/  VIADD R3, R0.reuse, 0xdb ;  /* 0x000000db00037836 */ /* 0x040fe40000000000 */
[----:B------:R-:W-:Y:S01]  /*9fe0*/  @!P0 IMAD.MOV R160, RZ, RZ, -R160 ;  /* 0x000000ffffa08224 */ /* 0x000fe200078e0aa0 */
[C---:B------:R-:W-:Y:S01]  /*9ff0*/  ISETP.GT.U32.AND P0, PT, R199.reuse, R163, PT ;  /* 0x000000a3c700720c */ /* 0x040fe20003f04070 */
[----:B------:R-:W-:Y:S01]  /*a000*/  @!P1 IMAD.MOV R161, RZ, RZ, -R161 ;  /* 0x000000ffffa19224 */ /* 0x000fe200078e0aa1 */
[----:B------:R-:W-:Y:S01]  /*a010*/  ISETP.GT.U32.AND P1, PT, R199, R164, PT ;  /* 0x000000a4c700720c */ /* 0x000fe20003f24070 */
[----:B------:R-:W-:Y:S01]  /*a020*/  IMAD.MOV R4, RZ, RZ, -R4 ;  /* 0x000000ffff047224 */ /* 0x000fe200078e0a04 */
[----:B------:R-:W-:Y:S01]  /*a030*/  IABS R126, R3 ;  /* 0x00000003007e7213 */ /* 0x000fe20000000000 */
[C---:B------:R-:W-:Y:S01]  /*a040*/  VIADD R169, R0.reuse, 0xdd ;  /* 0x000000dd00a97836 */ /* 0x040fe20000000000 */
[----:B------:R-:W-:Y:S01]  /*a050*/  ISETP.GE.AND P5, PT, R3, RZ, PT ;  /* 0x000000ff0300720c */ /* 0x000fe20003fa6270 */
[----:B------:R-:W-:-:S02]  /*a060*/  VIADD R127, R0, 0xde ;  /* 0x000000de007f7836 */ /* 0x000fc40000000000 */
[----:B------:R-:W-:Y:S01]  /*a070*/  @!P6 IMAD.IADD R162, R162, 0x1, -R199 ;  /* 0x00000001a2a2e824 */ /* 0x000fe200078e0ac7 */
[----:B------:R-:W-:Y:S01]  /*a080*/  IABS R168, R169 ;  /* 0x000000a900a87213 */ /* 0x000fe20000000000 */
[----:B------:R-:W-:Y:S01]  /*a090*/  IMAD R166, R199, R4, R166 ;  /* 0x00000004c7a67224 */ /* 0x000fe200078e02a6 */
[----:B------:R-:W-:Y:S01]  /*a0a0*/  IABS R170, R127 ;  /* 0x0000007f00aa7213 */ /* 0x000fe20000000000 */
[----:B------:R-:W-:Y:S01]  /*a0b0*/  IMAD.HI.U32 R3, R207, R126, RZ ;  /* 0x0000007ecf037227 */ /* 0x000fe200078e00ff */
[----:B------:R-:W-:-:S03]  /*a0c0*/  ISETP.GE.AND P6, PT, R167, RZ, PT ;  /* 0x000000ffa700720c */ /* 0x000fc60003fc6270 */
[----:B------:R-:W-:Y:S01]  /*a0d0*/  @!P3 IMAD.MOV R162, RZ, RZ, -R162 ;  /* 0x000000ffffa2b224 */ /* 0x000fe200078e0aa2 */
[----:B------:R-:W-:Y:S01]  /*a0e0*/  ISETP.GT.U32.AND P3, PT, R199, R166, PT ;  /* 0x000000a6c700720c */ /* 0x000fe20003f64070 */
[----:B------:R-:W-:Y:S02]  /*a0f0*/  @!P0 IMAD.IADD R163, R163, 0x1, -R199 ;  /* 0x00000001a3a38824 */ /* 0x000fe400078e0ac7 */
[----:B------:R-:W-:Y:S02]  /*a100*/  IMAD.MOV R165, RZ, RZ, -R3 ;  /* 0x000000ffffa57224 */ /* 0x000fe400078e0a03 */
[----:B------:R-:W-:Y:S01]  /*a110*/  IMAD.HI.U32 R3, R207, R168, RZ ;  /* 0x000000a8cf037227 */ /* 0x000fe200078e00ff */
[----:B------:R-:W-:-:S03]  /*a120*/  ISETP.GT.U32.AND P0, PT, R199, R163, PT ;  /* 0x000000a3c700720c */ /* 0x000fc60003f04070 */
[----:B------:R-:W-:-:S04]  /*a130*/  IMAD.HI.U32 R4, R207, R170, RZ ;  /* 0x000000aacf047227 */ /* 0x000fc800078e00ff */
[----:B------:R-:W-:Y:S02]  /*a140*/  @!P1 IMAD.IADD R164, R164, 0x1, -R199 ;  /* 0x00000001a4a49824 */ /* 0x000fe400078e0ac7 */
[----:B------:R-:W-:Y:S02]  /*a150*/  IMAD.MOV R3, RZ, RZ, -R3 ;  /* 0x000000ffff037224 */ /* 0x000fe400078e0a03 */
[----:B------:R-:W-:Y:S01]  /*a160*/  IMAD.MOV R4, RZ, RZ, -R4 ;  /* 0x000000ffff047224 */ /* 0x000fe200078e0a04 */
[C---:B------:R-:W-:Y:S01]  /*a170*/  ISETP.GT.U32.AND P1, PT, R199.reuse, R164, PT ;  /* 0x000000a4c700720c */ /* 0x040fe20003f24070 */
[----:B------:R-:W-:Y:S02]  /*a180*/  VIADD R171, R0, 0xdf ;  /* 0x000000df00ab7836 */ /* 0x000fe40000000000 */
[C---:B------:R-:W-:Y:S02]  /*a190*/  IMAD R167, R199.reuse, R3, R168 ;  /* 0x00000003c7a77224 */ /* 0x040fe400078e02a8 */
[----:B------:R-:W-:Y:S01]  /*a1a0*/  IMAD R168, R199, R4, R170 ;  /* 0x00000004c7a87224 */ /* 0x000fe200078e02aa */
[----:B------:R-:W-:Y:S01]  /*a1b0*/  IABS R4, R171 ;  /* 0x000000ab00047213 */ /* 0x000fe20000000000 */
[----:B------:R-:W-:-:S02]  /*a1c0*/  @!P3 IMAD.IADD R166, R166, 0x1, -R199 ;  /* 0x00000001a6a6b824 */ /* 0x000fc400078e0ac7 */
[----:B------:R-:W-:Y:S02]  /*a1d0*/  IMAD R165, R199, R165, R126 ;  /* 0x000000a5c7a57224 */ /* 0x000fe400078e027e */
[----:B------:R-:W-:Y:S01]  /*a1e0*/  IMAD.HI.U32 R3, R207, R4, RZ ;  /* 0x00000004cf037227 */ /* 0x000fe200078e00ff */
[----:B------:R-:W-:-:S03]  /*a1f0*/  ISETP.GT.U32.AND P3, PT, R199, R166, PT ;  /* 0x000000a6c700720c */ /* 0x000fc60003f64070 */
[--C-:B------:R-:W-:Y:S01]  /*a200*/  @!P0 IMAD.IADD R163, R163, 0x1, -R199.reuse ;  /* 0x00000001a3a38824 */ /* 0x100fe200078e0ac7 */
[C---:B------:R-:W-:Y:S01]  /*a210*/  ISETP.GT.U32.AND P0, PT, R199.reuse, R165, PT ;  /* 0x000000a5c700720c */ /* 0x040fe20003f04070 */
[----:B------:R-:W-:Y:S01]  /*a220*/  @!P1 IMAD.IADD R164, R164, 0x1, -R199 ;  /* 0x00000001a4a49824 */ /* 0x000fe200078e0ac7 */
        /* <DEDUP_REMOVED lines=8> */
[--C-:B------:R-:W-:Y:S01]  /*a2b0*/  @!P0 IMAD.IADD R165, R165, 0x1, -R199.reuse ;  /* 0x00000001a5a58824 */ /* 0x100fe200078e0ac7 */
[C---:B------:R-:W-:Y:S01]  /*a2c0*/  ISETP.GT.U32.AND P3, PT, R199.reuse, R169, PT ;  /* 0x000000a9c700720c */ /* 0x040fe20003f64070 */
[C---:B------:R-:W-:Y:S02]  /*a2d0*/  VIADD R172, R0.reuse, 0xe0 ;  /* 0x000000e000ac7836 */ /* 0x040fe40000000000 */
[----:B------:R-:W-:Y:S01]  /*a2e0*/  VIADD R173, R0, 0xe1 ;  /* 0x000000e100ad7836 */ /* 0x000fe20000000000 */
[----:B------:R-:W-:Y:S01]  /*a2f0*/  ISETP.GT.U32.AND P0, PT, R199, R165, PT ;  /* 0x000000a5c700720c */ /* 0x000fe20003f04070 */
[--C-:B------:R-:W-:Y:S01]  /*a300*/  @!P1 IMAD.IADD R167, R167, 0x1, -R199.reuse ;  /* 0x00000001a7a79824 */ /* 0x100fe200078e0ac7 */
[----:B------:R-:W-:Y:S01]  /*a310*/  IABS R170, R172 ;  /* 0x000000ac00aa7213 */ /* 0x000fe20000000000 */
[----:B------:R-:W-:Y:S01]  /*a320*/  @!P2 IMAD.IADD R168, R168, 0x1, -R199 ;  /* 0x00000001a8a8a824 */ /* 0x000fe200078e0ac7 */
[----:B------:R-:W-:Y:S01]  /*a330*/  IABS R126, R173 ;  /* 0x000000ad007e7213 */ /* 0x000fe20000000000 */
[----:B------:R-:W-:Y:S01]  /*a340*/  @!P6 IMAD.MOV R166, RZ, RZ, -R166 ;  /* 0x000000ffffa6e224 */ /* 0x000fe200078e0aa6 */
[----:B------:R-:W-:Y:S01]  /*a350*/  ISETP.GT.U32.AND P1, PT, R199, R167, PT ;  /* 0x000000a7c700720c */ /* 0x000fe20003f24070 */
[----:B------:R-:W-:Y:S01]  /*a360*/  IMAD.HI.U32 R3, R207, R170, RZ ;  /* 0x000000aacf037227 */ /* 0x000fe200078e00ff */
[----:B------:R-:W-:-:S02]  /*a370*/  ISETP.GT.U32.AND P2, PT, R199, R168, PT ;  /* 0x000000a8c700720c */ /* 0x000fc40003f44070 */
[----:B------:R-:W-:Y:S01]  /*a380*/  ISETP.GE.AND P6, PT, R172, RZ, PT ;  /* 0x000000ffac00720c */ /* 0x000fe20003fc6270 */
[----:B------:R-:W-:Y:S02]  /*a390*/  @!P3 IMAD.IADD R169, R169, 0x1, -R199 ;  /* 0x00000001a9a9b824 */ /* 0x000fe400078e0ac7 */
[----:B------:R-:W-:-:S03]  /*a3a0*/  IMAD.HI.U32 R4, R207, R126, RZ ;  /* 0x0000007ecf047227 */ /* 0x000fc600078e00ff */
[----:B------:R-:W-:Y:S01]  /*a3b0*/  ISETP.GT.U32.AND P3, PT, R199, R169, PT ;  /* 0x000000a9c700720c */ /* 0x000fe20003f64070 */
[----:B------:R-:W-:Y:S02]  /*a3c0*/  IMAD.MOV R3, RZ, RZ, -R3 ;  /* 0x000000ffff037224 */ /* 0x000fe400078e0a03 */
[----:B------:R-:W-:Y:S01]  /*a3d0*/  @!P0 IMAD.IADD R165, R165, 0x1, -R199 ;  /* 0x00000001a5a58824 */ /* 0x000fe200078e0ac7 */
[----:B------:R-:W-:Y:S01]  /*a3e0*/  ISETP.GE.AND P0, PT, R127, RZ, PT ;  /* 0x000000ff7f00720c */ /* 0x000fe20003f06270 */
[----:B------:R-:W-:Y:S02]  /*a3f0*/  IMAD.MOV R4, RZ, RZ, -R4 ;  /* 0x000000ffff047224 */ /* 0x000fe400078e0a04 */
[----:B------:R-:W-:Y:S02]  /*a400*/  IMAD R170, R199, R3, R170 ;  /* 0x00000003c7aa7224 */ /* 0x000fe400078e02aa */
[----:B------:R-:W-:Y:S01]  /*a410*/  @!P5 IMAD.MOV R165, RZ, RZ, -R165 ;  /* 0x000000ffffa5d224 */ /* 0x000fe200078e0aa5 */
[----:B------:R-:W-:Y:S01]  /*a420*/  ISETP.GE.AND P5, PT, R171, RZ, PT ;  /* 0x000000ffab00720c */ /* 0x000fe20003fa6270 */
[----:B------:R-:W-:-:S02]  /*a430*/  IMAD R171, R199, R4, R126 ;  /* 0x00000004c7ab7224 */ /* 0x000fc400078e027e */
[--C-:B------:R-:W-:Y:S01]  /*a440*/  @!P2 IMAD.IADD R168, R168, 0x1, -R199.reuse ;  /* 0x00000001a8a8a824 */ /* 0x100fe200078e0ac7 */
[----:B------:R-:W-:Y:S01]  /*a450*/  ISETP.GT.U32.AND P2, PT, R199, R170, PT ;  /* 0x000000aac700720c */ /* 0x000fe20003f44070 */
[--C-:B------:R-:W-:Y:S01]  /*a460*/  @!P3 IMAD.IADD R169, R169, 0x1, -R199.reuse ;  /* 0x00000001a9a9b824 */ /* 0x100fe200078e0ac7 */
[----:B------:R-:W-:Y:S01]  /*a470*/  ISETP.GT.U32.AND P3, PT, R199, R171, PT ;  /* 0x000000abc700720c */ /* 0x000fe20003f64070 */
[C---:B------:R-:W-:Y:S01]  /*a480*/  VIADD R3, R0.reuse, 0xe2 ;  /* 0x000000e200037836 */ /* 0x040fe20000000000 */
[----:B------:R-:W1:Y:S01]  /*a490*/  LDC.64 R126, c[0x0][0x238] ;  /* 0x00008e00ff7e7b82 */ /* 0x000e620000000a00 */
[----:B------:R-:W-:Y:S01]  /*a4a0*/  @!P1 IMAD.IADD R167, R167, 0x1, -R199 ;  /* 0x00000001a7a79824 */ /* 0x000fe200078e0ac7 */
[----:B------:R-:W-:Y:S01]  /*a4b0*/  ISETP.GE.AND P1, PT, R173, RZ, PT ;  /* 0x000000ffad00720c */ /* 0x000fe20003f26270 */
[----:B------:R-:W-:Y:S01]  /*a4c0*/  VIADD R4, R0, 0xe3 ;  /* 0x000000e300047836 */ /* 0x000fe20000000000 */
[----:B------:R-:W-:Y:S01]  /*a4d0*/  IABS R172, R3 ;  /* 0x0000000300ac7213 */ /* 0x000fe20000000000 */
[----:B------:R-:W-:Y:S01]  /*a4e0*/  @!P4 IMAD.MOV R167, RZ, RZ, -R167 ;  /* 0x000000ffffa7c224 */ /* 0x000fe200078e0aa7 */
[----:B------:R-:W-:Y:S01]  /*a4f0*/  ISETP.GE.AND P4, PT, R3, RZ, PT ;  /* 0x000000ff0300720c */ /* 0x000fe20003f86270 */
[----:B------:R-:W-:Y:S01]  /*a500*/  @!P0 IMAD.MOV R168, RZ, RZ, -R168 ;  /* 0x000000ffffa88224 */ /* 0x000fe200078e0aa8 */
[----:B------:R-:W-:Y:S01]  /*a510*/  IABS R174, R4 ;  /* 0x0000000400ae7213 */ /* 0x000fe20000000000 */
[--C-:B------:R-:W-:Y:S01]  /*a520*/  @!P2 IMAD.IADD R170, R170, 0x1, -R199.reuse ;  /* 0x00000001aaaaa824 */ /* 0x100fe200078e0ac7 */
[----:B------:R-:W-:Y:S01]  /*a530*/  ISETP.GE.AND P0, PT, R4, RZ, PT ;  /* 0x000000ff0400720c */ /* 0x000fe20003f06270 */
[----:B------:R-:W-:-:S02]  /*a540*/  @!P3 IMAD.IADD R171, R171, 0x1, -R199 ;  /* 0x00000001ababb824 */ /* 0x000fc400078e0ac7 */
[----:B------:R-:W-:Y:S01]  /*a550*/  IMAD.HI.U32 R3, R207, R172, RZ ;  /* 0x000000accf037227 */ /* 0x000fe200078e00ff */
[C---:B------:R-:W-:Y:S02]  /*a560*/  ISETP.GT.U32.AND P2, PT, R199.reuse, R170, PT ;  /* 0x000000aac700720c */ /* 0x040fe40003f44070 */
[----:B------:R-:W-:Y:S01]  /*a570*/  ISETP.GT.U32.AND P3, PT, R199, R171, PT ;  /* 0x000000abc700720c */ /* 0x000fe20003f64070 */
[----:B------:R-:W-:-:S04]  /*a580*/  IMAD.HI.U32 R4, R207, R174, RZ ;  /* 0x000000aecf047227 */ /* 0x000fc800078e00ff */
[----:B------:R-:W-:Y:S02]  /*a590*/  IMAD.MOV R3, RZ, RZ, -R3 ;  /* 0x000000ffff037224 */ /* 0x000fe400078e0a03 */
[----:B------:R-:W-:Y:S02]  /*a5a0*/  VIADD R173, R0, 0xe4 ;  /* 0x000000e400ad7836 */ /* 0x000fe40000000000 */
[----:B------:R-:W-:Y:S02]  /*a5b0*/  IMAD.MOV R4, RZ, RZ, -R4 ;  /* 0x000000ffff047224 */ /* 0x000fe400078e0a04 */
[----:B------:R-:W-:Y:S01]  /*a5c0*/  IMAD R172, R199, R3, R172 ;  /* 0x00000003c7ac7224 */ /* 0x000fe200078e02ac */
[----:B------:R-:W-:Y:S01]  /*a5d0*/  IABS R175, R173 ;  /* 0x000000ad00af7213 */ /* 0x000fe20000000000 */
[----:B------:R-:W-:Y:S01]  /*a5e0*/  @!P5 IMAD.MOV R169, RZ, RZ, -R169 ;  /* 0x000000ffffa9d224 */ /* 0x000fe200078e0aa9 */
[----:B------:R-:W-:Y:S01]  /*a5f0*/  ISETP.GE.AND P5, PT, R173, RZ, PT ;  /* 0x000000ffad00720c */ /* 0x000fe20003fa6270 */
[C---:B------:R-:W-:Y:S01]  /*a600*/  IMAD R173, R199.reuse, R4, R174 ;  /* 0x00000004c7ad7224 */ /* 0x040fe200078e02ae */
[----:B------:R-:W-:Y:S01]  /*a610*/  SHF.R.U32.HI R3, RZ, 0x6, R176 ;  /* 0x00000006ff037819 */ /* 0x000fe200000116b0 */
[--C-:B------:R-:W-:Y:S01]  /*a620*/  @!P2 IMAD.IADD R170, R170, 0x1, -R199.reuse ;  /* 0x00000001aaaaa824 */ /* 0x100fe200078e0ac7 */
[----:B------:R-:W-:Y:S01]  /*a630*/  ISETP.GT.U32.AND P2, PT, R199, R172, PT ;  /* 0x000000acc700720c */ /* 0x000fe20003f44070 */
[----:B------:R-:W-:Y:S01]  /*a640*/  @!P3 IMAD.IADD R171, R171, 0x1, -R199 ;  /* 0x00000001ababb824 */ /* 0x000fe200078e0ac7 */
[----:B------:R-:W-:Y:S01]  /*a650*/  ISETP.GT.U32.AND P3, PT, R199, R173, PT ;  /* 0x000000adc700720c */ /* 0x000fe20003f64070 */
[----:B------:R-:W-:Y:S01]  /*a660*/  IMAD.MOV.U32 R174, RZ, RZ, R175 ;  /* 0x000000ffffae7224 */ /* 0x000fe200078e00af */
[----:B------:R-:W-:Y:S01]  /*a670*/  SGXT.U32 R3, R3, 0x1 ;  /* 0x000000010303781a */ /* 0x000fe20000000000 */
[----:B------:R-:W-:-:S02]  /*a680*/  VIADD R175, R0, 0xe5 ;  /* 0x000000e500af7836 */ /* 0x000fc40000000000 */
[----:B------:R-:W-:Y:S02]  /*a690*/  IMAD.HI.U32 R4, R207, R174, RZ ;  /* 0x000000aecf047227 */ /* 0x000fe400078e00ff */
[----:B------:R2:W-:Y:S01]  /*a6a0*/  STL.64 [R1+0xce0], R2 ;  /* 0x000ce00201007387 */ /* 0x0005e20000100a00 */
[----:B------:R-:W-:Y:S01]  /*a6b0*/  IABS R180, R175 ;  /* 0x000000af00b47213 */ /* 0x000fe20000000000 */
[----:B------:R-:W-:Y:S02]  /*a6c0*/  IMAD.MOV R4, RZ, RZ, -R4 ;  /* 0x000000ffff047224 */ /* 0x000fe400078e0a04 */
[--C-:B------:R-:W-:Y:S02]  /*a6d0*/  @!P2 IMAD.IADD R172, R172, 0x1, -R199.reuse ;  /* 0x00000001acaca824 */ /* 0x100fe400078e0ac7 */
[----:B------:R-:W-:Y:S02]  /*a6e0*/  @!P3 IMAD.IADD R173, R173, 0x1, -R199 ;  /* 0x00000001adadb824 */ /* 0x000fe400078e0ac7 */
[C---:B------:R-:W-:Y:S01]  /*a6f0*/  IMAD R174, R199.reuse, R4, R174 ;  /* 0x00000004c7ae7224 */ /* 0x040fe200078e02ae */
[C---:B------:R-:W-:Y:S01]  /*a700*/  ISETP.GT.U32.AND P2, PT, R199.reuse, R172, PT ;  /* 0x000000acc700720c */ /* 0x040fe20003f44070 */
[----:B------:R-:W-:Y:S01]  /*a710*/  VIADD R179, R0, 0xe6 ;  /* 0x000000e600b37836 */ /* 0x000fe20000000000 */
[----:B------:R-:W-:Y:S01]  /*a720*/  ISETP.GT.U32.AND P3, PT, R199, R173, PT ;  /* 0x000000adc700720c */ /* 0x000fe20003f64070 */
[----:B------:R-:W-:Y:S01]  /*a730*/  @!P6 IMAD.MOV R170, RZ, RZ, -R170 ;  /* 0x000000ffffaae224 */ /* 0x000fe200078e0aaa */
[----:B------:R-:W-:Y:S01]  /*a740*/  ISETP.GE.AND P6, PT, R175, RZ, PT ;  /* 0x000000ffaf00720c */ /* 0x000fe20003fc6270 */
[----:B------:R-:W-:Y:S01]  /*a750*/  @!P1 IMAD.MOV R171, RZ, RZ, -R171 ;  /* 0x000000ffffab9224 */ /* 0x000fe200078e0aab */
[----:B------:R-:W-:Y:S01]  /*a760*/  ISETP.GT.U32.AND P1, PT, R199, R174, PT ;  /* 0x000000aec700720c */ /* 0x000fe20003f24070 */
[----:B------:R-:W-:Y:S01]  /*a770*/  IMAD.HI.U32 R175, R207, R180, RZ ;  /* 0x000000b4cfaf7227 */ /* 0x000fe200078e00ff */
[----:B------:R-:W-:-:S03]  /*a780*/  IABS R176, R179 ;  /* 0x000000b300b07213 */ /* 0x000fc60000000000 */
[----:B------:R-:W-:Y:S02]  /*a790*/  IMAD.MOV R175, RZ, RZ, -R175 ;  /* 0x000000ffffaf7224 */ /* 0x000fe400078e0aaf */
[----:B------:R-:W-:-:S04]  /*a7a0*/  IMAD.HI.U32 R178, R207, R176, RZ ;  /* 0x000000b0cfb27227 */ /* 0x000fc800078e00ff */
[--C-:B------:R-:W-:Y:S01]  /*a7b0*/  @!P2 IMAD.IADD R172, R172, 0x1, -R199.reuse ;  /* 0x00000001acaca824 */ /* 0x100fe200078e0ac7 */
[----:B------:R-:W-:Y:S01]  /*a7c0*/  ISETP.GE.AND P2, PT, R179, RZ, PT ;  /* 0x000000ffb300720c */ /* 0x000fe20003f46270 */
[----:B------:R-:W-:Y:S02]  /*a7d0*/  IMAD R175, R199, R175, R180 ;  /* 0x000000afc7af7224 */ /* 0x000fe400078e02b4 */
[----:B------:R-:W-:Y:S02]  /*a7e0*/  IMAD.MOV R179, RZ, RZ, -R178 ;  /* 0x000000ffffb37224 */ /* 0x000fe400078e0ab2 */
[--C-:B------:R-:W-:Y:S01]  /*a7f0*/  @!P3 IMAD.IADD R173, R173, 0x1, -R199.reuse ;  /* 0x00000001adadb824 */ /* 0x100fe200078e0ac7 */
[C---:B------:R-:W-:Y:S01]  /*a800*/  ISETP.GT.U32.AND P3, PT, R199.reuse, R175, PT ;  /* 0x000000afc700720c */ /* 0x040fe20003f64070 */
[----:B------:R-:W-:Y:S02]  /*a810*/  @!P1 IMAD.IADD R174, R174, 0x1, -R199 ;  /* 0x00000001aeae9824 */ /* 0x000fe400078e0ac7 */
[----:B------:R-:W-:-:S02]  /*a820*/  IMAD R176, R199, R179, R176 ;  /* 0x000000b3c7b07224 */ /* 0x000fc400078e02b0 */
[C---:B------:R-:W-:Y:S01]  /*a830*/  VIADD R177, R0.reuse, 0xe7 ;  /* 0x000000e700b17836 */ /* 0x040fe20000000000 */
[C---:B------:R-:W-:Y:S01]  /*a840*/  ISETP.GT.U32.AND P1, PT, R199.reuse, R174, PT ;  /* 0x000000aec700720c */ /* 0x040fe20003f24070 */
[----:B------:R-:W-:Y:S01]  /*a850*/  @!P0 IMAD.MOV R173, RZ, RZ, -R173 ;  /* 0x000000ffffad8224 */ /* 0x000fe200078e0aad */
[----:B------:R-:W-:Y:S01]  /*a860*/  ISETP.GT.U32.AND P0, PT, R199, R176, PT ;  /* 0x000000b0c700720c */ /* 0x000fe20003f04070 */
[----:B------:R-:W-:Y:S01]  /*a870*/  VIADD R180, R0, 0xe8 ;  /* 0x000000e800b47836 */ /* 0x000fe20000000000 */
[----:B------:R-:W-:Y:S01]  /*a880*/  IABS R181, R177 ;  /* 0x000000b100b57213 */ /* 0x000fe20000000000 */
[----:B-1----:R-:W-:Y:S02]  /*a890*/  IMAD R4, R3, R126, RZ ;  /* 0x0000007e03047224 */ /* 0x002fe400078e02ff */
[----:B------:R-:W-:Y:S02]  /*a8a0*/  @!P3 IMAD.IADD R175, R175, 0x1, -R199 ;  /* 0x00000001afafb824 */ /* 0x000fe400078e0ac7 */
[----:B------:R-:W-:Y:S01]  /*a8b0*/  IMAD.MOV.U32 R178, RZ, RZ, R181 ;  /* 0x000000ffffb27224 */ /* 0x000fe200078e00b5 */
[----:B------:R-:W-:Y:S01]  /*a8c0*/  STL [R1+0xd14], R4 ;  /* 0x000d140401007387 */ /* 0x000fe20000100800 */
[----:B------:R-:W-:Y:S01]  /*a8d0*/  IMAD R182, R126, 0x2, R4 ;  /* 0x000000027eb67824 */ /* 0x000fe200078e0204 */
[----:B------:R-:W-:Y:S01]  /*a8e0*/  ISETP.GT.U32.AND P3, PT, R199, R175, PT ;  /* 0x000000afc700720c */ /* 0x000fe20003f64070 */
[----:B------:R-:W-:-:S03]  /*a8f0*/  IMAD.HI.U32 R179, R207, R178, RZ ;  /* 0x000000b2cfb37227 */ /* 0x000fc600078e00ff */
[----:B------:R1:W-:Y:S01]  /*a900*/  STL [R1+0xfc], R182 ;  /* 0x0000fcb601007387 */ /* 0x0003e20000100800 */
[--C-:B------:R-:W-:Y:S01]  /*a910*/  @!P1 IMAD.IADD R174, R174, 0x1, -R199.reuse ;  /* 0x00000001aeae9824 */ /* 0x100fe200078e0ac7 */
[----:B------:R-:W-:Y:S01]  /*a920*/  ISETP.GE.AND P1, PT, R180, RZ, PT ;  /* 0x000000ffb400720c */ /* 0x000fe20003f26270 */
[----:B------:R-:W-:Y:S01]  /*a930*/  @!P0 IMAD.IADD R176, R176, 0x1, -R199 ;  /* 0x00000001b0b08824 */ /* 0x000fe200078e0ac7 */
[----:B------:R-:W-:Y:S01]  /*a940*/  IABS R180, R180 ;  /* 0x000000b400b47213 */ /* 0x000fe20000000000 */
[----:B------:R-:W-:Y:S02]  /*a950*/  IMAD.MOV R179, RZ, RZ, -R179 ;  /* 0x000000ffffb37224 */ /* 0x000fe400078e0ab3 */
[----:B--2---:R-:W-:Y:S01]  /*a960*/  IMAD R2, R126, 0x2, R182 ;  /* 0x000000027e027824 */ /* 0x004fe200078e02b6 */
[----:B------:R-:W-:Y:S01]  /*a970*/  ISETP.GT.U32.AND P0, PT, R199, R176, PT ;  /* 0x000000b0c700720c */ /* 0x000fe20003f04070 */
[----:B------:R-:W-:Y:S01]  /*a980*/  @!P4 IMAD.MOV R172, RZ, RZ, -R172 ;  /* 0x000000ffffacc224 */ /* 0x000fe200078e0aac */
[----:B------:R-:W-:Y:S01]  /*a990*/  ISETP.GE.AND P4, PT, R177, RZ, PT ;  /* 0x000000ffb100720c */ /* 0x000fe20003f86270 */
[----:B-1----:R-:W-:Y:S01]  /*a9a0*/  IMAD.HI.U32 R182, R207, R180, RZ ;  /* 0x000000b4cfb67227 */ /* 0x002fe200078e00ff */
[----:B------:R1:W-:Y:S03]  /*a9b0*/  STL [R1+0xf8], R2 ;  /* 0x0000f80201007387 */ /* 0x0003e60000100800 */
[----:B------:R-:W-:-:S02]  /*a9c0*/  IMAD R177, R199, R179, R178 ;  /* 0x000000b3c7b17224 */ /* 0x000fc400078e02b2 */
[----:B------:R-:W-:Y:S02]  /*a9d0*/  VIADD R178, R0, 0xe9 ;  /* 0x000000e900b27836 */ /* 0x000fe40000000000 */
[----:B------:R-:W-:Y:S02]  /*a9e0*/  IMAD.MOV R182, RZ, RZ, -R182 ;  /* 0x000000ffffb67224 */ /* 0x000fe400078e0ab6 */
[----:B------:R-:W-:Y:S01]  /*a9f0*/  @!P5 IMAD.MOV R174, RZ, RZ, -R174 ;  /* 0x000000ffffaed224 */ /* 0x000fe200078e0aae */
[----:B------:R-:W-:Y:S01]  /*aa00*/  IABS R179, R178 ;  /* 0x000000b200b37213 */ /* 0x000fe20000000000 */
[--C-:B------:R-:W-:Y:S01]  /*aa10*/  @!P3 IMAD.IADD R175, R175, 0x1, -R199.reuse ;  /* 0x00000001afafb824 */ /* 0x100fe200078e0ac7 */
[C---:B------:R-:W-:Y:S01]  /*aa20*/  ISETP.GT.U32.AND P5, PT, R199.reuse, R177, PT ;  /* 0x000000b1c700720c */ /* 0x040fe20003fa4070 */
[----:B------:R-:W-:Y:S01]  /*aa30*/  @!P0 IMAD.IADD R176, R176, 0x1, -R199 ;  /* 0x00000001b0b08824 */ /* 0x000fe200078e0ac7 */
[----:B------:R-:W-:Y:S01]  /*aa40*/  ISETP.GE.AND P3, PT, R178, RZ, PT ;  /* 0x000000ffb200720c */ /* 0x000fe20003f66270 */
[----:B------:R-:W-:-:S02]  /*aa50*/  IMAD R178, R199, R182, R180 ;  /* 0x000000b6c7b27224 */ /* 0x000fc400078e02b4 */
[----:B------:R-:W-:-:S03]  /*aa60*/  IMAD.HI.U32 R181, R207, R179, RZ ;  /* 0x000000b3cfb57227 */ /* 0x000fc600078e00ff */
[----:B------:R-:W-:Y:S01]  /*aa70*/  ISETP.GT.U32.AND P0, PT, R199, R178, PT ;  /* 0x000000b2c700720c */ /* 0x000fe20003f04070 */
[----:B------:R-:W-:Y:S02]  /*aa80*/  IMAD.MOV R181, RZ, RZ, -R181 ;  /* 0x000000ffffb57224 */ /* 0x000fe400078e0ab5 */
[C---:B------:R-:W-:Y:S02]  /*aa90*/  VIADD R183, R0.reuse, 0xea ;  /* 0x000000ea00b77836 */ /* 0x040fe40000000000 */
[----:B------:R-:W-:Y:S02]  /*aaa0*/  @!P5 IMAD.IADD R177, R177, 0x1, -R199 ;  /* 0x00000001b1b1d824 */ /* 0x000fe400078e0ac7 */
[C---:B------:R-:W-:Y:S01]  /*aab0*/  IMAD R179, R199.reuse, R181, R179 ;  /* 0x000000b5c7b37224 */ /* 0x040fe200078e02b3 */
[----:B------:R-:W-:Y:S01]  /*aac0*/  IABS R182, R183 ;  /* 0x000000b700b67213 */ /* 0x000fe20000000000 */
[----:B------:R-:W-:Y:S01]  /*aad0*/  @!P6 IMAD.MOV R175, RZ, RZ, -R175 ;  /* 0x000000ffffafe224 */ /* 0x000fe200078e0aaf */
[C---:B------:R-:W-:Y:S01]  /*aae0*/  ISETP.GT.U32.AND P6, PT, R199.reuse, R177, PT ;  /* 0x000000b1c700720c */ /* 0x040fe20003fc4070 */
[----:B------:R-:W-:Y:S01]  /*aaf0*/  VIADD R180, R0, 0xeb ;  /* 0x000000eb00b47836 */ /* 0x000fe20000000000 */
[----:B------:R-:W-:Y:S01]  /*ab00*/  ISETP.GT.U32.AND P5, PT, R199, R179, PT ;  /* 0x000000b3c700720c */ /* 0x000fe20003fa4070 */
[----:B------:R-:W-:-:S02]  /*ab10*/  @!P0 IMAD.IADD R178, R178, 0x1, -R199 ;  /* 0x00000001b2b28824 */ /* 0x000fc400078e0ac7 */
[----:B------:R-:W-:Y:S01]  /*ab20*/  IMAD.HI.U32 R185, R207, R182, RZ ;  /* 0x000000b6cfb97227 */ /* 0x000fe200078e00ff */
[----:B------:R-:W-:Y:S02]  /*ab30*/  IABS R181, R180 ;  /* 0x000000b400b57213 */ /* 0x000fe40000000000 */
[----:B------:R-:W-:Y:S01]  /*ab40*/  ISETP.GT.U32.AND P0, PT, R199, R178, PT ;  /* 0x000000b2c700720c */ /* 0x000fe20003f04070 */
[----:B------:R-:W-:Y:S01]  /*ab50*/  @!P2 IMAD.MOV R176, RZ, RZ, -R176 ;  /* 0x000000ffffb0a224 */ /* 0x000fe200078e0ab0 */
[----:B------:R-:W-:Y:S01]  /*ab60*/  ISETP.GE.AND P2, PT, R183, RZ, PT ;  /* 0x000000ffb700720c */ /* 0x000fe20003f46270 */
[----:B------:R-:W-:Y:S02]  /*ab70*/  IMAD.MOV R183, RZ, RZ, -R185 ;  /* 0x000000ffffb77224 */ /* 0x000fe400078e0ab9 */
[--C-:B------:R-:W-:Y:S01]  /*ab80*/  @!P6 IMAD.IADD R177, R177, 0x1, -R199.reuse ;  /* 0x00000001b1b1e824 */ /* 0x100fe200078e0ac7 */
[----:B------:R-:W-:Y:S01]  /*ab90*/  ISETP.GE.AND P6, PT, R180, RZ, PT ;  /* 0x000000ffb400720c */ /* 0x000fe20003fc6270 */
[----:B------:R-:W-:-:S02]  /*aba0*/  @!P5 IMAD.IADD R179, R179, 0x1, -R199 ;  /* 0x00000001b3b3d824 */ /* 0x000fc400078e0ac7 */
[----:B------:R-:W-:Y:S02]  /*abb0*/  IMAD R180, R199, R183, R182 ;  /* 0x000000b7c7b47224 */ /* 0x000fe400078e02b6 */
[----:B------:R-:W-:Y:S01]  /*abc0*/  IMAD.HI.U32 R186, R207, R181, RZ ;  /* 0x000000b5cfba7227 */ /* 0x000fe200078e00ff */
[----:B------:R-:W-:-:S03]  /*abd0*/  ISETP.GT.U32.AND P5, PT, R199, R179, PT ;  /* 0x000000b3c700720c */ /* 0x000fc60003fa4070 */
[----:B------:R-:W-:Y:S01]  /*abe0*/  @!P0 IMAD.IADD R178, R178, 0x1, -R199 ;  /* 0x00000001b2b28824 */ /* 0x000fe200078e0ac7 */
[C---:B------:R-:W-:Y:S01]  /*abf0*/  ISETP.GT.U32.AND P0, PT, R199.reuse, R180, PT ;  /* 0x000000b4c700720c */ /* 0x040fe20003f04070 */
[----:B-1----:R-:W-:Y:S02]  /*ac00*/  IMAD R2, R126, 0x2, R2 ;  /* 0x000000027e027824 */ /* 0x002fe400078e0202 */
[----:B------:R-:W-:Y:S02]  /*ac10*/  IMAD.MOV R185, RZ, RZ, -R186 ;  /* 0x000000ffffb97224 */ /* 0x000fe400078e0aba */
[----:B------:R-:W-:Y:S01]  /*ac20*/  VIADD R183, R0, 0xec ;  /* 0x000000ec00b77836 */ /* 0x000fe20000000000 */
[----:B------:R1:W-:Y:S01]  /*ac30*/  STL [R1+0xf4], R2 ;  /* 0x0000f40201007387 */ /* 0x0003e20000100800 */
[----:B------:R-:W-:Y:S02]  /*ac40*/  IMAD R181, R199, R185, R181 ;  /* 0x000000b9c7b57224 */ /* 0x000fe400078e02b5 */
[----:B------:R-:W-:Y:S01]  /*ac50*/  @!P4 IMAD.MOV R177, RZ, RZ, -R177 ;  /* 0x000000ffffb1c224 */ /* 0x000fe200078e0ab1 */
[----:B------:R-:W-:Y:S01]  /*ac60*/  ISETP.GE.AND P4, PT, R183, RZ, PT ;  /* 0x000000ffb700720c */ /* 0x000fe20003f86270 */
[--C-:B------:R-:W-:Y:S01]  /*ac70*/  @!P5 IMAD.IADD R179, R179, 0x1, -R199.reuse ;  /* 0x00000001b3b3d824 */ /* 0x100fe200078e0ac7 */
[----:B------:R-:W-:Y:S01]  /*ac80*/  ISETP.GT.U32.AND P5, PT, R199, R181, PT ;  /* 0x000000b5c700720c */ /* 0x000fe20003fa4070 */
[----:B------:R-:W-:Y:S01]  /*ac90*/  @!P0 IMAD.IADD R180, R180, 0x1, -R199 ;  /* 0x00000001b4b48824 */ /* 0x000fe200078e0ac7 */
[----:B------:R-:W-:Y:S01]  /*aca0*/  IABS R183, R183 ;  /* 0x000000b700b77213 */ /* 0x000fe20000000000 */
[----:B------:R-:W-:-:S02]  /*acb0*/  VIADD R182, R0, 0xed ;  /* 0x000000ed00b67836 */ /* 0x000fc40000000000 */
[----:B-1----:R-:W-:Y:S01]  /*acc0*/  IMAD R2, R126, 0x2, R2 ;  /* 0x000000027e027824 */ /* 0x002fe200078e0202 */
[----:B------:R-:W-:Y:S01]  /*acd0*/  ISETP.GT.U32.AND P0, PT, R199, R180, PT ;  /* 0x000000b4c700720c */ /* 0x000fe20003f04070 */
[----:B------:R-:W-:Y:S01]  /*ace0*/  @!P1 IMAD.MOV R178, RZ, RZ, -R178 ;  /* 0x000000ffffb29224 */ /* 0x000fe200078e0ab2 */
[----:B------:R-:W-:Y:S01]  /*acf0*/  ISETP.GE.AND P1, PT, R182, RZ, PT ;  /* 0x000000ffb600720c */ /* 0x000fe20003f26270 */
[----:B------:R-:W-:Y:S01]  /*ad00*/  IMAD.HI.U32 R188, R207, R183, RZ ;  /* 0x000000b7cfbc7227 */ /* 0x000fe200078e00ff */
[----:B------:R1:W-:Y:S01]  /*ad10*/  STL [R1+0x100], R2 ;  /* 0x0001000201007387 */ /* 0x0003e20000100800 */
[----:B------:R-:W-:Y:S02]  /*ad20*/  IABS R185, R182 ;  /* 0x000000b600b97213 */ /* 0x000fe40000000000 */
[----:B------:R-:W-:Y:S02]  /*ad30*/  VIADD R182, R0, 0xee ;  /* 0x000000ee00b67836 */ /* 0x000fe40000000000 */
[----:B------:R-:W-:-:S02]  /*ad40*/  IMAD.MOV R188, RZ, RZ, -R188 ;  /* 0x000000ffffbc7224 */ /* 0x000fc400078e0abc */
[----:B------:R-:W-:Y:S01]  /*ad50*/  @!P3 IMAD.MOV R179, RZ, RZ, -R179 ;  /* 0x000000ffffb3b224 */ /* 0x000fe200078e0ab3 */
[----:B------:R-:W-:Y:S01]  /*ad60*/  ISETP.GE.AND P3, PT, R182, RZ, PT ;  /* 0x000000ffb600720c */ /* 0x000fe20003f66270 */
[----:B------:R-:W-:Y:S01]  /*ad70*/  @!P5 IMAD.IADD R181, R181, 0x1, -R199 ;  /* 0x00000001b5b5d824 */ /* 0x000fe200078e0ac7 */
[----:B------:R-:W-:Y:S01]  /*ad80*/  IABS R205, R182 ;  /* 0x000000b600cd7213 */ /* 0x000fe20000000000 */
[----:B-1----:R-:W-:Y:S02]  /*ad90*/  IMAD R2, R126, 0x2, R2 ;  /* 0x000000027e027824 */ /* 0x002fe400078e0202 */
[C---:B------:R-:W-:Y:S01]  /*ada0*/  IMAD R182, R199.reuse, R188, R183 ;  /* 0x000000bcc7b67224 */ /* 0x040fe200078e02b7 */
[----:B------:R-:W-:Y:S01]  /*adb0*/  ISETP.GT.U32.AND P5, PT, R199, R181, PT ;  /* 0x000000b5c700720c */ /* 0x000fe20003fa4070 */
[----:B------:R-:W-:Y:S01]  /*adc0*/  IMAD.HI.U32 R186, R207, R185, RZ ;  /* 0x000000b9cfba7227 */ /* 0x000fe200078e00ff */
[----:B------:R1:W-:Y:S03]  /*add0*/  STL [R1+0x4c], R2 ;  /* 0x00004c0201007387 */ /* 0x0003e60000100800 */
[----:B------:R-:W-:Y:S01]  /*ade0*/  @!P0 IMAD.IADD R180, R180, 0x1, -R199 ;  /* 0x00000001b4b48824 */ /* 0x000fe200078e0ac7 */
[----:B------:R-:W-:Y:S01]  /*adf0*/  ISETP.GT.U32.AND P0, PT, R199, R182, PT ;  /* 0x000000b6c700720c */ /* 0x000fe20003f04070 */
[----:B------:R-:W-:-:S02]  /*ae00*/  IMAD.MOV R186, RZ, RZ, -R186 ;  /* 0x000000ffffba7224 */ /* 0x000fc400078e0aba */
[----:B------:R-:W-:Y:S02]  /*ae10*/  @!P2 IMAD.MOV R180, RZ, RZ, -R180 ;  /* 0x000000ffffb4a224 */ /* 0x000fe400078e0ab4 */
[----:B------:R-:W-:Y:S02]  /*ae20*/  IMAD R183, R199, R186, R185 ;  /* 0x000000bac7b77224 */ /* 0x000fe400078e02b9 */
[----:B-1----:R-:W-:Y:S02]  /*ae30*/  IMAD R2, R126, 0x2, R2 ;  /* 0x000000027e027824 */ /* 0x002fe400078e0202 */
[----:B------:R-:W-:Y:S01]  /*ae40*/  IMAD.HI.U32 R186, R207, R205, RZ ;  /* 0x000000cdcfba7227 */ /* 0x000fe200078e00ff */
[----:B------:R-:W-:Y:S02]  /*ae50*/  ISETP.GT.U32.AND P2, PT, R199, R183, PT ;  /* 0x000000b7c700720c */ /* 0x000fe40003f44070 */
[----:B------:R1:W-:Y:S01]  /*ae60*/  STL [R1+0x48], R2 ;  /* 0x0000480201007387 */ /* 0x0003e20000100800 */
[----:B------:R-:W-:-:S02]  /*ae70*/  VIADD R185, R0, 0xef ;  /* 0x000000ef00b97836 */ /* 0x000fc40000000000 */
[----:B------:R-:W-:Y:S02]  /*ae80*/  IMAD.MOV R186, RZ, RZ, -R186 ;  /* 0x000000ffffba7224 */ /* 0x000fe400078e0aba */
[--C-:B------:R-:W-:Y:S01]  /*ae90*/  @!P5 IMAD.IADD R181, R181, 0x1, -R199.reuse ;  /* 0x00000001b5b5d824 */ /* 0x100fe200078e0ac7 */
[----:B------:R-:W-:Y:S01]  /*aea0*/  ISETP.GE.AND P5, PT, R185, RZ, PT ;  /* 0x000000ffb900720c */ /* 0x000fe20003fa6270 */
[----:B------:R-:W-:Y:S01]  /*aeb0*/  @!P0 IMAD.IADD R182, R182, 0x1, -R199 ;  /* 0x00000001b6b68824 */ /* 0x000fe200078e0ac7 */
[----:B------:R-:W-:Y:S01]  /*aec0*/  IABS R185, R185 ;  /* 0x000000b900b97213 */ /* 0x000fe20000000000 */
[C---:B------:R-:W-:Y:S02]  /*aed0*/  IMAD R205, R199.reuse, R186, R205 ;  /* 0x000000bac7cd7224 */ /* 0x040fe400078e02cd */
[----:B-1----:R-:W-:Y:S02]  /*aee0*/  IMAD R2, R126, 0x2, R2 ;  /* 0x000000027e027824 */ /* 0x002fe400078e0202 */
[----:B------:R-:W-:Y:S01]  /*aef0*/  @!P6 IMAD.MOV R181, RZ, RZ, -R181 ;  /* 0x000000ffffb5e224 */ /* 0x000fe200078e0ab5 */
[----:B------:R-:W-:Y:S01]  /*af00*/  ISETP.GT.U32.AND P6, PT, R199, R182, PT ;  /* 0x000000b6c700720c */ /* 0x000fe20003fc4070 */
[----:B------:R-:W-:Y:S01]  /*af10*/  IMAD.HI.U32 R188, R207, R185, RZ ;  /* 0x000000b9cfbc7227 */ /* 0x000fe200078e00ff */
[----:B------:R1:W-:Y:S01]  /*af20*/  STL [R1+0x44], R2 ;  /* 0x0000440201007387 */ /* 0x0003e20000100800 */
[----:B------:R-:W-:-:S02]  /*af30*/  ISETP.GT.U32.AND P0, PT, R199, R205, PT ;  /* 0x000000cdc700720c */ /* 0x000fc40003f04070 */
[----:B------:R-:W-:Y:S02]  /*af40*/  VIADD R189, R0, 0xf0 ;  /* 0x000000f000bd7836 */ /* 0x000fe40000000000 */
[----:B------:R-:W-:Y:S02]  /*af50*/  IMAD.MOV R191, RZ, RZ, -R188 ;  /* 0x000000ffffbf7224 */ /* 0x000fe400078e0abc */
[----:B------:R-:W-:Y:S01]  /*af60*/  @!P2 IMAD.IADD R183, R183, 0x1, -R199 ;  /* 0x00000001b7b7a824 */ /* 0x000fe200078e0ac7 */
[----:B------:R-:W-:Y:S01]  /*af70*/  IABS R186, R189 ;  /* 0x000000bd00ba7213 */ /* 0x000fe20000000000 */
[C---:B------:R-:W-:Y:S02]  /*af80*/  IMAD R185, R199.reuse, R191, R185 ;  /* 0x000000bfc7b97224 */ /* 0x040fe400078e02b9 */
[----:B-1----:R-:W-:Y:S01]  /*af90*/  IMAD R2, R126, 0x2, R2 ;  /* 0x000000027e027824 */ /* 0x002fe200078e0202 */
[C---:B------:R-:W-:Y:S01]  /*afa0*/  ISETP.GT.U32.AND P2, PT, R199.reuse, R183, PT ;  /* 0x000000b7c700720c */ /* 0x040fe20003f44070 */
[--C-:B------:R-:W-:Y:S01]  /*afb0*/  @!P6 IMAD.IADD R182, R182, 0x1, -R199.reuse ;  /* 0x00000001b6b6e824 */ /* 0x100fe200078e0ac7 */
[----:B------:R-:W-:Y:S01]  /*afc0*/  ISETP.GT.U32.AND P6, PT, R199, R185, PT ;  /* 0x000000b9c700720c */ /* 0x000fe20003fc4070 */
[----:B------:R-:W-:Y:S01]  /*afd0*/  @!P0 IMAD.IADD R205, R205, 0x1, -R199 ;  /* 0x00000001cdcd8824 */ /* 0x000fe200078e0ac7 */
[----:B------:R1:W-:Y:S01]  /*afe0*/  STL [R1+0x40], R2 ;  /* 0x0000400201007387 */ /* 0x0003e20000100800 */
[----:B------:R-:W-:-:S03]  /*aff0*/  IMAD.HI.U32 R192, R207, R186, RZ ;  /* 0x000000bacfc07227 */ /* 0x000fc600078e00ff */
[----:B------:R-:W-:Y:S01]  /*b000*/  ISETP.GT.U32.AND P0, PT, R199, R205, PT ;  /* 0x000000cdc700720c */ /* 0x000fe20003f04070 */
[C---:B------:R-:W-:Y:S02]  /*b010*/  VIADD R188, R0.reuse, 0xf1 ;  /* 0x000000f100bc7836 */ /* 0x040fe40000000000 */
[----:B------:R-:W-:Y:S02]  /*b020*/  IMAD.MOV R191, RZ, RZ, -R192 ;  /* 0x000000ffffbf7224 */ /* 0x000fe400078e0ac0 */
[----:B------:R-:W-:Y:S01]  /*b030*/  VIADD R192, R0, 0xf2 ;  /* 0x000000f200c07836 */ /* 0x000fe20000000000 */
[----:B------:R-:W-:Y:S01]  /*b040*/  IABS R206, R188 ;  /* 0x000000bc00ce7213 */ /* 0x000fe20000000000 */
[----:B-1----:R-:W-:Y:S02]  /*b050*/  IMAD R2, R126, 0x2, R2 ;  /* 0x000000027e027824 */ /* 0x002fe400078e0202 */
[--C-:B------:R-:W-:Y:S01]  /*b060*/  @!P2 IMAD.IADD R183, R183, 0x1, -R199.reuse ;  /* 0x00000001b7b7a824 */ /* 0x100fe200078e0ac7 */
[----:B------:R-:W-:Y:S01]  /*b070*/  IABS R194, R192 ;  /* 0x000000c000c27213 */ /* 0x000fe20000000000 */
[----:B------:R-:W-:Y:S01]  /*b080*/  @!P6 IMAD.IADD R185, R185, 0x1, -R199 ;  /* 0x00000001b9b9e824 */ /* 0x000fe200078e0ac7 */
[----:B------:R1:W-:Y:S01]  /*b090*/  STL [R1+0x3c], R2 ;  /* 0x00003c0201007387 */ /* 0x0003e20000100800 */
[----:B------:R-:W-:Y:S01]  /*b0a0*/  ISETP.GE.AND P2, PT, R189, RZ, PT ;  /* 0x000000ffbd00720c */ /* 0x000fe20003f46270 */
[----:B------:R-:W-:Y:S01]  /*b0b0*/  IMAD.HI.U32 R189, R207, R206, RZ ;  /* 0x000000cecfbd7227 */ /* 0x000fe200078e00ff */
[----:B------:R-:W-:-:S03]  /*b0c0*/  ISETP.GE.AND P6, PT, R188, RZ, PT ;  /* 0x000000ffbc00720c */ /* 0x000fc60003fc6270 */
[----:B------:R-:W-:Y:S02]  /*b0d0*/  IMAD R186, R199, R191, R186 ;  /* 0x000000bfc7ba7224 */ /* 0x000fe400078e02ba */
[----:B------:R-:W-:Y:S02]  /*b0e0*/  IMAD.MOV.U32 R188, RZ, RZ, R194 ;  /* 0x000000ffffbc7224 */ /* 0x000fe400078e00c2 */
[----:B-1----:R-:W-:Y:S02]  /*b0f0*/  IMAD R2, R126, 0x2, R2 ;  /* 0x000000027e027824 */ /* 0x002fe400078e0202 */
[----:B------:R-:W-:Y:S02]  /*b100*/  IMAD.MOV R189, RZ, RZ, -R189 ;  /* 0x000000ffffbd7224 */ /* 0x000fe400078e0abd */
[----:B------:R-:W-:Y:S01]  /*b110*/  @!P4 IMAD.MOV R182, RZ, RZ, -R182 ;  /* 0x000000ffffb6c224 */ /* 0x000fe200078e0ab6 */
[----:B------:R1:W-:Y:S01]  /*b120*/  STL [R1+0x60], R2 ;  /* 0x0000600201007387 */ /* 0x0003e20000100800 */
[----:B------:R-:W-:Y:S01]  /*b130*/  @!P0 IMAD.IADD R205, R205, 0x1, -R199 ;  /* 0x00000001cdcd8824 */ /* 0x000fe200078e0ac7 */
[----:B------:R-:W-:Y:S01]  /*b140*/  ISETP.GT.U32.AND P4, PT, R199, R185, PT ;  /* 0x000000b9c700720c */ /* 0x000fe20003f84070 */
[----:B------:R-:W-:Y:S01]  /*b150*/  IMAD.HI.U32 R194, R207, R188, RZ ;  /* 0x000000bccfc27227 */ /* 0x000fe200078e00ff */
[----:B------:R-:W-:-:S03]  /*b160*/  ISETP.GT.U32.AND P0, PT, R199, R186, PT ;  /* 0x000000bac700720c */ /* 0x000fc60003f04070 */
[C---:B------:R-:W-:Y:S02]  /*b170*/  IMAD R206, R199.reuse, R189, R206 ;  /* 0x000000bdc7ce7224 */ /* 0x040fe400078e02ce */
[----:B------:R-:W-:Y:S02]  /*b180*/  IMAD.MOV R194, RZ, RZ, -R194 ;  /* 0x000000ffffc27224 */ /* 0x000fe400078e0ac2 */
[----:B-1----:R-:W-:Y:S02]  /*b190*/  IMAD R2, R126, 0x2, R2 ;  /* 0x000000027e027824 */ /* 0x002fe400078e0202 */
[----:B------:R-:W-:Y:S01]  /*b1a0*/  @!P1 IMAD.MOV R183, RZ, RZ, -R183 ;  /* 0x000000ffffb79224 */ /* 0x000fe200078e0ab7 */
[C---:B------:R-:W-:Y:S01]  /*b1b0*/  ISETP.GT.U32.AND P1, PT, R199.reuse, R206, PT ;  /* 0x000000cec700720c */ /* 0x040fe20003f24070 */
[----:B------:R-:W-:Y:S01]  /*b1c0*/  VIADD R191, R0, 0xf3 ;  /* 0x000000f300bf7836 */ /* 0x000fe20000000000 */
[----:B------:R1:W-:Y:S01]  /*b1d0*/  STL [R1+0x38], R2 ;  /* 0x0000380201007387 */ /* 0x0003e20000100800 */
[----:B------:R-:W-:-:S02]  /*b1e0*/  IMAD R188, R199, R194, R188 ;  /* 0x000000c2c7bc7224 */ /* 0x000fc400078e02bc */
[--C-:B------:R-:W-:Y:S01]  /*b1f0*/  @!P4 IMAD.IADD R185, R185, 0x1, -R199.reuse ;  /* 0x00000001b9b9c824 */ /* 0x100fe200078e0ac7 */
[----:B------:R-:W-:Y:S01]  /*b200*/  IABS R196, R191 ;  /* 0x000000bf00c47213 */ /* 0x000fe20000000000 */
[----:B------:R-:W-:Y:S01]  /*b210*/  @!P0 IMAD.IADD R186, R186, 0x1, -R199 ;  /* 0x00000001baba8824 */ /* 0x000fe200078e0ac7 */
[C---:B------:R-:W-:Y:S01]  /*b220*/  ISETP.GT.U32.AND P4, PT, R199.reuse, R188, PT ;  /* 0x000000bcc700720c */ /* 0x040fe20003f84070 */
[----:B------:R-:W-:Y:S01]  /*b230*/  @!P3 IMAD.MOV R205, RZ, RZ, -R205 ;  /* 0x000000ffffcdb224 */ /* 0x000fe200078e0acd */
[----:B------:R-:W-:Y:S01]  /*b240*/  ISETP.GE.AND P3, PT, R192, RZ, PT ;  /* 0x000000ffc000720c */ /* 0x000fe20003f66270 */
[----:B------:R-:W-:Y:S01]  /*b250*/  IMAD.MOV.U32 R189, RZ, RZ, R196 ;  /* 0x000000ffffbd7224 */ /* 0x000fe200078e00c4 */
[----:B------:R-:W-:Y:S01]  /*b260*/  ISETP.GT.U32.AND P0, PT, R199, R186, PT ;  /* 0x000000bac700720c */ /* 0x000fe20003f04070 */
[----:B-1----:R-:W-:Y:S02]  /*b270*/  IMAD R2, R126, 0x2, R2 ;  /* 0x000000027e027824 */ /* 0x002fe400078e0202 */
[----:B------:R-:W-:-:S02]  /*b280*/  @!P1 IMAD.IADD R206, R206, 0x1, -R199 ;  /* 0x00000001cece9824 */ /* 0x000fc400078e0ac7 */
[----:B------:R-:W-:Y:S01]  /*b290*/  IMAD.HI.U32 R196, R207, R189, RZ ;  /* 0x000000bdcfc47227 */ /* 0x000fe200078e00ff */
[----:B------:R1:W-:Y:S02]  /*b2a0*/  STL [R1+0x70], R2 ;  /* 0x0000700201007387 */ /* 0x0003e40000100800 */
[C---:B------:R-:W-:Y:S01]  /*b2b0*/  ISETP.GT.U32.AND P1, PT, R199.reuse, R206, PT ;  /* 0x000000cec700720c */ /* 0x040fe20003f24070 */
[----:B------:R-:W-:Y:S02]  /*b2c0*/  IMAD.MOV R192, RZ, RZ, -R196 ;  /* 0x000000ffffc07224 */ /* 0x000fe400078e0ac4 */
[----:B------:R-:W-:Y:S02]  /*b2d0*/  @!P4 IMAD.IADD R188, R188, 0x1, -R199 ;  /* 0x00000001bcbcc824 */ /* 0x000fe400078e0ac7 */
[C---:B------:R-:W-:Y:S02]  /*b2e0*/  IMAD R189, R199.reuse, R192, R189 ;  /* 0x000000c0c7bd7224 */ /* 0x040fe400078e02bd */
[----:B------:R-:W-:Y:S01]  /*b2f0*/  VIADD R194, R0, 0xf4 ;  /* 0x000000f400c27836 */ /* 0x000fe20000000000 */
[----:B------:R-:W-:Y:S01]  /*b300*/  ISETP.GT.U32.AND P4, PT, R199, R188, PT ;  /* 0x000000bcc700720c */ /* 0x000fe20003f84070 */
[----:B-1----:R-:W-:-:S02]  /*b310*/  IMAD R2, R126, 0x2, R2 ;  /* 0x000000027e027824 */ /* 0x002fc400078e0202 */
[----:B------:R-:W-:Y:S01]  /*b320*/  VIADD R192, R0, 0xf5 ;  /* 0x000000f500c07836 */ /* 0x000fe20000000000 */
[----:B------:R-:W-:Y:S01]  /*b330*/  IABS R203, R194 ;  /* 0x000000c200cb7213 */ /* 0x000fe20000000000 */
[----:B------:R-:W-:Y:S01]  /*b340*/  @!P0 IMAD.IADD R186, R186, 0x1, -R199 ;  /* 0x00000001baba8824 */ /* 0x000fe200078e0ac7 */
[----:B------:R1:W-:Y:S01]  /*b350*/  STL [R1+0x6c], R2 ;  /* 0x00006c0201007387 */ /* 0x0003e20000100800 */
[----:B------:R-:W-:Y:S01]  /*b360*/  ISETP.GE.AND P0, PT, R191, RZ, PT ;  /* 0x000000ffbf00720c */ /* 0x000fe20003f06270 */
[----:B------:R-:W-:Y:S01]  /*b370*/  @!P5 IMAD.MOV R185, RZ, RZ, -R185 ;  /* 0x000000ffffb9d224 */ /* 0x000fe200078e0ab9 */
[----:B------:R-:W-:Y:S01]  /*b380*/  ISETP.GE.AND P5, PT, R194, RZ, PT ;  /* 0x000000ffc200720c */ /* 0x000fe20003fa6270 */
[----:B------:R-:W-:Y:S01]  /*b390*/  VIADD R191, R0, 0xf6 ;  /* 0x000000f600bf7836 */ /* 0x000fe20000000000 */
[----:B------:R-:W-:Y:S01]  /*b3a0*/  IABS R194, R192 ;  /* 0x000000c000c27213 */ /* 0x000fe20000000000 */
[----:B------:R-:W-:Y:S01]  /*b3b0*/  @!P2 IMAD.MOV R186, RZ, RZ, -R186 ;  /* 0x000000ffffbaa224 */ /* 0x000fe200078e0aba */
[----:B------:R-:W-:Y:S01]  /*b3c0*/  ISETP.GE.AND P2, PT, R192, RZ, PT ;  /* 0x000000ffc000720c */ /* 0x000fe20003f46270 */
[----:B------:R-:W-:Y:S01]  /*b3d0*/  @!P1 IMAD.IADD R206, R206, 0x1, -R199 ;  /* 0x00000001cece9824 */ /* 0x000fe200078e0ac7 */
[----:B------:R-:W-:Y:S01]  /*b3e0*/  ISETP.GE.AND P1, PT, R191, RZ, PT ;  /* 0x000000ffbf00720c */ /* 0x000fe20003f26270 */
[----:B-1----:R-:W-:Y:S01]  /*b3f0*/  IMAD R2, R126, 0x2, R2 ;  /* 0x000000027e027824 */ /* 0x002fe200078e0202 */
[----:B------:R-:W-:Y:S01]  /*b400*/  IABS R192, R191 ;  /* 0x000000bf00c07213 */ /* 0x000fe20000000000 */
[----:B------:R-:W-:-:S02]  /*b410*/  IMAD.MOV.U32 R191, RZ, RZ, R194 ;  /* 0x000000ffffbf7224 */ /* 0x000fc400078e00c2 */
[----:B------:R-:W-:Y:S01]  /*b420*/  IMAD.HI.U32 R194, R207, R203, RZ ;  /* 0x000000cbcfc27227 */ /* 0x000fe200078e00ff */
[----:B------:R1:W-:Y:S03]  /*b430*/  STL [R1+0x34], R2 ;  /* 0x0000340201007387 */ /* 0x0003e60000100800 */
[----:B------:R-:W-:Y:S01]  /*b440*/  @!P4 IMAD.IADD R188, R188, 0x1, -R199 ;  /* 0x00000001bcbcc824 */ /* 0x000fe200078e0ac7 */
[C---:B------:R-:W-:Y:S01]  /*b450*/  ISETP.GT.U32.AND P4, PT, R199.reuse, R189, PT ;  /* 0x000000bdc700720c */ /* 0x040fe20003f84070 */
[----:B------:R-:W-:Y:S02]  /*b460*/  IMAD.MOV R194, RZ, RZ, -R194 ;  /* 0x000000ffffc27224 */ /* 0x000fe400078e0ac2 */
[----:B------:R-:W-:Y:S02]  /*b470*/  @!P6 IMAD.MOV R206, RZ, RZ, -R206 ;  /* 0x000000ffffcee224 */ /* 0x000fe400078e0ace */
[----:B------:R-:W-:-:S02]  /*b480*/  IMAD R203, R199, R194, R203 ;  /* 0x000000c2c7cb7224 */ /* 0x000fc400078e02cb */
[----:B-1----:R-:W-:Y:S02]  /*b490*/  IMAD R2, R126, 0x2, R2 ;  /* 0x000000027e027824 */ /* 0x002fe400078e0202 */
[----:B------:R-:W-:Y:S01]  /*b4a0*/  IMAD.HI.U32 R196, R207, R252, RZ ;  /* 0x000000fccfc47227 */ /* 0x000fe200078e00ff */
[----:B------:R-:W-:Y:S02]  /*b4b0*/  ISETP.GT.U32.AND P6, PT, R199, R203, PT ;  /* 0x000000cbc700720c */ /* 0x000fe40003fc4070 */
[----:B------:R1:W-:Y:S01]  /*b4c0*/  STL [R1+0x30], R2 ;  /* 0x0000300201007387 */ /* 0x0003e20000100800 */
[----:B------:R-:W-:Y:S02]  /*b4d0*/  @!P4 IMAD.IADD R189, R189, 0x1, -R199 ;  /* 0x00000001bdbdc824 */ /* 0x000fe400078e0ac7 */
[----:B------:R-:W-:-:S03]  /*b4e0*/  IMAD.HI.U32 R202, R207, R191, RZ ;  /* 0x000000bfcfca7227 */ /* 0x000fc600078e00ff */
[----:B------:R-:W-:Y:S01]  /*b4f0*/  ISETP.GT.U32.AND P4, PT, R199, R189, PT ;  /* 0x000000bdc700720c */ /* 0x000fe20003f84070 */
[----:B------:R-:W-:Y:S02]  /*b500*/  IMAD.MOV R196, RZ, RZ, -R196 ;  /* 0x000000ffffc47224 */ /* 0x000fe400078e0ac4 */
[----:B------:R-:W-:-:S04]  /*b510*/  IMAD.HI.U32 R201, R207, R192, RZ ;  /* 0x000000c0cfc97227 */ /* 0x000fc800078e00ff */
[----:B-1----:R-:W-:Y:S02]  /*b520*/  IMAD R2, R126, 0x2, R2 ;  /* 0x000000027e027824 */ /* 0x002fe400078e0202 */
[----:B------:R-:W-:Y:S02]  /*b530*/  @!P6 IMAD.IADD R203, R203, 0x1, -R199 ;  /* 0x00000001cbcbe824 */ /* 0x000fe400078e0ac7 */
[----:B------:R-:W-:Y:S01]  /*b540*/  IMAD.MOV R202, RZ, RZ, -R202 ;  /* 0x000000ffffca7224 */ /* 0x000fe200078e0aca */
[----:B------:R1:W-:Y:S01]  /*b550*/  STL [R1+0x50], R2 ;  /* 0x0000500201007387 */ /* 0x0003e20000100800 */
[C---:B------:R-:W-:Y:S01]  /*b560*/  IMAD R252, R199.reuse, R196, R252 ;  /* 0x000000c4c7fc7224 */ /* 0x040fe200078e02fc */
[C---:B------:R-:W-:Y:S01]  /*b570*/  ISETP.GT.U32.AND P6, PT, R199.reuse, R203, PT ;  /* 0x000000cbc700720c */ /* 0x040fe20003fc4070 */
[----:B------:R-:W-:Y:S02]  /*b580*/  IMAD.MOV R196, RZ, RZ, -R201 ;  /* 0x000000ffffc47224 */ /* 0x000fe400078e0ac9 */
[----:B------:R-:W-:-:S02]  /*b590*/  IMAD R191, R199, R202, R191 ;  /* 0x000000cac7bf7224 */ /* 0x000fc400078e02bf */
[----:B------:R-:W-:Y:S02]  /*b5a0*/  @!P4 IMAD.IADD R189, R189, 0x1, -R199 ;  /* 0x00000001bdbdc824 */ /* 0x000fe400078e0ac7 */
[C---:B------:R-:W-:Y:S02]  /*b5b0*/  IMAD R192, R199.reuse, R196, R192 ;  /* 0x000000c4c7c07224 */ /* 0x040fe400078e02c0 */
[----:B-1----:R-:W-:Y:S02]  /*b5c0*/  IMAD R2, R126, 0x2, R2 ;  /* 0x000000027e027824 */ /* 0x002fe400078e0202 */
[----:B------:R-:W-:Y:S01]  /*b5d0*/  @!P0 IMAD.MOV R189, RZ, RZ, -R189 ;  /* 0x000000ffffbd8224 */ /* 0x000fe200078e0abd */
[----:B------:R-:W-:Y:S01]  /*b5e0*/  ISETP.GT.U32.AND P0, PT, R199, R191, PT ;  /* 0x000000bfc700720c */ /* 0x000fe20003f04070 */
[----:B------:R-:W-:Y:S01]  /*b5f0*/  VIADD R194, R0, 0xf7 ;  /* 0x000000f700c27836 */ /* 0x000fe20000000000 */
[----:B------:R1:W-:Y:S01]  /*b600*/  STL [R1+0x54], R2 ;  /* 0x0000540201007387 */ /* 0x0003e20000100800 */
[----:B------:R-:W-:Y:S01]  /*b610*/  @!P6 IMAD.IADD R203, R203, 0x1, -R199 ;  /* 0x00000001cbcbe824 */ /* 0x000fe200078e0ac7 */
[----:B------:R-:W-:Y:S01]  /*b620*/  ISETP.GT.U32.AND P6, PT, R199, R192, PT ;  /* 0x000000c0c700720c */ /* 0x000fe20003fc4070 */
[----:B------:R-:W-:Y:S01]  /*b630*/  @!P3 IMAD.MOV R188, RZ, RZ, -R188 ;  /* 0x000000ffffbcb224 */ /* 0x000fe200078e0abc */
[----:B------:R-:W-:Y:S01]  /*b640*/  ISETP.GE.AND P3, PT, R194, RZ, PT ;  /* 0x000000ffc200720c */ /* 0x000fe20003f66270 */
[C---:B------:R-:W-:Y:S01]  /*b650*/  VIADD R4, R0.reuse, 0xfa ;  /* 0x000000fa00047836 */ /* 0x040fe20000000000 */
[----:B------:R-:W-:Y:S01]  /*b660*/  IABS R202, R194 ;  /* 0x000000c200ca7213 */ /* 0x000fe20000000000 */
[----:B------:R-:W-:-:S02]  /*b670*/  VIADD R194, R0, 0xf8 ;  /* 0x000000f800c27836 */ /* 0x000fc40000000000 */
[----:B------:R-:W-:Y:S01]  /*b680*/  VIADD R217, R0, 0xf9 ;  /* 0x000000f900d97836 */ /* 0x000fe20000000000 */
[----:B------:R-:W-:Y:S01]  /*b690*/  IABS R249, R4 ;  /* 0x0000000400f97213 */ /* 0x000fe20000000000 */
[----:B-1----:R-:W-:Y:S01]  /*b6a0*/  IMAD R2, R126, 0x2, R2 ;  /* 0x000000027e027824 */ /* 0x002fe200078e0202 */
[----:B------:R-:W-:Y:S01]  /*b6b0*/  ISETP.GE.AND P4, PT, R194, RZ, PT ;  /* 0x000000ffc200720c */ /* 0x000fe20003f86270 */
[--C-:B------:R-:W-:Y:S01]  /*b6c0*/  @!P0 IMAD.IADD R191, R191, 0x1, -R199.reuse ;  /* 0x00000001bfbf8824 */ /* 0x100fe200078e0ac7 */
[----:B------:R-:W-:Y:S01]  /*b6d0*/  IABS R196, R194 ;  /* 0x000000c200c47213 */ /* 0x000fe20000000000 */
[----:B------:R-:W-:Y:S01]  /*b6e0*/  IMAD.HI.U32 R194, R207, R202, RZ ;  /* 0x000000cacfc27227 */ /* 0x000fe200078e00ff */
[----:B------:R1:W-:Y:S01]  /*b6f0*/  STL [R1+0x5c], R2 ;  /* 0x00005c0201007387 */ /* 0x0003e20000100800 */
[----:B------:R-:W-:Y:S02]  /*b700*/  IABS R201, R217 ;  /* 0x000000d900c97213 */ /* 0x000fe40000000000 */
[----:B------:R-:W-:Y:S01]  /*b710*/  @!P6 IMAD.IADD R192, R192, 0x1, -R199 ;  /* 0x00000001c0c0e824 */ /* 0x000fe200078e0ac7 */
[----:B------:R-:W-:Y:S01]  /*b720*/  ISETP.GT.U32.AND P0, PT, R199, R191, PT ;  /* 0x000000bfc700720c */ /* 0x000fe20003f04070 */
[----:B------:R-:W-:-:S02]  /*b730*/  IMAD.MOV R250, RZ, RZ, -R194 ;  /* 0x000000fffffa7224 */ /* 0x000fc400078e0ac2 */
[----:B------:R-:W-:Y:S01]  /*b740*/  IMAD.MOV.U32 R194, RZ, RZ, R196 ;  /* 0x000000ffffc27224 */ /* 0x000fe200078e00c4 */
[C---:B------:R-:W-:Y:S01]  /*b750*/  ISETP.GT.U32.AND P6, PT, R199.reuse, R192, PT ;  /* 0x000000c0c700720c */ /* 0x040fe20003fc4070 */
[----:B------:R-:W-:Y:S02]  /*b760*/  IMAD R202, R199, R250, R202 ;  /* 0x000000fac7ca7224 */ /* 0x000fe400078e02ca */
[----:B-1----:R-:W-:Y:S02]  /*b770*/  IMAD R2, R126, 0x2, R2 ;  /* 0x000000027e027824 */ /* 0x002fe400078e0202 */
[----:B------:R-:W-:-:S03]  /*b780*/  IMAD.HI.U32 R251, R207, R194, RZ ;  /* 0x000000c2cffb7227 */ /* 0x000fc600078e00ff */
[----:B------:R1:W-:Y:S01]  /*b790*/  STL [R1+0x68], R2 ;  /* 0x0000680201007387 */ /* 0x0003e20000100800 */
[----:B------:R-:W-:Y:S02]  /*b7a0*/  IMAD.MOV R251, RZ, RZ, -R251 ;  /* 0x000000fffffb7224 */ /* 0x000fe400078e0afb */
[----:B------:R-:W-:Y:S01]  /*b7b0*/  @!P0 IMAD.IADD R191, R191, 0x1, -R199 ;  /* 0x00000001bfbf8824 */ /* 0x000fe200078e0ac7 */
[C---:B------:R-:W-:Y:S01]  /*b7c0*/  ISETP.GT.U32.AND P0, PT, R199.reuse, R202, PT ;  /* 0x000000cac700720c */ /* 0x040fe20003f04070 */
[C---:B------:R-:W-:Y:S02]  /*b7d0*/  IMAD R194, R199.reuse, R251, R194 ;  /* 0x000000fbc7c27224 */ /* 0x040fe400078e02c2 */
[----:B------:R-:W-:Y:S02]  /*b7e0*/  IMAD.MOV.U32 R196, RZ, RZ, R249 ;  /* 0x000000ffffc47224 */ /* 0x000fe400078e00f9 */
[----:B------:R-:W-:Y:S01]  /*b7f0*/  @!P6 IMAD.IADD R192, R192, 0x1, -R199 ;  /* 0x00000001c0c0e824 */ /* 0x000fe200078e0ac7 */
[----:B------:R-:W-:Y:S01]  /*b800*/  ISETP.GT.U32.AND P6, PT, R199, R194, PT ;  /* 0x000000c2c700720c */ /* 0x000fe20003fc4070 */
[----:B-1----:R-:W-:-:S02]  /*b810*/  IMAD R2, R126, 0x2, R2 ;  /* 0x000000027e027824 */ /* 0x002fc400078e0202 */
[----:B------:R-:W-:-:S03]  /*b820*/  IMAD.HI.U32 R249, R207, R196, RZ ;  /* 0x000000c4cff97227 */ /* 0x000fc600078e00ff */
[----:B------:R1:W-:Y:S01]  /*b830*/  STL [R1+0x7c], R2 ;  /* 0x00007c0201007387 */ /* 0x0003e20000100800 */
[----:B------:R-:W-:-:S04]  /*b840*/  IMAD.HI.U32 R250, R207, R201, RZ ;  /* 0x000000c9cffa7227 */ /* 0x000fc800078e00ff */
[----:B------:R-:W-:Y:S02]  /*b850*/  IMAD.MOV R249, RZ, RZ, -R249 ;  /* 0x000000fffff97224 */ /* 0x000fe400078e0af9 */
[C---:B------:R-:W-:Y:S02]  /*b860*/  VIADD R216, R0.reuse, 0xfb ;  /* 0x000000fb00d87836 */ /* 0x040fe40000000000 */
[----:B------:R-:W-:Y:S02]  /*b870*/  VIADD R3, R0, 0xfe ;  /* 0x000000fe00037836 */ /* 0x000fe40000000000 */
[----:B-1----:R-:W-:Y:S02]  /*b880*/  IMAD R2, R126, 0x2, R2 ;  /* 0x000000027e027824 */ /* 0x002fe400078e0202 */
[----:B------:R-:W-:Y:S01]  /*b890*/  IMAD.MOV R250, RZ, RZ, -R250 ;  /* 0x000000fffffa7224 */ /* 0x000fe200078e0afa */
[----:B------:R-:W-:Y:S01]  /*b8a0*/  IABS R218, R3 ;  /* 0x0000000300da7213 */ /* 0x000fe20000000000 */
[----:B------:R-:W-:Y:S01]  /*b8b0*/  VIADD R215, R0, 0xfc ;  /* 0x000000fc00d77836 */ /* 0x000fe20000000000 */
[----:B------:R1:W-:Y:S01]  /*b8c0*/  STL [R1+0x78], R2 ;  /* 0x0000780201007387 */ /* 0x0003e20000100800 */
[C---:B------:R-:W-:Y:S01]  /*b8d0*/  IMAD R196, R199.reuse, R249, R196 ;  /* 0x000000f9c7c47224 */ /* 0x040fe200078e02c4 */
[----:B------:R-:W-:Y:S01]  /*b8e0*/  IABS R249, R216 ;  /* 0x000000d800f97213 */ /* 0x000fe20000000000 */
[----:B------:R-:W-:Y:S01]  /*b8f0*/  IMAD R201, R199, R250, R201 ;  /* 0x000000fac7c97224 */ /* 0x000fe200078e02c9 */
[----:B------:R-:W-:Y:S01]  /*b900*/  IABS R250, R215 ;  /* 0x000000d700fa7213 */ /* 0x000fe20000000000 */
[----:B------:R-:W-:-:S02]  /*b910*/  @!P0 IMAD.IADD R202, R202, 0x1, -R199 ;  /* 0x00000001caca8824 */ /* 0x000fc400078e0ac7 */
[----:B------:R-:W-:Y:S01]  /*b920*/  VIADD R204, R0, 0xfd ;  /* 0x000000fd00cc7836 */ /* 0x000fe20000000000 */
[C---:B------:R-:W-:Y:S01]  /*b930*/  ISETP.GT.U32.AND P0, PT, R199.reuse, R201, PT ;  /* 0x000000c9c700720c */ /* 0x040fe20003f04070 */
[----:B------:R-:W-:Y:S01]  /*b940*/  @!P6 IMAD.IADD R194, R194, 0x1, -R199 ;  /* 0x00000001c2c2e824 */ /* 0x000fe200078e0ac7 */
[----:B------:R-:W-:Y:S01]  /*b950*/  ISETP.GT.U32.AND P6, PT, R199, R202, PT ;  /* 0x000000cac700720c */ /* 0x000fe20003fc4070 */
[----:B-1----:R-:W-:Y:S01]  /*b960*/  IMAD R2, R126, 0x2, R2 ;  /* 0x000000027e027824 */ /* 0x002fe200078e0202 */
[----:B------:R-:W-:Y:S01]  /*b970*/  IABS R251, R204 ;  /* 0x000000cc00fb7213 */ /* 0x000fe20000000000 */
[----:B------:R-:W-:-:S03]  /*b980*/  IMAD.HI.U32 R220, R207, R249, RZ ;  /* 0x000000f9cfdc7227 */ /* 0x000fc600078e00ff */
[----:B------:R1:W-:Y:S01]  /*b990*/  STL [R1+0x90], R2 ;  /* 0x0000900201007387 */ /* 0x0003e20000100800 */
[----:B------:R-:W-:Y:S02]  /*b9a0*/  IMAD.MOV.U32 R219, RZ, RZ, R218 ;  /* 0x000000ffffdb7224 */ /* 0x000fe400078e00da */
[----:B------:R-:W-:-:S04]  /*b9b0*/  IMAD.HI.U32 R218, R207, R250, RZ ;  /* 0x000000facfda7227 */ /* 0x000fc800078e00ff */
[----:B------:R-:W-:Y:S02]  /*b9c0*/  IMAD.MOV R222, RZ, RZ, -R220 ;  /* 0x000000ffffde7224 */ /* 0x000fe400078e0adc */
[----:B------:R-:W-:Y:S02]  /*b9d0*/  IMAD.MOV R221, RZ, RZ, -R218 ;  /* 0x000000ffffdd7224 */ /* 0x000fe400078e0ada */
[----:B-1----:R-:W-:Y:S02]  /*b9e0*/  IMAD R2, R126, 0x2, R2 ;  /* 0x000000027e027824 */ /* 0x002fe400078e0202 */
[----:B------:R-:W-:-:S03]  /*b9f0*/  IMAD.HI.U32 R220, R207, R251, RZ ;  /* 0x000000fbcfdc7227 */ /* 0x000fc600078e00ff */
[----:B------:R1:W-:Y:S01]  /*ba00*/  STL [R1+0xa4], R2 ;  /* 0x0000a40201007387 */ /* 0x0003e20000100800 */
[----:B------:R-:W-:-:S04]  /*ba10*/  IMAD.HI.U32 R218, R207, R219, RZ ;  /* 0x000000dbcfda7227 */ /* 0x000fc800078e00ff */
[----:B------:R-:W-:Y:S01]  /*ba20*/  @!P5 IMAD.MOV R203, RZ, RZ, -R203 ;  /* 0x000000ffffcbd224 */ /* 0x000fe200078e0acb */
[C---:B------:R-:W-:Y:S01]  /*ba30*/  ISETP.GT.U32.AND P5, PT, R199.reuse, R194, PT ;  /* 0x000000c2c700720c */ /* 0x040fe20003fa4070 */
[C---:B------:R-:W-:Y:S02]  /*ba40*/  IMAD R207, R199.reuse, R222, R249 ;  /* 0x000000dec7cf7224 */ /* 0x040fe400078e02f9 */
[C---:B------:R-:W-:Y:S02]  /*ba50*/  IMAD R249, R199.reuse, R221, R250 ;  /* 0x000000ddc7f97224 */ /* 0x040fe400078e02fa */
[----:B-1----:R-:W-:Y:S02]  /*ba60*/  IMAD R2, R126, 0x2, R2 ;  /* 0x000000027e027824 */ /* 0x002fe400078e0202 */
[----:B------:R-:W-:Y:S01]  /*ba70*/  @!P2 IMAD.MOV R191, RZ, RZ, -R191 ;  /* 0x000000ffffbfa224 */ /* 0x000fe200078e0abf */
[C---:B------:R-:W-:Y:S01]  /*ba80*/  ISETP.GT.U32.AND P2, PT, R199.reuse, R196, PT ;  /* 0x000000c4c700720c */ /* 0x040fe20003f44070 */
[----:B------:R-:W-:Y:S01]  /*ba90*/  IMAD.MOV R250, RZ, RZ, -R220 ;  /* 0x000000fffffa7224 */ /* 0x000fe200078e0adc */
[----:B------:R1:W-:Y:S01]  /*baa0*/  STL [R1+0x64], R2 ;  /* 0x0000640201007387 */ /* 0x0003e20000100800 */
[----:B------:R-:W-:Y:S01]  /*bab0*/  @!P6 IMAD.IADD R202, R202, 0x1, -R199 ;  /* 0x00000001cacae824 */ /* 0x000fe200078e0ac7 */
[----:B------:R-:W-:Y:S01]  /*bac0*/  ISETP.GT.U32.AND P6, PT, R199, R249, PT ;  /* 0x000000f9c700720c */ /* 0x000fe20003fc4070 */
[----:B------:R-:W-:-:S02]  /*bad0*/  IMAD.MOV R218, RZ, RZ, -R218 ;  /* 0x000000ffffda7224 */ /* 0x000fc400078e0ada */
[C---:B------:R-:W-:Y:S02]  /*bae0*/  IMAD R251, R199.reuse, R250, R251 ;  /* 0x000000fac7fb7224 */ /* 0x040fe400078e02fb */
[C---:B------:R-:W-:Y:S02]  /*baf0*/  IMAD R250, R199.reuse, R218, R219 ;  /* 0x000000dac7fa7224 */ /* 0x040fe400078e02db */
[--C-:B------:R-:W-:Y:S01]  /*bb00*/  @!P5 IMAD.IADD R194, R194, 0x1, -R199.reuse ;  /* 0x00000001c2c2d824 */ /* 0x100fe200078e0ac7 */
[C---:B------:R-:W-:Y:S01]  /*bb10*/  ISETP.GT.U32.AND P5, PT, R199.reuse, R251, PT ;  /* 0x000000fbc700720c */ /* 0x040fe20003fa4070 */
[----:B-1----:R-:W-:Y:S02]  /*bb20*/  IMAD R2, R126, 0x2, R2 ;  /* 0x000000027e027824 */ /* 0x002fe400078e0202 */
[--C-:B------:R-:W-:Y:S01]  /*bb30*/  @!P2 IMAD.IADD R196, R196, 0x1, -R199.reuse ;  /* 0x00000001c4c4a824 */ /* 0x100fe200078e0ac7 */
[----:B------:R-:W-:Y:S01]  /*bb40*/  ISETP.GT.U32.AND P2, PT, R199, R250, PT ;  /* 0x000000fac700720c */ /* 0x000fe20003f44070 */
[--C-:B------:R-:W-:Y:S01]  /*bb50*/  @!P6 IMAD.IADD R249, R249, 0x1, -R199.reuse ;  /* 0x00000001f9f9e824 */ /* 0x100fe200078e0ac7 */
[----:B------:R1:W-:Y:S01]  /*bb60*/  STL [R1+0x8c], R2 ;  /* 0x00008c0201007387 */ /* 0x0003e20000100800 */
[----:B------:R-:W-:Y:S01]  /*bb70*/  @!P1 IMAD.MOV R192, RZ, RZ, -R192 ;  /* 0x000000ffffc09224 */ /* 0x000fe200078e0ac0 */
[C---:B------:R-:W-:Y:S01]  /*bb80*/  ISETP.GT.U32.AND P6, PT, R199.reuse, R196, PT ;  /* 0x000000c4c700720c */ /* 0x040fe20003fc4070 */
[----:B------:R-:W-:Y:S01]  /*bb90*/  @!P3 IMAD.MOV R202, RZ, RZ, -R202 ;  /* 0x000000ffffcab224 */ /* 0x000fe200078e0aca */
[----:B------:R-:W-:Y:S01]  /*bba0*/  ISETP.GT.U32.AND P1, PT, R199, R207, PT ;  /* 0x000000cfc700720c */ /* 0x000fe20003f24070 */
[----:B------:R-:W-:-:S02]  /*bbb0*/  @!P0 IMAD.IADD R201, R201, 0x1, -R199 ;  /* 0x00000001c9c98824 */ /* 0x000fc400078e0ac7 */
[--C-:B------:R-:W-:Y:S01]  /*bbc0*/  @!P5 IMAD.IADD R251, R251, 0x1, -R199.reuse ;  /* 0x00000001fbfbd824 */ /* 0x100fe200078e0ac7 */
[C---:B------:R-:W-:Y:S01]  /*bbd0*/  ISETP.GT.U32.AND P5, PT, R199.reuse, R249, PT ;  /* 0x000000f9c700720c */ /* 0x040fe20003fa4070 */
[----:B------:R-:W-:Y:S01]  /*bbe0*/  @!P4 IMAD.MOV R194, RZ, RZ, -R194 ;  /* 0x000000ffffc2c224 */ /* 0x000fe200078e0ac2 */
[C---:B------:R-:W-:Y:S01]  /*bbf0*/  ISETP.GT.U32.AND P0, PT, R199.reuse, R201, PT ;  /* 0x000000c9c700720c */ /* 0x040fe20003f04070 */
[----:B-1----:R-:W-:Y:S02]  /*bc00*/  IMAD R2, R126, 0x2, R2 ;  /* 0x000000027e027824 */ /* 0x002fe400078e0202 */
[--C-:B------:R-:W-:Y:S01]  /*bc10*/  @!P2 IMAD.IADD R250, R250, 0x1, -R199.reuse ;  /* 0x00000001fafaa824 */ /* 0x100fe200078e0ac7 */
[----:B------:R-:W-:Y:S01]  /*bc20*/  ISETP.GT.U32.AND P2, PT, R199, R251, PT ;  /* 0x000000fbc700720c */ /* 0x000fe20003f44070 */
[--C-:B------:R-:W-:Y:S01]  /*bc30*/  @!P6 IMAD.IADD R196, R196, 0x1, -R199.reuse ;  /* 0x00000001c4c4e824 */ /* 0x100fe200078e0ac7 */
[----:B------:R1:W-:Y:S01]  /*bc40*/  STL [R1+0x88], R2 ;  /* 0x0000880201007387 */ /* 0x0003e20000100800 */
[----:B------:R-:W-:Y:S01]  /*bc50*/  ISETP.GE.AND P6, PT, R4, RZ, PT ;  /* 0x000000ff0400720c */ /* 0x000fe20003fc6270 */
[----:B------:R-:W-:Y:S01]  /*bc60*/  @!P1 IMAD.IADD R207, R207, 0x1, -R199 ;  /* 0x00000001cfcf9824 */ /* 0x000fe200078e0ac7 */
[----:B------:R-:W-:-:S02]  /*bc70*/  ISETP.GE.AND P1, PT, R217, RZ, PT ;  /* 0x000000ffd900720c */ /* 0x000fc40003f26270 */
[--C-:B------:R-:W-:Y:S01]  /*bc80*/  @!P5 IMAD.IADD R249, R249, 0x1, -R199.reuse ;  /* 0x00000001f9f9d824 */ /* 0x100fe200078e0ac7 */
[----:B------:R-:W-:Y:S01]  /*bc90*/  ISETP.GT.U32.AND P4, PT, R199, R250, PT ;  /* 0x000000fac700720c */ /* 0x000fe20003f84070 */
[--C-:B------:R-:W-:Y:S01]  /*bca0*/  @!P0 IMAD.IADD R201, R201, 0x1, -R199.reuse ;  /* 0x00000001c9c98824 */ /* 0x100fe200078e0ac7 */
[----:B------:R-:W-:Y:S01]  /*bcb0*/  ISETP.GT.U32.AND P3, PT, R199, R207, PT ;  /* 0x000000cfc700720c */ /* 0x000fe20003f64070 */
[C---:B-1----:R-:W-:Y:S02]  /*bcc0*/  IMAD R2, R126.reuse, 0x2, R2 ;  /* 0x000000027e027824 */ /* 0x042fe400078e0202 */
[----:B------:R-:W-:Y:S01]  /*bcd0*/  @!P2 IMAD.IADD R251, R251, 0x1, -R199 ;  /* 0x00000001fbfba824 */ /* 0x000fe200078e0ac7 */
[----:B------:R-:W-:Y:S02]  /*bce0*/  ISETP.GE.AND P5, PT, R215, RZ, PT ;  /* 0x000000ffd700720c */ /* 0x000fe40003fa6270 */
[----:B------:R1:W-:Y:S01]  /*bcf0*/  STL [R1+0x58], R2 ;  /* 0x0000580201007387 */ /* 0x0003e20000100800 */
[----:B------:R-:W-:Y:S01]  /*bd00*/  ISETP.GT.U32.AND P0, PT, R199, R252, PT ;  /* 0x000000fcc700720c */ /* 0x000fe20003f04070 */
[----:B-1----:R-:W-:Y:S01]  /*bd10*/  IMAD R2, R126, 0x2, R2 ;  /* 0x000000027e027824 */ /* 0x002fe200078e0202 */
[----:B------:R-:W-:-:S04]  /*bd20*/  ISETP.GE.AND P2, PT, R204, RZ, PT ;  /* 0x000000ffcc00720c */ /* 0x000fc80003f46270 */
[----:B------:R-:W-:-:S07]  /*bd30*/  @!P3 IMAD.IADD R207, R207, 0x1, -R199 ;  /* 0x00000001cfcfb824 */ /* 0x000fce00078e0ac7 */
[----:B------:R-:W-:Y:S01]  /*bd40*/  @!P0 IMAD.IADD R252, R252, 0x1, -R199 ;  /* 0x00000001fcfc8824 */ /* 0x000fe200078e0ac7 */
[----:B------:R1:W-:Y:S01]  /*bd50*/  STL [R1+0x74], R2 ;  /* 0x0000740201007387 */ /* 0x0003e20000100800 */
[----:B------:R-:W-:-:S03]  /*bd60*/  ISETP.GE.AND P3, PT, R216, RZ, PT ;  /* 0x000000ffd800720c */ /* 0x000fc60003f66270 */
[----:B------:R-:W-:Y:S01]  /*bd70*/  ISETP.GT.U32.AND P0, PT, R199, R252, PT ;  /* 0x000000fcc700720c */ /* 0x000fe20003f04070 */
[----:B-1----:R-:W-:-:S05]  /*bd80*/  IMAD R2, R126, 0x2, R2 ;  /* 0x000000027e027824 */ /* 0x002fca00078e0202 */
[----:B------:R1:W-:Y:S02]  /*bd90*/  STL [R1+0xa0], R2 ;  /* 0x0000a00201007387 */ /* 0x0003e40000100800 */
        /* <DEDUP_REMOVED lines=29> */
[----:B------:R1:W-:Y:S04]  /*bf70*/  STL [R1+0xcc], R2 ;  /* 0x0000cc0201007387 */ /* 0x0003e80000100800 */
[----:B------:R-:W2:Y:S01]  /*bf80*/  LDL R4, [R1+0xba0] ;  /* 0x000ba00001047983 */ /* 0x000ea20000100800 */
[----:B------:R-:W-:Y:S02]  /*bf90*/  @!P1 IMAD.MOV R201, RZ, RZ, -R201 ;  /* 0x000000ffffc99224 */ /* 0x000fe400078e0ac9 */
[--C-:B------:R-:W-:Y:S02]  /*bfa0*/  @!P4 IMAD.IADD R250, R250, 0x1, -R199.reuse ;  /* 0x00000001fafac824 */ /* 0x100fe400078e0ac7 */
[----:B------:R-:W-:Y:S02]  /*bfb0*/  @!P6 IMAD.MOV R196, RZ, RZ, -R196 ;  /* 0x000000ffffc4e224 */ /* 0x000fe400078e0ac4 */
[----:B-1----:R-:W-:Y:S01]  /*bfc0*/  IMAD R2, R126, 0x2, R2 ;  /* 0x000000027e027824 */ /* 0x002fe200078e0202 */
[----:B------:R-:W-:Y:S01]  /*bfd0*/  ISETP.GE.AND P1, PT, R0, RZ, PT ;  /* 0x000000ff0000720c */ /* 0x000fe20003f26270 */
[----:B------:R-:W-:Y:S01]  /*bfe0*/  @!P0 IMAD.IADD R252, R252, 0x1, -R199 ;  /* 0x00000001fcfc8824 */ /* 0x000fe200078e0ac7 */
[----:B------:R-:W-:-:S02]  /*bff0*/  ISETP.GE.AND P4, PT, R3, RZ, PT ;  /* 0x000000ff0300720c */ /* 0x000fc40003f86270 */
[----:B------:R1:W-:Y:S02]  /*c000*/  STL [R1+0xd0], R2 ;  /* 0x0000d00201007387 */ /* 0x0003e40000100800 */
[----:B-1----:R-:W-:-:S05]  /*c010*/  IMAD R2, R126, 0x2, R2 ;  /* 0x000000027e027824 */ /* 0x002fca00078e0202 */
[----:B------:R1:W-:Y:S04]  /*c020*/  STL [R1+0xd4], R2 ;  /* 0x0000d40201007387 */ /* 0x0003e80000100800 */
[----:B------:R-:W3:Y:S01]  /*c030*/  LDL R204, [R1+0xba8] ;  /* 0x000ba80001cc7983 */ /* 0x000ee20000100800 */
[----:B-1----:R-:W-:-:S05]  /*c040*/  IMAD R2, R126, 0x2, R2 ;  /* 0x000000027e027824 */ /* 0x002fca00078e0202 */
[----:B------:R1:W-:Y:S02]  /*c050*/  STL [R1+0xd8], R2 ;  /* 0x0000d80201007387 */ /* 0x0003e40000100800 */
[----:B-1----:R-:W-:-:S05]  /*c060*/  IMAD R2, R126, 0x2, R2 ;  /* 0x000000027e027824 */ /* 0x002fca00078e0202 */
[----:B------:R1:W-:Y:S02]  /*c070*/  STL [R1+0xe0], R2 ;  /* 0x0000e00201007387 */ /* 0x0003e40000100800 */
[----:B-1----:R-:W-:-:S05]  /*c080*/  IMAD R2, R126, 0x2, R2 ;  /* 0x000000027e027824 */ /* 0x002fca00078e0202 */
[----:B------:R-:W-:Y:S01]  /*c090*/  STL [R1+0xdc], R2 ;  /* 0x0000dc0201007387 */ /* 0x000fe20000100800 */
[----:B------:R-:W-:-:S03]  /*c0a0*/  IMAD R223, R126, 0x2, R2 ;  /* 0x000000027edf7824 */ /* 0x000fc600078e0202 */
[----:B------:R-:W-:Y:S04]  /*c0b0*/  STL [R1+0xd04], R0 ;  /* 0x000d040001007387 */ /* 0x000fe80000100800 */
[----:B------:R-:W4:Y:S04]  /*c0c0*/  LDL.LU R222, [R1+0x2c] ;  /* 0x00002c0001de7983 */ /* 0x000f280000300800 */
[----:B------:R-:W2:Y:S04]  /*c0d0*/  LDL.LU R221, [R1+0x28] ;  /* 0x0000280001dd7983 */ /* 0x000ea80000300800 */
[----:B------:R-:W2:Y:S04]  /*c0e0*/  LDL.LU R220, [R1+0x24] ;  /* 0x0000240001dc7983 */ /* 0x000ea80000300800 */
[----:B------:R1:W-:Y:S04]  /*c0f0*/  STL [R1+0xe4], R223 ;  /* 0x0000e4df01007387 */ /* 0x0003e80000100800 */
[----:B------:R-:W2:Y:S04]  /*c100*/  LDL.LU R219, [R1+0x20] ;  /* 0x0000200001db7983 */ /* 0x000ea80000300800 */
[----:B------:R-:W2:Y:S04]  /*c110*/  LDL.LU R218, [R1+0x1c] ;  /* 0x00001c0001da7983 */ /* 0x000ea80000300800 */
[----:B------:R-:W2:Y:S04]  /*c120*/  LDL.LU R217, [R1+0x18] ;  /* 0x0000180001d97983 */ /* 0x000ea80000300800 */
[----:B------:R-:W2:Y:S04]  /*c130*/  LDL.LU R216, [R1+0x14] ;  /* 0x0000140001d87983 */ /* 0x000ea80000300800 */
[----:B------:R-:W2:Y:S01]  /*c140*/  LDL.LU R215, [R1+0x10] ;  /* 0x0000100001d77983 */ /* 0x000ea20000300800 */
[----:B-1----:R-:W-:-:S03]  /*c150*/  IMAD R223, R126, 0x2, R223 ;  /* 0x000000027edf7824 */ /* 0x002fc600078e02df */
[----:B------:R-:W2:Y:S04]  /*c160*/  LDL.LU R0, [R1+0x8] ;  /* 0x0000080001007983 */ /* 0x000ea80000300800 */
[----:B------:R-:W2:Y:S04]  /*c170*/  LDL.LU R2, [R1+0x4] ;  /* 0x0000040001027983 */ /* 0x000ea80000300800 */
[----:B------:R-:W2:Y:S01]  /*c180*/  LDL.LU R3, [R1] ;  /* 0x0000000001037983 */ /* 0x000ea20000300800 */
[----:B------:R-:W-:Y:S01]  /*c190*/  @!P1 IMAD.MOV R252, RZ, RZ, -R252 ;  /* 0x000000fffffc9224 */ /* 0x000fe200078e0afc */
[----:B------:R-:W-:-:S02]  /*c1a0*/  ISETP.NE.AND P0, PT, RZ, UR15, PT ;  /* 0x0000000fff007c0c */ /* 0x000fc4000bf05270 */
[----:B------:R-:W-:-:S04]  /*c1b0*/  LOP3.LUT R199, RZ, UR15, RZ, 0x33, !PT ;  /* 0x0000000fffc77c12 */ /* 0x000fc8000f8e33ff */
[C---:B------:R-:W-:Y:S02]  /*c1c0*/  SEL R252, R199.reuse, R252, !P0 ;  /* 0x000000fcc7fc7207 */ /* 0x040fe40004000000 */
[----:B------:R-:W-:Y:S02]  /*c1d0*/  SEL R198, R199, R198, !P0 ;  /* 0x000000c6c7c67207 */ /* 0x000fe40004000000 */
[----:B---3--:R-:W-:Y:S02]  /*c1e0*/  ISETP.GE.AND P6, PT, R204, RZ, PT ;  /* 0x000000ffcc00720c */ /* 0x008fe40003fc6270 */
[----:B------:R-:W3:Y:S04]  /*c1f0*/  LDL.LU R204, [R1+0xd3c] ;  /* 0x000d3c0001cc7983 */ /* 0x000ee80000300800 */
[----:B------:R1:W-:Y:S02]  /*c200*/  STL [R1+0xec], R223 ;  /* 0x0000ecdf01007387 */ /* 0x0003e40000100800 */
[----:B-1----:R-:W-:-:S05]  /*c210*/  IMAD R223, R126, 0x2, R223 ;  /* 0x000000027edf7824 */ /* 0x002fca00078e02df */
[----:B------:R1:W-:Y:S02]  /*c220*/  STL [R1+0xf0], R223 ;  /* 0x0000f0df01007387 */ /* 0x0003e40000100800 */
[----:B-1----:R-:W-:-:S05]  /*c230*/  IMAD R223, R126, 0x2, R223 ;  /* 0x000000027edf7824 */ /* 0x002fca00078e02df */
[----:B------:R-:W-:Y:S04]  /*c240*/  STL [R1+0xe8], R223 ;  /* 0x0000e8df01007387 */ /* 0x000fe80000100800 */
[----:B------:R1:W-:Y:S01]  /*c250*/  STL [R1+0x1a8], R252 ;  /* 0x0001a8fc01007387 */ /* 0x0003e20000100800 */
[C---:B----4-:R-:W-:Y:S01]  /*c260*/  SEL R222, R199.reuse, R222, !P0 ;  /* 0x000000dec7de7207 */ /* 0x050fe20004000000 */
[----:B-1----:R-:W-:Y:S02]  /*c270*/  IMAD R252, R126, 0x2, R223 ;  /* 0x000000027efc7824 */ /* 0x002fe400078e02df */
[----:B------:R-:W4:Y:S01]  /*c280*/  LDL.LU R223, [R1+0xd38] ;  /* 0x000d380001df7983 */ /* 0x000f220000300800 */
[----:B--2---:R-:W-:-:S03]  /*c290*/  SEL R221, R199, R221, !P0 ;  /* 0x000000ddc7dd7207 */ /* 0x004fc60004000000 */
[----:B------:R1:W-:Y:S01]  /*c2a0*/  STL [R1+0x6a0], R198 ;  /* 0x0006a0c601007387 */ /* 0x0003e20000100800 */
[----:B------:R-:W-:-:S03]  /*c2b0*/  SEL R220, R199, R220, !P0 ;  /* 0x000000dcc7dc7207 */ /* 0x000fc60004000000 */
[----:B-1----:R-:W2:Y:S01]  /*c2c0*/  LDL.LU R198, [R1+0xc] ;  /* 0x00000c0001c67983 */ /* 0x002ea20000300800 */
[----:B------:R-:W-:-:S03]  /*c2d0*/  SEL R219, R199, R219, !P0 ;  /* 0x000000dbc7db7207 */ /* 0x000fc60004000000 */
[----:B------:R1:W-:Y:S01]  /*c2e0*/  STL [R1+0x198], R222 ;  /* 0x000198de01007387 */ /* 0x0003e20000100800 */
[C---:B------:R-:W-:Y:S02]  /*c2f0*/  SEL R218, R199.reuse, R218, !P0 ;  /* 0x000000dac7da7207 */ /* 0x040fe40004000000 */
[C---:B------:R-:W-:Y:S01]  /*c300*/  SEL R217, R199.reuse, R217, !P0 ;  /* 0x000000d9c7d97207 */ /* 0x040fe20004000000 */
[----:B-1----:R-:W3:Y:S04]  /*c310*/  LDL.LU R222, [R1+0xd34] ;  /* 0x000d340001de7983 */ /* 0x002ee80000300800 */
[----:B------:R1:W-:Y:S01]  /*c320*/  STL [R1+0x194], R221 ;  /* 0x000194dd01007387 */ /* 0x0003e20000100800 */
[C---:B------:R-:W-:Y:S02]  /*c330*/  SEL R216, R199.reuse, R216, !P0 ;  /* 0x000000d8c7d87207 */ /* 0x040fe40004000000 */
[C---:B------:R-:W-:Y:S01]  /*c340*/  SEL R215, R199.reuse, R215, !P0 ;  /* 0x000000d7c7d77207 */ /* 0x040fe20004000000 */
[----:B-1----:R-:W4:Y:S04]  /*c350*/  LDL.LU R221, [R1+0xd30] ;  /* 0x000d300001dd7983 */ /* 0x002f280000300800 */
[----:B------:R1:W-:Y:S04]  /*c360*/  STL [R1+0x190], R220 ;  /* 0x000190dc01007387 */ /* 0x0003e80000100800 */
[----:B-1----:R-:W3:Y:S04]  /*c370*/  LDL.LU R220, [R1+0xd2c] ;  /* 0x000d2c0001dc7983 */ /* 0x002ee80000300800 */
[----:B------:R1:W-:Y:S04]  /*c380*/  STL [R1+0x18c], R219 ;  /* 0x00018cdb01007387 */ /* 0x0003e80000100800 */
        /* <DEDUP_REMOVED lines=8> */
[----:B-1----:R-:W3:Y:S01]  /*c410*/  LDL.LU R215, [R1+0xd18] ;  /* 0x000d180001d77983 */ /* 0x002ee20000300800 */
[----:B------:R-:W-:-:S02]  /*c420*/  SEL R2, R199, R2, !P0 ;  /* 0x00000002c7027207 */ /* 0x000fc40004000000 */
[C---:B------:R-:W-:Y:S02]  /*c430*/  SEL R5, R199.reuse, R5, !P0 ;  /* 0x00000005c7057207 */ /* 0x040fe40004000000 */
[----:B--2---:R-:W-:-:S05]  /*c440*/  SEL R198, R199, R198, !P0 ;  /* 0x000000c6c7c67207 */ /* 0x004fca0004000000 */
[----:B------:R1:W-:Y:S02]  /*c450*/  STL [R1+0x178], R198 ;  /* 0x000178c601007387 */ /* 0x0003e40000100800 */
[C---:B-1----:R-:W-:Y:S02]  /*c460*/  SEL R198, R199.reuse, R0, !P0 ;  /* 0x00000000c7c67207 */ /* 0x042fe40004000000 */
[----:B------:R-:W-:-:S03]  /*c470*/  SEL R0, R199, R3, !P0 ;  /* 0x00000003c7007207 */ /* 0x000fc60004000000 */
[----:B------:R-:W-:Y:S04]  /*c480*/  STL [R1+0x174], R198 ;  /* 0x000174c601007387 */ /* 0x000fe80000100800 */
[----:B------:R-:W-:Y:S04]  /*c490*/  STL [R1+0x170], R2 ;  /* 0x0001700201007387 */ /* 0x000fe80000100800 */
[----:B------:R4:W-:Y:S02]  /*c4a0*/  STL [R1+0x16c], R0 ;  /* 0x00016c0001007387 */ /* 0x0009e40000100800 */
[----:B----4-:R-:W-:-:S02]  /*c4b0*/  SEL R0, R199, R217, !P0 ;  /* 0x000000d9c7007207 */ /* 0x010fc40004000000 */
[C---:B---3--:R-:W-:Y:S02]  /*c4c0*/  SEL R2, R199.reuse, R216, !P0 ;  /* 0x000000d8c7027207 */ /* 0x048fe40004000000 */
[----:B------:R-:W-:-:S05]  /*c4d0*/  SEL R3, R199, R215, !P0 ;  /* 0x000000d7c7037207 */ /* 0x000fca0004000000 */
[----:B------:R1:W-:Y:S04]  /*c4e0*/  STL [R1+0x168], R3 ;  /* 0x0001680301007387 */ /* 0x0003e80000100800 */
[----:B------:R2:W-:Y:S01]  /*c4f0*/  STL [R1+0x164], R2 ;  /* 0x0001640201007387 */ /* 0x0005e20000100800 */
[----:B-1----:R-:W-:-:S03]  /*c500*/  SEL R3, R199, R218, !P0 ;  /* 0x000000dac7037207 */ /* 0x002fc60004000000 */
[----:B------:R1:W-:Y:S01]  /*c510*/  STL [R1+0x160], R0 ;  /* 0x0001600001007387 */ /* 0x0003e20000100800 */
[----:B------:R-:W-:Y:S01]  /*c520*/  @!P3 IMAD.MOV R207, RZ, RZ, -R207 ;  /* 0x000000ffffcfb224 */ /* 0x000fe200078e0acf */
[----:B------:R-:W3:Y:S01]  /*c530*/  LDC R218, c[0x0][0x230] ;  /* 0x00008c00ffda7b82 */ /* 0x000ee20000000800 */
[C---:B--2---:R-:W-:Y:S01]  /*c540*/  SEL R2, R199.reuse, R219, !P0 ;  /* 0x000000dbc7027207 */ /* 0x044fe20004000000 */
[----:B------:R2:W-:Y:S04]  /*c550*/  STL [R1+0x15c], R3 ;  /* 0x00015c0301007387 */ /* 0x0005e80000100800 */
[----:B------:R4:W-:Y:S01]  /*c560*/  STL [R1+0x158], R2 ;  /* 0x0001580201007387 */ /* 0x0009e20000100800 */
[C---:B-1----:R-:W-:Y:S02]  /*c570*/  SEL R0, R199.reuse, R220, !P0 ;  /* 0x000000dcc7007207 */ /* 0x042fe40004000000 */
[----:B--2---:R-:W-:-:S03]  /*c580*/  SEL R3, R199, R221, !P0 ;  /* 0x000000ddc7037207 */ /* 0x004fc60004000000 */
[----:B------:R1:W-:Y:S01]  /*c590*/  STL [R1+0x154], R0 ;  /* 0x0001540001007387 */ /* 0x0003e20000100800 */
[----:B----4-:R-:W-:-:S03]  /*c5a0*/  SEL R2, R199, R222, !P0 ;  /* 0x000000dec7027207 */ /* 0x010fc60004000000 */
        /* <DEDUP_REMOVED lines=57> */
[C---:B--2---:R-:W-:Y:S02]  /*c940*/  SEL R3, R199.reuse, R187, !P0 ;  /* 0x000000bbc7037207 */ /* 0x044fe40004000000 */
[----:B----4-:R-:W-:-:S03]  /*c950*/  SEL R2, R199, R190, !P0 ;  /* 0x000000bec7027207 */ /* 0x010fc60004000000 */
[----:B------:R1:W-:Y:S01]  /*c960*/  STL [R1+0xd08], R3 ;  /* 0x000d080301007387 */ /* 0x0003e20000100800 */
[----:B------:R-:W-:-:S03]  /*c970*/  SEL R248, R199, R193, !P0 ;  /* 0x000000c1c7f87207 */ /* 0x000fc60004000000 */
[----:B------:R-:W-:Y:S04]  /*c980*/  STL [R1+0x8], R0 ;  /* 0x0000080001007387 */ /* 0x000fe80000100800 */
[----:B------:R2:W-:Y:S01]  /*c990*/  STL [R1+0xd0c], R2 ;  /* 0x000d0c0201007387 */ /* 0x0005e20000100800 */
[----:B-1----:R-:W-:-:S03]  /*c9a0*/  SEL R3, R199, R210, !P0 ;  /* 0x000000d2c7037207 */ /* 0x002fc60004000000 */
[----:B------:R-:W-:Y:S01]  /*c9b0*/  STL [R1+0xd10], R248 ;  /* 0x000d10f801007387 */ /* 0x000fe20000100800 */
[----:B--2---:R-:W-:-:S05]  /*c9c0*/  SEL R2, R199, R214, !P0 ;  /* 0x000000d6c7027207 */ /* 0x004fca0004000000 */
[----:B------:R1:W-:Y:S04]  /*c9d0*/  STL [R1+0x1a4], R2 ;  /* 0x0001a40201007387 */ /* 0x0003e80000100800 */
[----:B------:R2:W-:Y:S01]  /*c9e0*/  STL [R1+0x1a0], R3 ;  /* 0x0001a00301007387 */ /* 0x0005e20000100800 */
[C---:B-1----:R-:W-:Y:S02]  /*c9f0*/  SEL R2, R199.reuse, R211, !P0 ;  /* 0x000000d3c7027207 */ /* 0x042fe40004000000 */
[----:B--2---:R-:W-:-:S03]  /*ca00*/  SEL R3, R199, R6, !P0 ;  /* 0x00000006c7037207 */ /* 0x004fc60004000000 */
[----:B------:R1:W-:Y:S04]  /*ca10*/  STL [R1+0x66c], R2 ;  /* 0x00066c0201007387 */ /* 0x0003e80000100800 */
[----:B------:R2:W-:Y:S01]  /*ca20*/  STL [R1+0x574], R5 ;  /* 0x0005740501007387 */ /* 0x0005e20000100800 */
[----:B-1----:R-:W-:-:S03]  /*ca30*/  SEL R2, R199, R7, !P0 ;  /* 0x00000007c7027207 */ /* 0x002fc60004000000 */
[----:B------:R1:W-:Y:S01]  /*ca40*/  STL [R1+0x570], R3 ;  /* 0x0005700301007387 */ /* 0x0003e20000100800 */
[----:B--2---:R-:W-:-:S03]  /*ca50*/  SEL R5, R199, R8, !P0 ;  /* 0x00000008c7057207 */ /* 0x004fc60004000000 */
[----:B------:R2:W-:Y:S01]  /*ca60*/  STL [R1+0x56c], R2 ;  /* 0x00056c0201007387 */ /* 0x0005e20000100800 */
[----:B-1----:R-:W-:-:S03]  /*ca70*/  SEL R3, R199, R9, !P0 ;  /* 0x00000009c7037207 */ /* 0x002fc60004000000 */
[----:B------:R1:W-:Y:S01]  /*ca80*/  STL [R1+0x568], R5 ;  /* 0x0005680501007387 */ /* 0x0003e20000100800 */
[----:B--2---:R-:W-:-:S03]  /*ca90*/  SEL R2, R199, R10, !P0 ;  /* 0x0000000ac7027207 */ /* 0x004fc60004000000 */
        /* <DEDUP_REMOVED lines=256> */
[----:B------:R-:W-:Y:S01]  /*daa0*/  STL [R1+0x1b4], R5 ;  /* 0x0001b40501007387 */ /* 0x000fe20000100800 */
[----:B----4-:R-:W-:-:S03]  /*dab0*/  SEL R2, R199, R141, !P0 ;  /* 0x0000008dc7027207 */ /* 0x010fc60004000000 */
[----:B------:R1:W-:Y:S04]  /*dac0*/  STL [R1+0x1b0], R3 ;  /* 0x0001b00301007387 */ /* 0x0003e80000100800 */
[----:B------:R2:W-:Y:S01]  /*dad0*/  STL [R1+0x1ac], R2 ;  /* 0x0001ac0201007387 */ /* 0x0005e20000100800 */
[C---:B-1----:R-:W-:Y:S02]  /*dae0*/  SEL R3, R199.reuse, R152, !P0 ;  /* 0x00000098c7037207 */ /* 0x042fe40004000000 */
[----:B--2---:R-:W-:-:S03]  /*daf0*/  SEL R2, R199, R153, !P0 ;  /* 0x00000099c7027207 */ /* 0x004fc60004000000 */
[----:B------:R1:W-:Y:S01]  /*db00*/  STL [R1+0x670], R3 ;  /* 0x0006700301007387 */ /* 0x0003e20000100800 */
[----:B------:R-:W-:-:S03]  /*db10*/  SEL R5, R199, R154, !P0 ;  /* 0x0000009ac7057207 */ /* 0x000fc60004000000 */
        /* <DEDUP_REMOVED lines=22> */
[----:B------:R2:W-:Y:S01]  /*dc80*/  STL [R1+0x594], R3 ;  /* 0x0005940301007387 */ /* 0x0005e20000100800 */
[----:B------:R-:W-:-:S03]  /*dc90*/  ISETP.NE.AND P3, PT, R4, RZ, PT ;  /* 0x000000ff0400720c */ /* 0x000fc60003f65270 */
        /* <DEDUP_REMOVED lines=11> */
[----:B------:R-:W-:Y:S01]  /*dd50*/  STL [R1+0x57c], R3 ;  /* 0x00057c0301007387 */ /* 0x000fe20000100800 */
[----:B------:R-:W-:Y:S01]  /*dd60*/  @!P6 IMAD.MOV R204, RZ, RZ, -R204 ;  /* 0x000000ffffcce224 */ /* 0x000fe200078e0acc */
[----:B------:R-:W-:Y:S02]  /*dd70*/  @!P3 LOP3.LUT R204, RZ, R4, RZ, 0x33, !PT ;  /* 0x00000004ffccb212 */ /* 0x000fe400078e33ff */
[----:B------:R3:W-:Y:S04]  /*dd80*/  STL [R1+0x578], R2 ;  /* 0x0005780201007387 */ /* 0x0007e80000100800 */
[----:B------:R-:W2:Y:S04]  /*dd90*/  LDL.LU R4, [R1+0xd14] ;  /* 0x000d140001047983 */ /* 0x000ea80000300800 */
[----:B------:R-:W4:Y:S04]  /*dda0*/  LDL.LU R226, [R1+0xfc] ;  /* 0x0000fc0001e27983 */ /* 0x000f280000300800 */
[----:B------:R-:W4:Y:S04]  /*ddb0*/  LDL.LU R225, [R1+0xf8] ;  /* 0x0000f80001e17983 */ /* 0x000f280000300800 */
[----:B------:R-:W4:Y:S04]  /*ddc0*/  LDL.LU R224, [R1+0xf4] ;  /* 0x0000f40001e07983 */ /* 0x000f280000300800 */
[----:B------:R-:W4:Y:S04]  /*ddd0*/  LDL.LU R223, [R1+0x100] ;  /* 0x0001000001df7983 */ /* 0x000f280000300800 */
[----:B------:R-:W4:Y:S04]  /*dde0*/  LDL.LU R217, [R1+0x4c] ;  /* 0x00004c0001d97983 */ /* 0x000f280000300800 */
[----:B------:R-:W4:Y:S01]  /*ddf0*/  LDL.LU R216, [R1+0x48] ;  /* 0x0000480001d87983 */ /* 0x000f220000300800 */
[----:B------:R-:W1:Y:S01]  /*de00*/  S2R R215, SR_TID.X ;  /* 0x0000000000d77919 */ /* 0x000e620000002100 */
[----:B------:R-:W-:-:S02]  /*de10*/  @!P2 IMAD.MOV R251, RZ, RZ, -R251 ;  /* 0x000000fffffba224 */ /* 0x000fc400078e0afb */
[----:B------:R-:W-:Y:S01]  /*de20*/  @!P4 IMAD.MOV R250, RZ, RZ, -R250 ;  /* 0x000000fffffac224 */ /* 0x000fe200078e0afa */
[----:B------:R-:W4:Y:S01]  /*de30*/  LDL.LU R198, [R1+0x44] ;  /* 0x0000440001c67983 */ /* 0x000f220000300800 */
[----:B------:R-:W-:Y:S01]  /*de40*/  @!P5 IMAD.MOV R249, RZ, RZ, -R249 ;  /* 0x000000fffff9d224 */ /* 0x000fe200078e0af9 */
[C---:B------:R-:W-:Y:S01]  /*de50*/  SEL R251, R199.reuse, R251, !P0 ;  /* 0x000000fbc7fb7207 */ /* 0x040fe20004000000 */
[----:B------:R-:W-:Y:S01]  /*de60*/  IMAD R13, R204, UR4, RZ ;  /* 0x00000004cc0d7c24 */ /* 0x000fe2000f8e02ff */
[C---:B------:R-:W-:Y:S01]  /*de70*/  SEL R250, R199.reuse, R250, !P0 ;  /* 0x000000fac7fa7207 */ /* 0x040fe20004000000 */
[----:B------:R-:W4:Y:S01]  /*de80*/  LDL.LU R228, [R1+0x40] ;  /* 0x0000400001e47983 */ /* 0x000f220000300800 */
[C---:B------:R-:W-:Y:S02]  /*de90*/  SEL R247, R199.reuse, R195, !P0 ;  /* 0x000000c3c7f77207 */ /* 0x040fe40004000000 */
[C---:B------:R-:W-:Y:S01]  /*dea0*/  SEL R246, R199.reuse, R197, !P0 ;  /* 0x000000c5c7f67207 */ /* 0x040fe20004000000 */
[----:B------:R-:W-:Y:S01]  /*deb0*/  STL.64 [R1+0xce8], R250 ;  /* 0x000ce8fa01007387 */ /* 0x000fe20000100a00 */
[----:B------:R-:W-:-:S02]  /*dec0*/  SEL R245, R199, R200, !P0 ;  /* 0x000000c8c7f57207 */ /* 0x000fc40004000000 */
[C---:B------:R-:W-:Y:S01]  /*ded0*/  SEL R244, R199.reuse, R208, !P0 ;  /* 0x000000d0c7f47207 */ /* 0x040fe20004000000 */
[----:B------:R-:W4:Y:S01]  /*dee0*/  LDL.LU R221, [R1+0x3c] ;  /* 0x00003c0001dd7983 */ /* 0x000f220000300800 */
[C---:B------:R-:W-:Y:S02]  /*def0*/  SEL R184, R199.reuse, R213, !P0 ;  /* 0x000000d5c7b87207 */ /* 0x040fe40004000000 */
[C---:B------:R-:W-:Y:S01]  /*df00*/  SEL R0, R199.reuse, R212, !P0 ;  /* 0x000000d4c7007207 */ /* 0x040fe20004000000 */
[----:B------:R-:W4:Y:S01]  /*df10*/  LDL.LU R220, [R1+0x60] ;  /* 0x0000600001dc7983 */ /* 0x000f220000300800 */
[C---:B------:R-:W-:Y:S02]  /*df20*/  SEL R142, R199.reuse, R142, !P0 ;  /* 0x0000008ec78e7207 */ /* 0x040fe40004000000 */
[C---:B------:R-:W-:Y:S02]  /*df30*/  SEL R143, R199.reuse, R143, !P0 ;  /* 0x0000008fc78f7207 */ /* 0x040fe40004000000 */
[----:B------:R-:W-:-:S02]  /*df40*/  SEL R144, R199, R144, !P0 ;  /* 0x00000090c7907207 */ /* 0x000fc40004000000 */
[C---:B------:R-:W-:Y:S02]  /*df50*/  SEL R145, R199.reuse, R145, !P0 ;  /* 0x00000091c7917207 */ /* 0x040fe40004000000 */
[C---:B------:R-:W-:Y:S02]  /*df60*/  SEL R146, R199.reuse, R146, !P0 ;  /* 0x00000092c7927207 */ /* 0x040fe40004000000 */
[C---:B------:R-:W-:Y:S02]  /*df70*/  SEL R147, R199.reuse, R147, !P0 ;  /* 0x00000093c7937207 */ /* 0x040fe40004000000 */
        /* <DEDUP_REMOVED lines=29> */
[C---:B------:R-:W-:Y:S01]  /*e150*/  SEL R92, R199.reuse, R207, !P0 ;  /* 0x000000cfc75c7207 */ /* 0x040fe20004000000 */
[----:B---3--:R-:W-:Y:S01]  /*e160*/  VIADD R2, R218, 0x7f ;  /* 0x0000007fda027836 */ /* 0x008fe20000000000 */
[----:B------:R-:W-:Y:S01]  /*e170*/  SEL R249, R199, R249, !P0 ;  /* 0x000000f9c7f97207 */ /* 0x000fe20004000000 */
[----:B------:R-:W3:Y:S01]  /*e180*/  LDL.LU R219, [R1+0x38] ;  /* 0x0000380001db7983 */ /* 0x000ee20000300800 */
[----:B------:R-:W-:Y:S01]  /*e190*/  LEA R162, P0, R13, UR6, 0x2 ;  /* 0x000000060da27c11 */ /* 0x000fe2000f8010ff */
[----:B------:R-:W-:Y:S01]  /*e1a0*/  IMAD R5, R126, 0x2, R252 ;  /* 0x000000027e057824 */ /* 0x000fe200078e02fc */
[----:B-1----:R-:W-:Y:S01]  /*e1b0*/  LOP3.LUT R215, R215, 0x7f, RZ, 0xc0, !PT ;  /* 0x0000007fd7d77812 */ /* 0x002fe200078ec0ff */
[----:B------:R-:W3:Y:S01]  /*e1c0*/  LDL.LU R218, [R1+0x70] ;  /* 0x0000700001da7983 */ /* 0x000ee20000300800 */
[----:B------:R-:W-:Y:S01]  /*e1d0*/  LEA.HI.X.SX32 R13, R13, UR7, 0x2, P0 ;  /* 0x000000070d0d7c11 */ /* 0x000fe200080f16ff */
[----:B------:R-:W-:Y:S01]  /*e1e0*/  ULDC.64 UR4, c[0x0][0x218] ;  /* 0x0000860000047ab9 */ /* 0x000fe20000000a00 */
[----:B------:R-:W-:Y:S01]  /*e1f0*/  ISETP.GT.AND P0, PT, R2, 0x7f, PT ;  /* 0x0000007f0200780c */ /* 0x000fe20003f04270 */
[----:B------:R-:W-:-:S02]  /*e200*/  IMAD R127, R215, R127, RZ ;  /* 0x0000007fd77f7224 */ /* 0x000fc400078e02ff */
[----:B------:R-:W3:Y:S04]  /*e210*/  LDL.LU R215, [R1+0x6c] ;  /* 0x00006c0001d77983 */ /* 0x000ee80000300800 */
[----:B------:R-:W3:Y:S04]  /*e220*/  LDL.LU R222, [R1+0x34] ;  /* 0x0000340001de7983 */ /* 0x000ee80000300800 */
[----:B------:R-:W3:Y:S01]  /*e230*/  LDL.LU R227, [R1+0x30] ;  /* 0x0000300001e37983 */ /* 0x000ee20000300800 */
[-C--:B--2---:R-:W-:Y:S02]  /*e240*/  LEA R16, P2, R4, R162.reuse, 0x2 ;  /* 0x000000a204107211 */ /* 0x084fe400078410ff */
[----:B----4-:R-:W-:-:S02]  /*e250*/  LEA R14, P3, R226, R162, 0x2 ;  /* 0x000000a2e20e7211 */ /* 0x010fc400078610ff */
[-C--:B------:R-:W-:Y:S02]  /*e260*/  LEA.HI.X.SX32 R17, R4, R13.reuse, 0x2, P2 ;  /* 0x0000000d04117211 */ /* 0x080fe400010f16ff */
[CC--:B------:R-:W-:Y:S02]  /*e270*/  LEA R2, P4, R225.reuse, R162.reuse, 0x2 ;  /* 0x000000a2e1027211 */ /* 0x0c0fe400078810ff */
[-C--:B------:R-:W-:Y:S01]  /*e280*/  LEA.HI.X.SX32 R15, R226, R13.reuse, 0x2, P3 ;  /* 0x0000000de20f7211 */ /* 0x080fe200018f16ff */
[----:B------:R1:W-:Y:S01]  /*e290*/  STL.64 [R1+0x658], R16 ;  /* 0x0006581001007387 */ /* 0x0003e20000100a00 */
[C---:B------:R-:W-:Y:S02]  /*e2a0*/  LEA R18, P5, R224.reuse, R162, 0x2 ;  /* 0x000000a2e0127211 */ /* 0x040fe400078a10ff */
[-C--:B------:R-:W-:Y:S01]  /*e2b0*/  LEA.HI.X.SX32 R3, R225, R13.reuse, 0x2, P4 ;  /* 0x0000000de1037211 */ /* 0x080fe200020f16ff */
[----:B------:R-:W2:Y:S01]  /*e2c0*/  LDL.LU R226, [R1+0x50] ;  /* 0x0000500001e27983 */ /* 0x000ea20000300800 */
[----:B------:R-:W-:-:S03]  /*e2d0*/  LEA.HI.X.SX32 R19, R224, R13, 0x2, P5 ;  /* 0x0000000de0137211 */ /* 0x000fc600028f16ff */
[----:B------:R4:W-:Y:S01]  /*e2e0*/  STL.64 [R1+0x650], R14 ;  /* 0x0006500e01007387 */ /* 0x0009e20000100a00 */
[----:B-1----:R-:W-:-:S03]  /*e2f0*/  LEA R16, P2, R223, R162, 0x2 ;  /* 0x000000a2df107211 */ /* 0x002fc600078410ff */
[----:B------:R1:W-:Y:S01]  /*e300*/  STL.64 [R1+0x648], R2 ;  /* 0x0006480201007387 */ /* 0x0003e20000100a00 */
[----:B------:R-:W-:-:S03]  /*e310*/  LEA.HI.X.SX32 R17, R223, R13, 0x2, P2 ;  /* 0x0000000ddf117211 */ /* 0x000fc600010f16ff */
[----:B------:R-:W2:Y:S01]  /*e320*/  LDL.LU R225, [R1+0x54] ;  /* 0x0000540001e17983 */ /* 0x000ea20000300800 */
[----:B----4-:R-:W-:-:S03]  /*e330*/  LEA R14, P3, R217, R162, 0x2 ;  /* 0x000000a2d90e7211 */ /* 0x010fc600078610ff */
[----:B------:R4:W-:Y:S01]  /*e340*/  STL.64 [R1+0x640], R18 ;  /* 0x0006401201007387 */ /* 0x0009e20000100a00 */
[----:B------:R-:W-:-:S03]  /*e350*/  LEA.HI.X.SX32 R15, R217, R13, 0x2, P3 ;  /* 0x0000000dd90f7211 */ /* 0x000fc600018f16ff */
[----:B------:R-:W2:Y:S04]  /*e360*/  LDL.LU R224, [R1+0x5c] ;  /* 0x00005c0001e07983 */ /* 0x000ea80000300800 */
[----:B------:R4:W-:Y:S01]  /*e370*/  STL.64 [R1+0x638], R16 ;  /* 0x0006381001007387 */ /* 0x0009e20000100a00 */
[----:B-1----:R-:W-:-:S03]  /*e380*/  LEA R2, P4, R216, R162, 0x2 ;  /* 0x000000a2d8027211 */ /* 0x002fc600078810ff */
[----:B------:R-:W2:Y:S04]  /*e390*/  LDL.LU R223, [R1+0x68] ;  /* 0x0000680001df7983 */ /* 0x000ea80000300800 */
[----:B------:R1:W-:Y:S04]  /*e3a0*/  STL.64 [R1+0x630], R14 ;  /* 0x0006300e01007387 */ /* 0x0003e80000100a00 */
[----:B------:R-:W2:Y:S01]  /*e3b0*/  LDL.LU R217, [R1+0x7c] ;  /* 0x00007c0001d97983 */ /* 0x000ea20000300800 */
[----:B------:R-:W-:-:S03]  /*e3c0*/  LEA.HI.X.SX32 R3, R216, R13, 0x2, P4 ;  /* 0x0000000dd8037211 */ /* 0x000fc600020f16ff */
[----:B------:R-:W2:Y:S01]  /*e3d0*/  LDL.LU R216, [R1+0x78] ;  /* 0x0000780001d87983 */ /* 0x000ea20000300800 */
[-C--:B----4-:R-:W-:Y:S02]  /*e3e0*/  LEA R18, P5, R198, R162.reuse, 0x2 ;  /* 0x000000a2c6127211 */ /* 0x090fe400078a10ff */
[-C--:B------:R-:W-:Y:S02]  /*e3f0*/  LEA R16, P2, R228, R162.reuse, 0x2 ;  /* 0x000000a2e4107211 */ /* 0x080fe400078410ff */
[-C--:B------:R-:W-:Y:S01]  /*e400*/  LEA.HI.X.SX32 R19, R198, R13.reuse, 0x2, P5 ;  /* 0x0000000dc6137211 */ /* 0x080fe200028f16ff */
[----:B------:R4:W-:Y:S01]  /*e410*/  STL.64 [R1+0x628], R2 ;  /* 0x0006280201007387 */ /* 0x0009e20000100a00 */
[C---:B-1----:R-:W-:Y:S02]  /*e420*/  LEA R14, P3, R221.reuse, R162, 0x2 ;  /* 0x000000a2dd0e7211 */ /* 0x042fe400078610ff */
[-C--:B------:R-:W-:Y:S01]  /*e430*/  LEA.HI.X.SX32 R17, R228, R13.reuse, 0x2, P2 ;  /* 0x0000000de4117211 */ /* 0x080fe200010f16ff */
[----:B------:R-:W2:Y:S01]  /*e440*/  LDL.LU R198, [R1+0x90] ;  /* 0x0000900001c67983 */ /* 0x000ea20000300800 */
[----:B------:R-:W-:-:S03]  /*e450*/  LEA.HI.X.SX32 R15, R221, R13, 0x2, P3 ;  /* 0x0000000ddd0f7211 */ /* 0x000fc600018f16ff */
[----:B------:R3:W-:Y:S01]  /*e460*/  STL.64 [R1+0x620], R18 ;  /* 0x0006201201007387 */ /* 0x0007e20000100a00 */
[----:B----4-:R-:W-:-:S03]  /*e470*/  LEA R2, P4, R220, R162, 0x2 ;  /* 0x000000a2dc027211 */ /* 0x010fc600078810ff */
[----:B------:R1:W-:Y:S01]  /*e480*/  STL.64 [R1+0x618], R16 ;  /* 0x0006181001007387 */ /* 0x0003e20000100a00 */
[----:B------:R-:W-:-:S03]  /*e490*/  LEA.HI.X.SX32 R3, R220, R13, 0x2, P4 ;  /* 0x0000000ddc037211 */ /* 0x000fc600020f16ff */
[----:B------:R-:W4:Y:S04]  /*e4a0*/  LDL.LU R221, [R1+0xa4] ;  /* 0x0000a40001dd7983 */ /* 0x000f280000300800 */
[----:B------:R1:W-:Y:S04]  /*e4b0*/  STL.64 [R1+0x610], R14 ;  /* 0x0006100e01007387 */ /* 0x0003e80000100a00 */
[----:B------:R1:W-:Y:S04]  /*e4c0*/  STL.64 [R1+0x608], R2 ;  /* 0x0006080201007387 */ /* 0x0003e80000100a00 */
[----:B------:R-:W4:Y:S01]  /*e4d0*/  LDL.LU R220, [R1+0x64] ;  /* 0x0000640001dc7983 */ /* 0x000f220000300800 */
[----:B---3--:R-:W-:-:S02]  /*e4e0*/  LEA R18, P5, R219, R162, 0x2 ;  /* 0x000000a2db127211 */ /* 0x008fc400078a10ff */
[CC--:B-1----:R-:W-:Y:S02]  /*e4f0*/  LEA R16, P2, R218.reuse, R162.reuse, 0x2 ;  /* 0x000000a2da107211 */ /* 0x0c2fe400078410ff */
[-C--:B------:R-:W-:Y:S02]  /*e500*/  LEA.HI.X.SX32 R19, R219, R13.reuse, 0x2, P5 ;  /* 0x0000000ddb137211 */ /* 0x080fe400028f16ff */
[----:B------:R-:W-:Y:S02]  /*e510*/  LEA.HI.X.SX32 R17, R218, R13, 0x2, P2 ;  /* 0x0000000dda117211 */ /* 0x000fe400010f16ff */
[-C--:B------:R-:W-:Y:S01]  /*e520*/  LEA R14, P3, R215, R162.reuse, 0x2 ;  /* 0x000000a2d70e7211 */ /* 0x080fe200078610ff */
[----:B------:R1:W-:Y:S01]  /*e530*/  STL.64 [R1+0x600], R18 ;  /* 0x0006001201007387 */ /* 0x0003e20000100a00 */
[----:B------:R-:W-:-:S03]  /*e540*/  LEA R2, P4, R222, R162, 0x2 ;  /* 0x000000a2de027211 */ /* 0x000fc600078810ff */
[----:B------:R-:W3:Y:S01]  /*e550*/  LDL.LU R219, [R1+0x8c] ;  /* 0x00008c0001db7983 */ /* 0x000ee20000300800 */
[-C--:B------:R-:W-:Y:S02]  /*e560*/  LEA.HI.X.SX32 R15, R215, R13.reuse, 0x2, P3 ;  /* 0x0000000dd70f7211 */ /* 0x080fe400018f16ff */
[----:B------:R-:W-:Y:S01]  /*e570*/  LEA.HI.X.SX32 R3, R222, R13, 0x2, P4 ;  /* 0x0000000dde037211 */ /* 0x000fe200020f16ff */
[----:B------:R2:W-:Y:S01]  /*e580*/  STL.64 [R1+0x5f8], R16 ;  /* 0x0005f81001007387 */ /* 0x0005e20000100a00 */
[----:B-1----:R-:W-:-:S03]  /*e590*/  LEA R18, P5, R227, R162, 0x2 ;  /* 0x000000a2e3127211 */ /* 0x002fc600078a10ff */
[----:B------:R-:W3:Y:S04]  /*e5a0*/  LDL.LU R215, [R1+0x88] ;  /* 0x0000880001d77983 */ /* 0x000ee80000300800 */
[----:B------:R-:W3:Y:S01]  /*e5b0*/  LDL.LU R218, [R1+0x58] ;  /* 0x0000580001da7983 */ /* 0x000ee20000300800 */
[----:B------:R-:W-:-:S03]  /*e5c0*/  LEA.HI.X.SX32 R19, R227, R13, 0x2, P5 ;  /* 0x0000000de3137211 */ /* 0x000fc600028f16ff */
[----:B------:R1:W-:Y:S04]  /*e5d0*/  STL.64 [R1+0x5f0], R14 ;  /* 0x0005f00e01007387 */ /* 0x0003e80000100a00 */
[----:B------:R-:W3:Y:S04]  /*e5e0*/  LDL.LU R222, [R1+0x74] ;  /* 0x0000740001de7983 */ /* 0x000ee80000300800 */
[----:B------:R1:W-:Y:S04]  /*e5f0*/  STL.64 [R1+0x5e8], R2 ;  /* 0x0005e80201007387 */ /* 0x0003e80000100a00 */
[----:B------:R-:W3:Y:S04]  /*e600*/  LDL.LU R230, [R1+0xa0] ;  /* 0x0000a00001e67983 */ /* 0x000ee80000300800 */
[----:B------:R-:W-:Y:S04]  /*e610*/  STL.64 [R1+0x5e0], R18 ;  /* 0x0005e01201007387 */ /* 0x000fe80000100a00 */
[----:B------:R-:W3:Y:S01]  /*e620*/  LDL.LU R229, [R1+0x9c] ;  /* 0x00009c0001e57983 */ /* 0x000ee20000300800 */
[----:B--2---:R-:W-:-:S04]  /*e630*/  LEA R16, P2, R226, R162, 0x2 ;  /* 0x000000a2e2107211 */ /* 0x004fc800078410ff */
[----:B------:R-:W-:Y:S02]  /*e640*/  LEA.HI.X.SX32 R17, R226, R13, 0x2, P2 ;  /* 0x0000000de2117211 */ /* 0x000fe400010f16ff */
[----:B-1----:R-:W-:-:S03]  /*e650*/  LEA R14, P3, R225, R162, 0x2 ;  /* 0x000000a2e10e7211 */ /* 0x002fc600078610ff */
[----:B------:R-:W-:Y:S01]  /*e660*/  STL.64 [R1+0x5d8], R16 ;  /* 0x0005d81001007387 */ /* 0x000fe20000100a00 */
[----:B------:R-:W-:-:S03]  /*e670*/  LEA.HI.X.SX32 R15, R225, R13, 0x2, P3 ;  /* 0x0000000de10f7211 */ /* 0x000fc600018f16ff */
[----:B------:R-:W2:Y:S01]  /*e680*/  LDL.LU R228, [R1+0x98] ;  /* 0x0000980001e47983 */ /* 0x000ea20000300800 */
[----:B------:R-:W-:-:S04]  /*e690*/  LEA R2, P4, R224, R162, 0x2 ;  /* 0x000000a2e0027211 */ /* 0x000fc800078810ff */
[-C--:B------:R-:W-:Y:S02]  /*e6a0*/  LEA.HI.X.SX32 R3, R224, R13.reuse, 0x2, P4 ;  /* 0x0000000de0037211 */ /* 0x080fe400020f16ff */
[CC--:B------:R-:W-:Y:S01]  /*e6b0*/  LEA R170, P5, R223.reuse, R162.reuse, 0x2 ;  /* 0x000000a2dfaa7211 */ /* 0x0c0fe200078a10ff */
[----:B------:R-:W-:Y:S03]  /*e6c0*/  STL.64 [R1+0x5d0], R14 ;  /* 0x0005d00e01007387 */ /* 0x000fe60000100a00 */
[-C--:B------:R-:W-:Y:S02]  /*e6d0*/  LEA.HI.X.SX32 R171, R223, R13.reuse, 0x2, P5 ;  /* 0x0000000ddfab7211 */ /* 0x080fe400028f16ff */
[CC--:B------:R-:W-:Y:S01]  /*e6e0*/  LEA R178, P2, R217.reuse, R162.reuse, 0x2 ;  /* 0x000000a2d9b27211 */ /* 0x0c0fe200078410ff */
[----:B------:R-:W-:Y:S03]  /*e6f0*/  STL.64 [R1+0x5c8], R2 ;  /* 0x0005c80201007387 */ /* 0x000fe60000100a00 */
[----:B------:R-:W-:Y:S01]  /*e700*/  LEA.HI.X.SX32 R179, R217, R13, 0x2, P2 ;  /* 0x0000000dd9b37211 */ /* 0x000fe200010f16ff */
[----:B------:R-:W2:Y:S01]  /*e710*/  LDL.LU R227, [R1+0x84] ;  /* 0x0000840001e37983 */ /* 0x000ea20000300800 */
[----:B------:R-:W-:-:S03]  /*e720*/  LEA R180, P3, R216, R162, 0x2 ;  /* 0x000000a2d8b47211 */ /* 0x000fc600078610ff */
[----:B------:R-:W-:Y:S01]  /*e730*/  STL.64 [R1+0xcf0], R170 ;  /* 0x000cf0aa01007387 */ /* 0x000fe20000100a00 */
[----:B------:R-:W-:-:S03]  /*e740*/  LEA.HI.X.SX32 R181, R216, R13, 0x2, P3 ;  /* 0x0000000dd8b57211 */ /* 0x000fc600018f16ff */
[----:B------:R-:W-:Y:S04]  /*e750*/  STL [R1+0xd00], R171 ;  /* 0x000d00ab01007387 */ /* 0x000fe80000100800 */
[----:B------:R-:W2:Y:S04]  /*e760*/  LDL.LU R217, [R1+0x80] ;  /* 0x0000800001d97983 */ /* 0x000ea80000300800 */
[----:B------:R1:W-:Y:S04]  /*e770*/  STL.64 [R1+0xcf8], R178 ;  /* 0x000cf8b201007387 */ /* 0x0003e80000100a00 */
[----:B------:R-:W2:Y:S01]  /*e780*/  LDL.LU R216, [R1+0x94] ;  /* 0x0000940001d87983 */ /* 0x000ea20000300800 */
[----:B------:R-:W-:-:S02]  /*e790*/  LEA R190, P4, R198, R162, 0x2 ;  /* 0x000000a2c6be7211 */ /* 0x000fc400078810ff */
[CC--:B----4-:R-:W-:Y:S02]  /*e7a0*/  LEA R192, P5, R221.reuse, R162.reuse, 0x2 ;  /* 0x000000a2ddc07211 */ /* 0x0d0fe400078a10ff */
[-C--:B------:R-:W-:Y:S02]  /*e7b0*/  LEA.HI.X.SX32 R191, R198, R13.reuse, 0x2, P4 ;  /* 0x0000000dc6bf7211 */ /* 0x080fe400020f16ff */
[----:B------:R-:W-:Y:S01]  /*e7c0*/  LEA.HI.X.SX32 R193, R221, R13, 0x2, P5 ;  /* 0x0000000dddc17211 */ /* 0x000fe200028f16ff */
[----:B------:R-:W4:Y:S04]  /*e7d0*/  LDL.LU R198, [R1+0xac] ;  /* 0x0000ac0001c67983 */ /* 0x000f280000300800 */
[----:B------:R-:W4:Y:S01]  /*e7e0*/  LDL.LU R226, [R1+0xa8] ;  /* 0x0000a80001e27983 */ /* 0x000f220000300800 */
[----:B------:R-:W-:-:S04]  /*e7f0*/  LEA R200, P2, R220, R162, 0x2 ;  /* 0x000000a2dcc87211 */ /* 0x000fc800078410ff */
[----:B------:R-:W-:Y:S02]  /*e800*/  LEA.HI.X.SX32 R201, R220, R13, 0x2, P2 ;  /* 0x0000000ddcc97211 */ /* 0x000fe400010f16ff */
[----:B---3--:R-:W-:-:S04]  /*e810*/  LEA R202, P3, R219, R162, 0x2 ;  /* 0x000000a2dbca7211 */ /* 0x008fc800078610ff */
[-C--:B------:R-:W-:Y:S02]  /*e820*/  LEA.HI.X.SX32 R203, R219, R13.reuse, 0x2, P3 ;  /* 0x0000000ddbcb7211 */ /* 0x080fe400018f16ff */
[----:B------:R-:W3:Y:S01]  /*e830*/  LDL.LU R219, [R1+0xb4] ;  /* 0x0000b40001db7983 */ /* 0x000ee20000300800 */
[CC--:B------:R-:W-:Y:S02]  /*e840*/  LEA R210, P4, R215.reuse, R162.reuse, 0x2 ;  /* 0x000000a2d7d27211 */ /* 0x0c0fe400078810ff */
[C---:B------:R-:W-:Y:S02]  /*e850*/  LEA R212, P5, R218.reuse, R162, 0x2 ;  /* 0x000000a2dad47211 */ /* 0x040fe400078a10ff */
[-C--:B------:R-:W-:Y:S02]  /*e860*/  LEA.HI.X.SX32 R211, R215, R13.reuse, 0x2, P4 ;  /* 0x0000000dd7d37211 */ /* 0x080fe400020f16ff */
[----:B------:R-:W3:Y:S01]  /*e870*/  LDL.LU R215, [R1+0xc0] ;  /* 0x0000c00001d77983 */ /* 0x000ee20000300800 */
[----:B------:R-:W-:-:S02]  /*e880*/  LEA.HI.X.SX32 R213, R218, R13, 0x2, P5 ;  /* 0x0000000ddad57211 */ /* 0x000fc400028f16ff */
[CC--:B------:R-:W-:Y:S01]  /*e890*/  LEA R220, P2, R222.reuse, R162.reuse, 0x2 ;  /* 0x000000a2dedc7211 */ /* 0x0c0fe200078410ff */
[----:B------:R-:W3:Y:S03]  /*e8a0*/  LDL.LU R218, [R1+0xb8] ;  /* 0x0000b80001da7983 */ /* 0x000ee60000300800 */
[----:B------:R-:W-:Y:S01]  /*e8b0*/  LEA.HI.X.SX32 R221, R222, R13, 0x2, P2 ;  /* 0x0000000ddedd7211 */ /* 0x000fe200010f16ff */
[----:B------:R-:W3:Y:S01]  /*e8c0*/  LDL.LU R223, [R1+0xb0] ;  /* 0x0000b00001df7983 */ /* 0x000ee20000300800 */
[----:B------:R-:W-:-:S03]  /*e8d0*/  LEA R224, P3, R230, R162, 0x2 ;  /* 0x000000a2e6e07211 */ /* 0x000fc600078610ff */
[----:B------:R-:W3:Y:S04]  /*e8e0*/  LDL.LU R222, [R1+0xbc] ;  /* 0x0000bc0001de7983 */ /* 0x000ee80000300800 */
[----:B------:R-:W3:Y:S01]  /*e8f0*/  LDL.LU R237, [R1+0xc4] ;  /* 0x0000c40001ed7983 */ /* 0x000ee20000300800 */
[----:B------:R-:W-:-:S03]  /*e900*/  LEA R158, P4, R229, R162, 0x2 ;  /* 0x000000a2e59e7211 */ /* 0x000fc600078810ff */
[----:B------:R-:W3:Y:S01]  /*e910*/  LDL.LU R236, [R1+0xc8] ;  /* 0x0000c80001ec7983 */ /* 0x000ee20000300800 */
[----:B------:R-:W-:-:S03]  /*e920*/  LEA.HI.X.SX32 R225, R230, R13, 0x2, P3 ;  /* 0x0000000de6e17211 */ /* 0x000fc600018f16ff */
[----:B------:R-:W3:Y:S01]  /*e930*/  LDL.LU R233, [R1+0xcc] ;  /* 0x0000cc0001e97983 */ /* 0x000ee20000300800 */
[----:B------:R-:W-:-:S03]  /*e940*/  LEA.HI.X.SX32 R159, R229, R13, 0x2, P4 ;  /* 0x0000000de59f7211 */ /* 0x000fc600020f16ff */
[----:B------:R-:W3:Y:S04]  /*e950*/  LDL.LU R232, [R1+0xd0] ;  /* 0x0000d00001e87983 */ /* 0x000ee80000300800 */
[----:B------:R-:W3:Y:S04]  /*e960*/  LDL.LU R235, [R1+0xd4] ;  /* 0x0000d40001eb7983 */ /* 0x000ee80000300800 */
[----:B------:R-:W3:Y:S04]  /*e970*/  LDL.LU R234, [R1+0xd8] ;  /* 0x0000d80001ea7983 */ /* 0x000ee80000300800 */
[----:B------:R-:W3:Y:S04]  /*e980*/  LDL.LU R231, [R1+0xe0] ;  /* 0x0000e00001e77983 */ /* 0x000ee80000300800 */
[----:B------:R-:W3:Y:S04]  /*e990*/  LDL.LU R230, [R1+0xdc] ;  /* 0x0000dc0001e67983 */ /* 0x000ee80000300800 */
[----:B------:R-:W3:Y:S01]  /*e9a0*/  LDL.LU R229, [R1+0xe4] ;  /* 0x0000e40001e57983 */ /* 0x000ee20000300800 */
[----:B--2---:R-:W-:-:S04]  /*e9b0*/  LEA R156, P5, R228, R162, 0x2 ;  /* 0x000000a2e49c7211 */ /* 0x004fc800078a10ff */
[----:B------:R-:W-:Y:S02]  /*e9c0*/  LEA.HI.X.SX32 R157, R228, R13, 0x2, P5 ;  /* 0x0000000de49d7211 */ /* 0x000fe400028f16ff */
[----:B------:R-:W2:Y:S01]  /*e9d0*/  LDL.LU R228, [R1+0xec] ;  /* 0x0000ec0001e47983 */ /* 0x000ea20000300800 */
[----:B------:R-:W-:-:S04]  /*e9e0*/  LEA R168, P3, R217, R162, 0x2 ;  /* 0x000000a2d9a87211 */ /* 0x000fc800078610ff */
[----:B------:R-:W-:Y:S02]  /*e9f0*/  LEA.HI.X.SX32 R169, R217, R13, 0x2, P3 ;  /* 0x0000000dd9a97211 */ /* 0x000fe400018f16ff */
[----:B------:R-:W2:Y:S01]  /*ea00*/  LDL.LU R217, [R1+0xf0] ;  /* 0x0000f00001d97983 */ /* 0x000ea20000300800 */
[----:B------:R-:W-:-:S04]  /*ea10*/  LEA R172, P4, R216, R162, 0x2 ;  /* 0x000000a2d8ac7211 */ /* 0x000fc800078810ff */
[----:B------:R-:W-:Y:S02]  /*ea20*/  LEA.HI.X.SX32 R173, R216, R13, 0x2, P4 ;  /* 0x0000000dd8ad7211 */ /* 0x000fe400020f16ff */
[----:B------:R-:W2:Y:S04]  /*ea30*/  LDL.LU R216, [R1+0xe8] ;  /* 0x0000e80001d87983 */ /* 0x000ea80000300800 */
[----:B-1----:R-:W2:Y:S04]  /*ea40*/  LDL.LU R178, [R1+0x1a8] ;  /* 0x0001a80001b27983 */ /* 0x002ea80000300800 */
[----:B------:R-:W2:Y:S04]  /*ea50*/  LDL.LU R179, [R1+0x198] ;  /* 0x0001980001b37983 */ /* 0x000ea80000300800 */
        /* <DEDUP_REMOVED lines=15> */
[----:B------:R-:W2:Y:S01]  /*eb50*/  LDL.LU R3, [R1+0x158] ;  /* 0x0001580001037983 */ /* 0x000ea20000300800 */
[----:B------:R-:W-:-:S02]  /*eb60*/  LEA R164, P2, R227, R162, 0x2 ;  /* 0x000000a2e3a47211 */ /* 0x000fc400078410ff */
[-C--:B----4-:R-:W-:Y:S01]  /*eb70*/  LEA R176, P5, R198, R162.reuse, 0x2 ;  /* 0x000000a2c6b07211 */ /* 0x090fe200078a10ff */
[----:B------:R-:W-:Y:S01]  /*eb80*/  IMAD R6, R126, 0x2, R5 ;  /* 0x000000027e067824 */ /* 0x000fe200078e0205 */
[-C--:B------:R-:W-:Y:S01]  /*eb90*/  LEA.HI.X.SX32 R165, R227, R13.reuse, 0x2, P2 ;  /* 0x0000000de3a57211 */ /* 0x080fe200010f16ff */
[----:B------:R-:W4:Y:S01]  /*eba0*/  LDL.LU R15, [R1+0x154] ;  /* 0x00015400010f7983 */ /* 0x000f220000300800 */
[-C--:B------:R-:W-:Y:S02]  /*ebb0*/  LEA R182, P2, R226, R162.reuse, 0x2 ;  /* 0x000000a2e2b67211 */ /* 0x080fe400078410ff */
[-C--:B---3--:R-:W-:Y:S02]  /*ebc0*/  LEA R188, P3, R219, R162.reuse, 0x2 ;  /* 0x000000a2dbbc7211 */ /* 0x088fe400078610ff */
[-C--:B------:R-:W-:Y:S02]  /*ebd0*/  LEA R194, P4, R215, R162.reuse, 0x2 ;  /* 0x000000a2d7c27211 */ /* 0x080fe400078810ff */
[-C--:B------:R-:W-:Y:S01]  /*ebe0*/  LEA.HI.X.SX32 R177, R198, R13.reuse, 0x2, P5 ;  /* 0x0000000dc6b17211 */ /* 0x080fe200028f16ff */
[----:B------:R-:W-:Y:S01]  /*ebf0*/  IMAD R8, R126, 0x2, R6 ;  /* 0x000000027e087824 */ /* 0x000fe200078e0206 */
[----:B------:R-:W-:Y:S01]  /*ec00*/  LEA R198, P5, R218, R162, 0x2 ;  /* 0x000000a2dac67211 */ /* 0x000fe200078a10ff */
[----:B------:R-:W3:Y:S01]  /*ec10*/  LDL.LU R14, [R1+0x150] ;  /* 0x00015000010e7983 */ /* 0x000ee20000300800 */
[----:B------:R-:W-:-:S02]  /*ec20*/  LEA.HI.X.SX32 R183, R226, R13, 0x2, P2 ;  /* 0x0000000de2b77211 */ /* 0x000fc400010f16ff */
[-C--:B------:R-:W-:Y:S02]  /*ec30*/  LEA.HI.X.SX32 R189, R219, R13.reuse, 0x2, P3 ;  /* 0x0000000ddbbd7211 */ /* 0x080fe400018f16ff */
[-C--:B------:R-:W-:Y:S01]  /*ec40*/  LEA.HI.X.SX32 R195, R215, R13.reuse, 0x2, P4 ;  /* 0x0000000dd7c37211 */ /* 0x080fe200020f16ff */
[----:B------:R-:W-:Y:S01]  /*ec50*/  IMAD R10, R126, 0x2, R8 ;  /* 0x000000027e0a7824 */ /* 0x000fe200078e0208 */
[-C--:B------:R-:W-:Y:S02]  /*ec60*/  LEA R204, P2, R223, R162.reuse, 0x2 ;  /* 0x000000a2dfcc7211 */ /* 0x080fe400078410ff */
[-C--:B------:R-:W-:Y:S02]  /*ec70*/  LEA R208, P3, R222, R162.reuse, 0x2 ;  /* 0x000000a2ded07211 */ /* 0x080fe400078610ff */
[----:B------:R-:W-:Y:S02]  /*ec80*/  LEA R214, P4, R237, R162, 0x2 ;  /* 0x000000a2edd67211 */ /* 0x000fe400078810ff */
[----:B------:R-:W-:-:S02]  /*ec90*/  LEA.HI.X.SX32 R199, R218, R13, 0x2, P5 ;  /* 0x0000000ddac77211 */ /* 0x000fc400028f16ff */
[-C--:B------:R-:W-:Y:S01]  /*eca0*/  LEA R218, P5, R236, R162.reuse, 0x2 ;  /* 0x000000a2ecda7211 */ /* 0x080fe200078a10ff */
[----:B------:R-:W-:Y:S01]  /*ecb0*/  IMAD R11, R126, 0x2, R10 ;  /* 0x000000027e0b7824 */ /* 0x000fe200078e020a */
[-C--:B------:R-:W-:Y:S02]  /*ecc0*/  LEA.HI.X.SX32 R205, R223, R13.reuse, 0x2, P2 ;  /* 0x0000000ddfcd7211 */ /* 0x080fe400010f16ff */
[-C--:B------:R-:W-:Y:S02]  /*ecd0*/  LEA.HI.X.SX32 R209, R222, R13.reuse, 0x2, P3 ;  /* 0x0000000dded17211 */ /* 0x080fe400018f16ff */
[----:B------:R-:W-:Y:S02]  /*ece0*/  LEA.HI.X.SX32 R215, R237, R13, 0x2, P4 ;  /* 0x0000000dedd77211 */ /* 0x000fe400020f16ff */
[-C--:B------:R-:W-:Y:S02]  /*ecf0*/  LEA R226, P2, R233, R162.reuse, 0x2 ;  /* 0x000000a2e9e27211 */ /* 0x080fe400078410ff */
[----:B------:R-:W-:-:S02]  /*ed00*/  LEA R222, P3, R232, R162, 0x2 ;  /* 0x000000a2e8de7211 */ /* 0x000fc400078610ff */
[-C--:B------:R-:W-:Y:S02]  /*ed10*/  LEA R154, P4, R235, R162.reuse, 0x2 ;  /* 0x000000a2eb9a7211 */ /* 0x080fe400078810ff */
[-C--:B------:R-:W-:Y:S02]  /*ed20*/  LEA.HI.X.SX32 R219, R236, R13.reuse, 0x2, P5 ;  /* 0x0000000decdb7211 */ /* 0x080fe400028f16ff */
[----:B------:R-:W-:Y:S01]  /*ed30*/  LEA R24, P5, R234, R162, 0x2 ;  /* 0x000000a2ea187211 */ /* 0x000fe200078a10ff */
[----:B------:R-:W-:Y:S01]  /*ed40*/  IMAD R7, R126, 0x2, R11 ;  /* 0x000000027e077824 */ /* 0x000fe200078e020b */
[-C--:B------:R-:W-:Y:S02]  /*ed50*/  LEA.HI.X.SX32 R227, R233, R13.reuse, 0x2, P2 ;  /* 0x0000000de9e37211 */ /* 0x080fe400010f16ff */
[-C--:B------:R-:W-:Y:S02]  /*ed60*/  LEA.HI.X.SX32 R223, R232, R13.reuse, 0x2, P3 ;  /* 0x0000000de8df7211 */ /* 0x080fe400018f16ff */
[----:B------:R-:W-:-:S02]  /*ed70*/  LEA.HI.X.SX32 R155, R235, R13, 0x2, P4 ;  /* 0x0000000deb9b7211 */ /* 0x000fc400020f16ff */
[-C--:B------:R-:W-:Y:S02]  /*ed80*/  LEA R166, P2, R231, R162.reuse, 0x2 ;  /* 0x000000a2e7a67211 */ /* 0x080fe400078410ff */
[-C--:B------:R-:W-:Y:S02]  /*ed90*/  LEA R232, P3, R230, R162.reuse, 0x2 ;  /* 0x000000a2e6e87211 */ /* 0x080fe400078610ff */
[----:B------:R-:W-:Y:S02]  /*eda0*/  LEA R174, P4, R229, R162, 0x2 ;  /* 0x000000a2e5ae7211 */ /* 0x000fe400078810ff */
[-C--:B------:R-:W-:Y:S01]  /*edb0*/  LEA.HI.X.SX32 R25, R234, R13.reuse, 0x2, P5 ;  /* 0x0000000dea197211 */ /* 0x080fe200028f16ff */
[----:B------:R-:W-:Y:S01]  /*edc0*/  IMAD R9, R126, 0x2, R7 ;  /* 0x000000027e097824 */ /* 0x000fe200078e0207 */
[-C--:B------:R-:W-:Y:S02]  /*edd0*/  LEA.HI.X.SX32 R167, R231, R13.reuse, 0x2, P2 ;  /* 0x0000000de7a77211 */ /* 0x080fe400010f16ff */
[----:B------:R-:W-:-:S02]  /*ede0*/  LEA.HI.X.SX32 R233, R230, R13, 0x2, P3 ;  /* 0x0000000de6e97211 */ /* 0x000fc400018f16ff */
[-C--:B------:R-:W-:Y:S02]  /*edf0*/  LEA.HI.X.SX32 R175, R229, R13.reuse, 0x2, P4 ;  /* 0x0000000de5af7211 */ /* 0x080fe400020f16ff */
[-C--:B------:R-:W-:Y:S01]  /*ee00*/  LEA R196, P4, R252, R162.reuse, 0x2 ;  /* 0x000000a2fcc47211 */ /* 0x080fe200078810ff */
[----:B------:R-:W-:Y:S01]  /*ee10*/  IMAD R12, R126, 0x2, R9 ;  /* 0x000000027e0c7824 */ /* 0x000fe200078e0209 */
[----:B------:R-:W-:Y:S01]  /*ee20*/  LEA R152, P1, R127, UR4, 0x2 ;  /* 0x000000047f987c11 */ /* 0x000fe2000f8210ff */
[----:B------:R-:W-:Y:S01]  /*ee30*/  ULDC UR4, c[0x0][0x240] ;  /* 0x0000900000047ab9 */ /* 0x000fe20000000800 */
[----:B------:R-:W-:Y:S01]  /*ee40*/  LEA.HI.X.SX32 R197, R252, R13, 0x2, P4 ;  /* 0x0000000dfcc57211 */ /* 0x000fe200020f16ff */
[----:B------:R-:W-:Y:S01]  /*ee50*/  IMAD R126, R126, 0x2, R12 ;  /* 0x000000027e7e7824 */ /* 0x000fe200078e020c */
[----:B--2---:R-:W-:-:S04]  /*ee60*/  LEA R242, P5, R228, R162, 0x2 ;  /* 0x000000a2e4f27211 */ /* 0x004fc800078a10ff */
[----:B------:R-:W-:Y:S02]  /*ee70*/  LEA.HI.X.SX32 R243, R228, R13, 0x2, P5 ;  /* 0x0000000de4f37211 */ /* 0x000fe400028f16ff */
[----:B------:R-:W-:-:S04]  /*ee80*/  LEA R238, P5, R5, R162, 0x2 ;  /* 0x000000a205ee7211 */ /* 0x000fc800078a10ff */
[----:B------:R-:W-:Y:S02]  /*ee90*/  LEA.HI.X.SX32 R239, R5, R13, 0x2, P5 ;  /* 0x0000000d05ef7211 */ /* 0x000fe400028f16ff */
[----:B------:R-:W-:-:S04]  /*eea0*/  LEA R234, P5, R11, R162, 0x2 ;  /* 0x000000a20bea7211 */ /* 0x000fc800078a10ff */
[----:B------:R-:W-:Y:S02]  /*eeb0*/  LEA.HI.X.SX32 R235, R11, R13, 0x2, P5 ;  /* 0x0000000d0beb7211 */ /* 0x000fe400028f16ff */
[----:B------:R-:W-:-:S04]  /*eec0*/  LEA R186, P2, R217, R162, 0x2 ;  /* 0x000000a2d9ba7211 */ /* 0x000fc800078410ff */
[-C--:B------:R-:W-:Y:S02]  /*eed0*/  LEA.HI.X.SX32 R187, R217, R13.reuse, 0x2, P2 ;  /* 0x0000000dd9bb7211 */ /* 0x080fe400010f16ff */
[-C--:B------:R-:W-:Y:S02]  /*eee0*/  LEA R240, P3, R216, R162.reuse, 0x2 ;  /* 0x000000a2d8f07211 */ /* 0x080fe400078610ff */
[-C--:B------:R-:W-:Y:S02]  /*eef0*/  LEA R206, P2, R6, R162.reuse, 0x2 ;  /* 0x000000a206ce7211 */ /* 0x080fe400078410ff */
[----:B------:R-:W-:Y:S02]  /*ef00*/  LEA.HI.X.SX32 R241, R216, R13, 0x2, P3 ;  /* 0x0000000dd8f17211 */ /* 0x000fe400018f16ff */
[-C--:B------:R-:W-:Y:S02]  /*ef10*/  LEA R236, P3, R8, R162.reuse, 0x2 ;  /* 0x000000a208ec7211 */ /* 0x080fe400078610ff */
[----:B------:R-:W-:-:S02]  /*ef20*/  LEA R216, P4, R10, R162, 0x2 ;  /* 0x000000a20ad87211 */ /* 0x000fc400078810ff */
[-C--:B------:R-:W-:Y:S02]  /*ef30*/  LEA.HI.X.SX32 R207, R6, R13.reuse, 0x2, P2 ;  /* 0x0000000d06cf7211 */ /* 0x080fe400010f16ff */
[-C--:B------:R-:W-:Y:S02]  /*ef40*/  LEA.HI.X.SX32 R237, R8, R13.reuse, 0x2, P3 ;  /* 0x0000000d08ed7211 */ /* 0x080fe400018f16ff */
[----:B------:R-:W-:Y:S02]  /*ef50*/  LEA.HI.X.SX32 R217, R10, R13, 0x2, P4 ;  /* 0x0000000d0ad97211 */ /* 0x000fe400020f16ff */
[-C--:B------:R-:W-:Y:S02]  /*ef60*/  LEA R230, P2, R7, R162.reuse, 0x2 ;  /* 0x000000a207e67211 */ /* 0x080fe400078410ff */
[-C--:B------:R-:W-:Y:S02]  /*ef70*/  LEA R228, P3, R9, R162.reuse, 0x2 ;  /* 0x000000a209e47211 */ /* 0x080fe400078610ff */
[----:B------:R-:W-:-:S02]  /*ef80*/  LEA R160, P4, R12, R162, 0x2 ;  /* 0x000000a20ca07211 */ /* 0x000fc400078810ff */
[----:B------:R-:W-:Y:S02]  /*ef90*/  LEA R162, P5, R126, R162, 0x2 ;  /* 0x000000a27ea27211 */ /* 0x000fe400078a10ff */
[-C--:B------:R-:W-:Y:S02]  /*efa0*/  LEA.HI.X.SX32 R231, R7, R13.reuse, 0x2, P2 ;  /* 0x0000000d07e77211 */ /* 0x080fe400010f16ff */
[-C--:B------:R-:W-:Y:S02]  /*efb0*/  LEA.HI.X.SX32 R229, R9, R13.reuse, 0x2, P3 ;  /* 0x0000000d09e57211 */ /* 0x080fe400018f16ff */
[-C--:B------:R-:W-:Y:S02]  /*efc0*/  LEA.HI.X.SX32 R161, R12, R13.reuse, 0x2, P4 ;  /* 0x0000000d0ca17211 */ /* 0x080fe400020f16ff */
[----:B------:R-:W-:Y:S01]  /*efd0*/  LEA.HI.X.SX32 R163, R126, R13, 0x2, P5 ;  /* 0x0000000d7ea37211 */ /* 0x000fe200028f16ff */
[----:B------:R-:W-:Y:S02]  /*efe0*/  IMAD R62, R251, UR4, RZ ;  /* 0x00000004fb3e7c24 */ /* 0x000fe4000f8e02ff */
[----:B------:R-:W-:-:S02]  /*eff0*/  IMAD R52, R248, UR4, RZ ;  /* 0x00000004f8347c24 */ /* 0x000fc4000f8e02ff */
[----:B------:R-:W2:Y:S01]  /*f000*/  LDL.LU R248, [R1+0x14c] ;  /* 0x00014c0001f87983 */ /* 0x000ea20000300800 */
[----:B------:R-:W-:-:S03]  /*f010*/  IMAD R51, R2, UR4, RZ ;  /* 0x0000000402337c24 */ /* 0x000fc6000f8e02ff */
[----:B------:R-:W2:Y:S01]  /*f020*/  LDL.LU R2, [R1+0x148] ;  /* 0x0001480001027983 */ /* 0x000ea20000300800 */
[----:B------:R-:W-:-:S03]  /*f030*/  IMAD R50, R3, UR4, RZ ;  /* 0x0000000403327c24 */ /* 0x000fc6000f8e02ff */
[----:B------:R-:W2:Y:S04]  /*f040*/  LDL.LU R3, [R1+0x144] ;  /* 0x0001440001037983 */ /* 0x000ea80000300800 */
[----:B------:R-:W2:Y:S04]  /*f050*/  LDL.LU R13, [R1+0x140] ;  /* 0x00014000010d7983 */ /* 0x000ea80000300800 */
[----:B------:R-:W2:Y:S04]  /*f060*/  LDL.LU R12, [R1+0x13c] ;  /* 0x00013c00010c7983 */ /* 0x000ea80000300800 */
[----:B------:R-:W2:Y:S04]  /*f070*/  LDL.LU R9, [R1+0x138] ;  /* 0x0001380001097983 */ /* 0x000ea80000300800 */
[----:B------:R-:W2:Y:S04]  /*f080*/  LDL.LU R7, [R1+0x134] ;  /* 0x0001340001077983 */ /* 0x000ea80000300800 */
[----:B------:R-:W2:Y:S01]  /*f090*/  LDL.LU R251, [R1+0x130] ;  /* 0x0001300001fb7983 */ /* 0x000ea20000300800 */
[----:B------:R-:W-:-:S03]  /*f0a0*/  IMAD R61, R153, UR4, RZ ;  /* 0x00000004993d7c24 */ /* 0x000fc6000f8e02ff */
[----:B------:R-:W2:Y:S04]  /*f0b0*/  LDL.LU R153, [R1+0x12c] ;  /* 0x00012c0001997983 */ /* 0x000ea80000300800 */
[----:B------:R-:W2:Y:S01]  /*f0c0*/  LDL.LU R11, [R1+0x128] ;  /* 0x00012800010b7983 */ /* 0x000ea20000300800 */
[----:B------:R-:W-:-:S03]  /*f0d0*/  IMAD R67, R178, UR4, RZ ;  /* 0x00000004b2437c24 */ /* 0x000fc6000f8e02ff */
        /* <DEDUP_REMOVED lines=25> */
[----:B----4-:R-:W-:-:S03]  /*f270*/  IMAD R49, R15, UR4, RZ ;  /* 0x000000040f317c24 */ /* 0x010fc6000f8e02ff */
[----:B------:R-:W4:Y:S01]  /*f280*/  LDL.LU R19, [R1+0x1c] ;  /* 0x00001c0001137983 */ /* 0x000f220000300800 */
[----:B---3--:R-:W-:-:S03]  /*f290*/  IMAD R48, R14, UR4, RZ ;  /* 0x000000040e307c24 */ /* 0x008fc6000f8e02ff */
[----:B------:R-:W3:Y:S04]  /*f2a0*/  LDL.LU R18, [R1+0x18] ;  /* 0x0000180001127983 */ /* 0x000ee80000300800 */
[----:B------:R-:W3:Y:S04]  /*f2b0*/  LDL.LU R17, [R1+0x14] ;  /* 0x0000140001117983 */ /* 0x000ee80000300800 */
[----:B------:R-:W3:Y:S04]  /*f2c0*/  LDL.LU R16, [R1+0x10] ;  /* 0x0000100001107983 */ /* 0x000ee80000300800 */
[----:B------:R-:W3:Y:S04]  /*f2d0*/  LDL.LU R15, [R1+0xc] ;  /* 0x00000c00010f7983 */ /* 0x000ee80000300800 */
[----:B------:R-:W3:Y:S01]  /*f2e0*/  LDL.LU R14, [R1+0x8] ;  /* 0x00000800010e7983 */ /* 0x000ee20000300800 */
[----:B--2---:R-:W-:-:S03]  /*f2f0*/  IMAD R47, R248, UR4, RZ ;  /* 0x00000004f82f7c24 */ /* 0x004fc6000f8e02ff */
[----:B------:R-:W2:Y:S01]  /*f300*/  LDL.LU R248, [R1+0xd10] ;  /* 0x000d100001f87983 */ /* 0x000ea20000300800 */
[----:B------:R-:W-:-:S03]  /*f310*/  IMAD R46, R2, UR4, RZ ;  /* 0x00000004022e7c24 */ /* 0x000fc6000f8e02ff */
[----:B------:R-:W2:Y:S01]  /*f320*/  LDL.LU R2, [R1+0xd0c] ;  /* 0x000d0c0001027983 */ /* 0x000ea20000300800 */
[----:B------:R-:W-:-:S03]  /*f330*/  IMAD R45, R3, UR4, RZ ;  /* 0x00000004032d7c24 */ /* 0x000fc6000f8e02ff */
[----:B------:R-:W2:Y:S01]  /*f340*/  LDL.LU R3, [R1+0xd08] ;  /* 0x000d080001037983 */ /* 0x000ea20000300800 */
[----:B------:R-:W-:-:S03]  /*f350*/  IMAD R40, R251, UR4, RZ ;  /* 0x00000004fb287c24 */ /* 0x000fc6000f8e02ff */
[----:B------:R-:W2:Y:S01]  /*f360*/  LDL.LU R251, [R1+0x1a4] ;  /* 0x0001a40001fb7983 */ /* 0x000ea20000300800 */
[----:B------:R-:W-:Y:S02]  /*f370*/  SEL R4, RZ, 0x4, !P0 ;  /* 0x00000004ff047807 */ /* 0x000fe40004000000 */
[----:B------:R-:W-:Y:S01]  /*f380*/  LEA.HI.X.SX32 R5, R127, UR5, 0x2, P1 ;  /* 0x000000057f057c11 */ /* 0x000fe200088f16ff */
[----:B------:R-:W-:Y:S02]  /*f390*/  IMAD R38, R11, UR4, RZ ;  /* 0x000000040b267c24 */ /* 0x000fe4000f8e02ff */
[----:B------:R-:W-:Y:S02]  /*f3a0*/  IMAD R44, R13, UR4, RZ ;  /* 0x000000040d2c7c24 */ /* 0x000fe4000f8e02ff */
[----:B------:R-:W-:Y:S02]  /*f3b0*/  IMAD R41, R7, UR4, RZ ;  /* 0x0000000407297c24 */ /* 0x000fe4000f8e02ff */
[----:B------:R-:W-:-:S02]  /*f3c0*/  IMAD R7, R247, UR4, RZ ;  /* 0x00000004f7077c24 */ /* 0x000fc4000f8e02ff */
[----:B------:R-:W-:Y:S02]  /*f3d0*/  IMAD R35, R6, UR4, RZ ;  /* 0x0000000406237c24 */ /* 0x000fe4000f8e02ff */
[----:B------:R-:W-:Y:S01]  /*f3e0*/  IMAD R6, R246, UR4, RZ ;  /* 0x00000004f6067c24 */ /* 0x000fe2000f8e02ff */
[-C--:B------:R-:W-:Y:S01]  /*f3f0*/  LEA R246, P5, R65, R152.reuse, 0x2 ;  /* 0x0000009841f67211 */ /* 0x080fe200078a10ff */
[----:B------:R-:W-:Y:S01]  /*f400*/  IMAD R33, R178, UR4, RZ ;  /* 0x00000004b2217c24 */ /* 0x000fe2000f8e02ff */
[C---:B------:R-:W-:Y:S01]  /*f410*/  LEA R178, P3, R66.reuse, R152, 0x2 ;  /* 0x0000009842b27211 */ /* 0x040fe200078610ff */
[----:B------:R-:W-:Y:S02]  /*f420*/  IMAD R39, R153, UR4, RZ ;  /* 0x0000000499277c24 */ /* 0x000fe4000f8e02ff */
[----:B------:R-:W-:Y:S01]  /*f430*/  IMAD R32, R179, UR4, RZ ;  /* 0x00000004b3207c24 */ /* 0x000fe2000f8e02ff */
[-C--:B------:R-:W-:Y:S01]  /*f440*/  LEA.HI.X.SX32 R179, R66, R5.reuse, 0x2, P3 ;  /* 0x0000000542b37211 */ /* 0x080fe200018f16ff */
[----:B------:R-:W-:Y:S01]  /*f450*/  IMAD R36, R8, UR4, RZ ;  /* 0x0000000408247c24 */ /* 0x000fe2000f8e02ff */
[----:B------:R-:W-:Y:S01]  /*f460*/  LEA.HI.X.SX32 R247, R65, R5, 0x2, P5 ;  /* 0x0000000541f77211 */ /* 0x000fe200028f16ff */
[----:B------:R-:W2:Y:S01]  /*f470*/  LDL.LU R153, [R1+0x1a0] ;  /* 0x0001a00001997983 */ /* 0x000ea20000300800 */
[----:B------:R-:W-:-:S02]  /*f480*/  IMAD R30, R170, UR4, RZ ;  /* 0x00000004aa1e7c24 */ /* 0x000fc4000f8e02ff */
[----:B------:R-:W-:Y:S02]  /*f490*/  IMAD R31, R171, UR4, RZ ;  /* 0x00000004ab1f7c24 */ /* 0x000fe4000f8e02ff */
[----:B------:R-:W-:Y:S02]  /*f4a0*/  IMAD R8, R0, UR4, RZ ;  /* 0x0000000400087c24 */ /* 0x000fe4000f8e02ff */
[----:B------:R-:W-:Y:S01]  /*f4b0*/  IMAD R29, R250, UR4, RZ ;  /* 0x00000004fa1d7c24 */ /* 0x000fe2000f8e02ff */
[----:B------:R-:W2:Y:S01]  /*f4c0*/  LDL.LU R0, [R1+0xd04] ;  /* 0x000d040001007983 */ /* 0x000ea20000300800 */
[----:B------:R-:W-:Y:S02]  /*f4d0*/  IMAD R27, R22, UR4, RZ ;  /* 0x00000004161b7c24 */ /* 0x000fe4000f8e02ff */
[----:B------:R-:W-:Y:S02]  /*f4e0*/  IMAD R26, R21, UR4, RZ ;  /* 0x00000004151a7c24 */ /* 0x000fe4000f8e02ff */
[----:B----4-:R-:W-:-:S02]  /*f4f0*/  IMAD R22, R19, UR4, RZ ;  /* 0x0000000413167c24 */ /* 0x010fc4000f8e02ff */
[----:B---3--:R-:W-:Y:S02]  /*f500*/  IMAD R21, R18, UR4, RZ ;  /* 0x0000000412157c24 */ /* 0x008fe4000f8e02ff */
[----:B------:R-:W-:Y:S02]  /*f510*/  IMAD R18, R245, UR4, RZ ;  /* 0x00000004f5127c24 */ /* 0x000fe4000f8e02ff */
[----:B------:R-:W-:Y:S02]  /*f520*/  IMAD R19, R16, UR4, RZ ;  /* 0x0000000410137c24 */ /* 0x000fe4000f8e02ff */
[----:B------:R-:W-:Y:S01]  /*f530*/  IMAD R16, R244, UR4, RZ ;  /* 0x00000004f4107c24 */ /* 0x000fe2000f8e02ff */
[-C--:B------:R-:W-:Y:S02]  /*f540*/  LEA R244, P4, R64, R152.reuse, 0x2 ;  /* 0x0000009840f47211 */ /* 0x080fe400078810ff */
[----:B------:R-:W-:Y:S02]  /*f550*/  LEA R250, P1, R62, R152, 0x2 ;  /* 0x000000983efa7211 */ /* 0x000fe400078210ff */
[----:B------:R-:W-:Y:S01]  /*f560*/  LEA.HI.X.SX32 R245, R64, R5, 0x2, P4 ;  /* 0x0000000540f57211 */ /* 0x000fe200020f16ff */
[----:B------:R-:W-:-:S02]  /*f570*/  IMAD R43, R12, UR4, RZ ;  /* 0x000000040c2b7c24 */ /* 0x000fc4000f8e02ff */
[----:B------:R-:W-:Y:S02]  /*f580*/  IMAD R42, R9, UR4, RZ ;  /* 0x00000004092a7c24 */ /* 0x000fe4000f8e02ff */
[----:B------:R-:W-:Y:S02]  /*f590*/  IMAD R37, R10, UR4, RZ ;  /* 0x000000040a257c24 */ /* 0x000fe4000f8e02ff */
[----:B------:R-:W-:Y:S02]  /*f5a0*/  IMAD R34, R252, UR4, RZ ;  /* 0x00000004fc227c24 */ /* 0x000fe4000f8e02ff */
[----:B------:R-:W-:Y:S02]  /*f5b0*/  IMAD R28, R23, UR4, RZ ;  /* 0x00000004171c7c24 */ /* 0x000fe4000f8e02ff */
[----:B--2---:R-:W-:Y:S01]  /*f5c0*/  IMAD R11, R2, UR4, RZ ;  /* 0x00000004020b7c24 */ /* 0x004fe2000f8e02ff */
[----:B------:R-:W-:Y:S01]  /*f5d0*/  LEA R2, P0, R67, R152, 0x2 ;  /* 0x0000009843027211 */ /* 0x000fe200078010ff */
[----:B------:R-:W-:-:S03]  /*f5e0*/  IMAD R13, R3, UR4, RZ ;  /* 0x00000004030d7c24 */ /* 0x000fc6000f8e02ff */
[----:B------:R-:W-:Y:S02]  /*f5f0*/  LEA.HI.X.SX32 R3, R67, R5, 0x2, P0 ;  /* 0x0000000543037211 */ /* 0x000fe400000f16ff */
[----:B------:R-:W-:-:S03]  /*f600*/  LEA R170, P0, R63, R152, 0x2 ;  /* 0x000000983faa7211 */ /* 0x000fc600078010ff */
[----:B------:R1:W-:Y:S01]  /*f610*/  STL.64 [R1+0x4c8], R2 ;  /* 0x0004c80201007387 */ /* 0x0003e20000100a00 */
[----:B------:R-:W-:-:S03]  /*f620*/  LEA.HI.X.SX32 R171, R63, R5, 0x2, P0 ;  /* 0x000000053fab7211 */ /* 0x000fc600000f16ff */
[----:B------:R2:W-:Y:S04]  /*f630*/  STL.64 [R1+0x4c0], R178 ;  /* 0x0004c0b201007387 */ /* 0x0005e80000100a00 */
[----:B------:R3:W-:Y:S01]  /*f640*/  STL.64 [R1+0x4b8], R246 ;  /* 0x0004b8f601007387 */ /* 0x0007e20000100a00 */
[----:B-1----:R-:W-:-:S03]  /*f650*/  LEA R2, P2, R61, R152, 0x2 ;  /* 0x000000983d027211 */ /* 0x002fc600078410ff */
[----:B------:R1:W-:Y:S01]  /*f660*/  STL.64 [R1+0x4b0], R244 ;  /* 0x0004b0f401007387 */ /* 0x0003e20000100a00 */
[----:B------:R-:W-:Y:S01]  /*f670*/  IMAD R12, R251, UR4, RZ ;  /* 0x00000004fb0c7c24 */ /* 0x000fe2000f8e02ff */
[-C--:B--2---:R-:W-:Y:S02]  /*f680*/  LEA R178, P3, R60, R152.reuse, 0x2 ;  /* 0x000000983cb27211 */ /* 0x084fe400078610ff */
[----:B------:R2:W-:Y:S01]  /*f690*/  STL.64 [R1+0x4a8], R170 ;  /* 0x0004a8aa01007387 */ /* 0x0005e20000100a00 */
[-C--:B------:R-:W-:Y:S02]  /*f6a0*/  LEA.HI.X.SX32 R251, R62, R5.reuse, 0x2, P1 ;  /* 0x000000053efb7211 */ /* 0x080fe400008f16ff */
[-C--:B---3--:R-:W-:Y:S02]  /*f6b0*/  LEA R246, P5, R59, R152.reuse, 0x2 ;  /* 0x000000983bf67211 */ /* 0x088fe400078a10ff */
[----:B------:R-:W-:Y:S02]  /*f6c0*/  LEA.HI.X.SX32 R3, R61, R5, 0x2, P2 ;  /* 0x000000053d037211 */ /* 0x000fe400010f16ff */
[----:B-1----:R-:W-:-:S02]  /*f6d0*/  LEA R244, P4, R58, R152, 0x2 ;  /* 0x000000983af47211 */ /* 0x002fc400078810ff */
[-C--:B------:R-:W-:Y:S02]  /*f6e0*/  LEA.HI.X.SX32 R179, R60, R5.reuse, 0x2, P3 ;  /* 0x000000053cb37211 */ /* 0x080fe400018f16ff */
[-C--:B--2---:R-:W-:Y:S02]  /*f6f0*/  LEA R170, P0, R57, R152.reuse, 0x2 ;  /* 0x0000009839aa7211 */ /* 0x084fe400078010ff */
[-C--:B------:R-:W-:Y:S01]  /*f700*/  LEA.HI.X.SX32 R247, R59, R5.reuse, 0x2, P5 ;  /* 0x000000053bf77211 */ /* 0x080fe200028f16ff */
[----:B------:R1:W-:Y:S01]  /*f710*/  STL.64 [R1+0x4a0], R250 ;  /* 0x0004a0fa01007387 */ /* 0x0003e20000100a00 */
[-C--:B------:R-:W-:Y:S02]  /*f720*/  LEA.HI.X.SX32 R245, R58, R5.reuse, 0x2, P4 ;  /* 0x000000053af57211 */ /* 0x080fe400020f16ff */
[----:B------:R-:W-:Y:S01]  /*f730*/  LEA.HI.X.SX32 R171, R57, R5, 0x2, P0 ;  /* 0x0000000539ab7211 */ /* 0x000fe200000f16ff */
[----:B------:R2:W-:Y:S04]  /*f740*/  STL.64 [R1+0x498], R2 ;  /* 0x0004980201007387 */ /* 0x0005e80000100a00 */
[----:B------:R3:W-:Y:S01]  /*f750*/  STL.64 [R1+0x490], R178 ;  /* 0x000490b201007387 */ /* 0x0007e20000100a00 */
[----:B-1----:R-:W-:-:S03]  /*f760*/  LEA R250, P1, R56, R152, 0x2 ;  /* 0x0000009838fa7211 */ /* 0x002fc600078210ff */
[----:B------:R1:W-:Y:S01]  /*f770*/  STL.64 [R1+0x488], R246 ;  /* 0x000488f601007387 */ /* 0x0003e20000100a00 */
[----:B--2---:R-:W-:-:S03]  /*f780*/  LEA R2, P2, R55, R152, 0x2 ;  /* 0x0000009837027211 */ /* 0x004fc600078410ff */
[----:B------:R2:W-:Y:S01]  /*f790*/  STL.64 [R1+0x480], R244 ;  /* 0x000480f401007387 */ /* 0x0005e20000100a00 */
[-C--:B------:R-:W-:Y:S02]  /*f7a0*/  LEA.HI.X.SX32 R251, R56, R5.reuse, 0x2, P1 ;  /* 0x0000000538fb7211 */ /* 0x080fe400008f16ff */
[CC--:B---3--:R-:W-:Y:S01]  /*f7b0*/  LEA R178, P3, R54.reuse, R152.reuse, 0x2 ;  /* 0x0000009836b27211 */ /* 0x0c8fe200078610ff */
[----:B------:R3:W-:Y:S01]  /*f7c0*/  STL.64 [R1+0x478], R170 ;  /* 0x000478aa01007387 */ /* 0x0007e20000100a00 */
[-C--:B------:R-:W-:Y:S02]  /*f7d0*/  LEA.HI.X.SX32 R3, R55, R5.reuse, 0x2, P2 ;  /* 0x0000000537037211 */ /* 0x080fe400010f16ff */
[-C--:B-1----:R-:W-:Y:S02]  /*f7e0*/  LEA R246, P5, R53, R152.reuse, 0x2 ;  /* 0x0000009835f67211 */ /* 0x082fe400078a10ff */
[----:B------:R-:W-:Y:S02]  /*f7f0*/  LEA.HI.X.SX32 R179, R54, R5, 0x2, P3 ;  /* 0x0000000536b37211 */ /* 0x000fe400018f16ff */
[----:B--2---:R-:W-:-:S02]  /*f800*/  LEA R244, P4, R52, R152, 0x2 ;  /* 0x0000009834f47211 */ /* 0x004fc400078810ff */
[-C--:B------:R-:W-:Y:S02]  /*f810*/  LEA.HI.X.SX32 R247, R53, R5.reuse, 0x2, P5 ;  /* 0x0000000535f77211 */ /* 0x080fe400028f16ff */
[CC--:B---3--:R-:W-:Y:S01]  /*f820*/  LEA R170, P0, R51.reuse, R152.reuse, 0x2 ;  /* 0x0000009833aa7211 */ /* 0x0c8fe200078010ff */
        /* <DEDUP_REMOVED lines=72> */
[----:B------:R-:W-:Y:S01]  /*fcb0*/  STL.64 [R1+0x3c8], R250 ;  /* 0x0003c8fa01007387 */ /* 0x000fe20000100a00 */
[-C--:B------:R-:W-:Y:S02]  /*fcc0*/  LEA.HI.X.SX32 R245, R28, R5.reuse, 0x2, P4 ;  /* 0x000000051cf57211 */ /* 0x080fe400020f16ff */
[----:B------:R-:W-:Y:S01]  /*fcd0*/  LEA.HI.X.SX32 R171, R27, R5, 0x2, P0 ;  /* 0x000000051bab7211 */ /* 0x000fe200000f16ff */
[----:B------:R-:W-:Y:S04]  /*fce0*/  STL.64 [R1+0x3c0], R2 ;  /* 0x0003c00201007387 */ /* 0x000fe80000100a00 */
[----:B------:R-:W-:Y:S04]  /*fcf0*/  STL.64 [R1+0x3b8], R178 ;  /* 0x0003b8b201007387 */ /* 0x000fe80000100a00 */
[----:B------:R-:W-:Y:S04]  /*fd00*/  STL.64 [R1+0x3b0], R246 ;  /* 0x0003b0f601007387 */ /* 0x000fe80000100a00 */
[----:B------:R-:W-:Y:S04]  /*fd10*/  STL.64 [R1+0x5a8], R244 ;  /* 0x0005a8f401007387 */ /* 0x000fe80000100a00 */
[----:B------:R1:W-:Y:S04]  /*fd20*/  STL.64 [R1+0x3a8], R170 ;  /* 0x0003a8aa01007387 */ /* 0x0003e80000100a00 */
[----:B-1----:R-:W2:Y:S01]  /*fd30*/  LDL.LU R171, [R1+0xd00] ;  /* 0x000d000001ab7983 */ /* 0x002ea20000300800 */
[----:B------:R-:W-:Y:S01]  /*fd40*/  IMAD R23, R20, UR4, RZ ;  /* 0x0000000414177c24 */ /* 0x000fe2000f8e02ff */
[-C--:B------:R-:W-:Y:S01]  /*fd50*/  LEA R250, P1, R26, R152.reuse, 0x2 ;  /* 0x000000981afa7211 */ /* 0x080fe200078210ff */
[----:B------:R-:W-:Y:S01]  /*fd60*/  IMAD R20, R17, UR4, RZ ;  /* 0x0000000411147c24 */ /* 0x000fe2000f8e02ff */
[----:B------:R-:W-:-:S02]  /*fd70*/  LEA R178, P3, R22, R152, 0x2 ;  /* 0x0000009816b27211 */ /* 0x000fc400078610ff */
[-C--:B------:R-:W-:Y:S01]  /*fd80*/  LEA R2, P2, R23, R152.reuse, 0x2 ;  /* 0x0000009817027211 */ /* 0x080fe200078410ff */
[----:B------:R-:W-:Y:S01]  /*fd90*/  IMAD R17, R15, UR4, RZ ;  /* 0x000000040f117c24 */ /* 0x000fe2000f8e02ff */
[-C--:B------:R-:W-:Y:S02]  /*fda0*/  LEA.HI.X.SX32 R251, R26, R5.reuse, 0x2, P1 ;  /* 0x000000051afb7211 */ /* 0x080fe400008f16ff */
[-C--:B------:R-:W-:Y:S02]  /*fdb0*/  LEA R246, P5, R21, R152.reuse, 0x2 ;  /* 0x0000009815f67211 */ /* 0x080fe400078a10ff */
[-C--:B------:R-:W-:Y:S01]  /*fdc0*/  LEA R170, P0, R19, R152.reuse, 0x2 ;  /* 0x0000009813aa7211 */ /* 0x080fe200078010ff */
[----:B------:R-:W-:Y:S01]  /*fdd0*/  IMAD R15, R14, UR4, RZ ;  /* 0x000000040e0f7c24 */ /* 0x000fe2000f8e02ff */
[----:B------:R-:W-:Y:S02]  /*fde0*/  LEA.HI.X.SX32 R3, R23, R5, 0x2, P2 ;  /* 0x0000000517037211 */ /* 0x000fe400010f16ff */
[----:B------:R-:W-:-:S02]  /*fdf0*/  LEA R244, P4, R20, R152, 0x2 ;  /* 0x0000009814f47211 */ /* 0x000fc400078810ff */
[-C--:B------:R-:W-:Y:S01]  /*fe00*/  LEA.HI.X.SX32 R179, R22, R5.reuse, 0x2, P3 ;  /* 0x0000000516b37211 */ /* 0x080fe200018f16ff */
[----:B------:R1:W-:Y:S01]  /*fe10*/  STL.64 [R1+0x3a0], R250 ;  /* 0x0003a0fa01007387 */ /* 0x0003e20000100a00 */
[-C--:B------:R-:W-:Y:S01]  /*fe20*/  LEA.HI.X.SX32 R247, R21, R5.reuse, 0x2, P5 ;  /* 0x0000000515f77211 */ /* 0x080fe200028f16ff */
[----:B------:R-:W-:Y:S01]  /*fe30*/  IMAD R9, R248, UR4, RZ ;  /* 0x00000004f8097c24 */ /* 0x000fe2000f8e02ff */
[----:B------:R-:W-:Y:S01]  /*fe40*/  LEA.HI.X.SX32 R245, R20, R5, 0x2, P4 ;  /* 0x0000000514f57211 */ /* 0x000fe200020f16ff */
[----:B------:R3:W-:Y:S01]  /*fe50*/  STL [R1+0x378], R170 ;  /* 0x000378aa01007387 */ /* 0x0007e20000100800 */
[----:B------:R-:W-:-:S03]  /*fe60*/  IMAD.MOV.U32 R22, RZ, RZ, R170 ;  /* 0x000000ffff167224 */ /* 0x000fc600078e00aa */
[----:B------:R4:W-:Y:S01]  /*fe70*/  STL.64 [R1+0x398], R2 ;  /* 0x0003980201007387 */ /* 0x0009e20000100a00 */
[----:B-1----:R-:W-:-:S03]  /*fe80*/  LEA R250, P1, R17, R152, 0x2 ;  /* 0x0000009811fa7211 */ /* 0x002fc600078210ff */
[----:B------:R1:W-:Y:S01]  /*fe90*/  STL.64 [R1+0x390], R178 ;  /* 0x000390b201007387 */ /* 0x0003e20000100a00 */
[-C--:B---3--:R-:W-:Y:S02]  /*fea0*/  LEA R170, P3, R13, R152.reuse, 0x2 ;  /* 0x000000980daa7211 */ /* 0x088fe400078610ff */
[-C--:B------:R-:W-:Y:S02]  /*feb0*/  LEA.HI.X.SX32 R251, R17, R5.reuse, 0x2, P1 ;  /* 0x0000000511fb7211 */ /* 0x080fe400008f16ff */
[CC--:B----4-:R-:W-:Y:S01]  /*fec0*/  LEA R2, P2, R15.reuse, R152.reuse, 0x2 ;  /* 0x000000980f027211 */ /* 0x0d0fe200078410ff */
[----:B-1----:R-:W3:Y:S03]  /*fed0*/  LDL.LU.64 R178, [R1+0xcf8] ;  /* 0x000cf80001b27983 */ /* 0x002ee60000300a00 */
[----:B------:R-:W-:Y:S01]  /*fee0*/  LEA.HI.X.SX32 R3, R15, R5, 0x2, P2 ;  /* 0x000000050f037211 */ /* 0x000fe200010f16ff */
[----:B------:R1:W-:Y:S04]  /*fef0*/  STL.64 [R1+0x388], R246 ;  /* 0x000388f601007387 */ /* 0x0003e80000100a00 */
[----:B------:R4:W-:Y:S01]  /*ff00*/  STL.64 [R1+0x380], R244 ;  /* 0x000380f401007387 */ /* 0x0009e20000100a00 */
[----:B------:R-:W-:Y:S01]  /*ff10*/  IMAD R14, R184, UR4, RZ ;  /* 0x00000004b80e7c24 */ /* 0x000fe2000f8e02ff */
[----:B-1----:R-:W-:-:S02]  /*ff20*/  LEA R246, P5, R11, R152, 0x2 ;  /* 0x000000980bf67211 */ /* 0x002fc400078a10ff */
[----:B----4-:R-:W-:Y:S02]  /*ff30*/  LEA R244, P4, R9, R152, 0x2 ;  /* 0x0000009809f47211 */ /* 0x010fe400078810ff */
[-C--:B------:R-:W-:Y:S02]  /*ff40*/  LEA.HI.X.SX32 R247, R11, R5.reuse, 0x2, P5 ;  /* 0x000000050bf77211 */ /* 0x080fe400028f16ff */
[-C--:B------:R-:W-:Y:S01]  /*ff50*/  LEA.HI.X.SX32 R245, R9, R5.reuse, 0x2, P4 ;  /* 0x0000000509f57211 */ /* 0x080fe200020f16ff */
[----:B------:R-:W-:Y:S02]  /*ff60*/  IMAD R10, R153, UR4, RZ ;  /* 0x00000004990a7c24 */ /* 0x000fe4000f8e02ff */
[----:B--2---:R-:W-:Y:S01]  /*ff70*/  IMAD.MOV.U32 R23, RZ, RZ, R171 ;  /* 0x000000ffff177224 */ /* 0x004fe200078e00ab */
[-C--:B------:R-:W-:Y:S02]  /*ff80*/  LEA.HI.X.SX32 R23, R19, R5.reuse, 0x2, P0 ;  /* 0x0000000513177211 */ /* 0x080fe400000f16ff */
[----:B------:R-:W-:-:S02]  /*ff90*/  LEA.HI.X.SX32 R171, R13, R5, 0x2, P3 ;  /* 0x000000050dab7211 */ /* 0x000fc400018f16ff */
[-C--:B------:R-:W-:Y:S01]  /*ffa0*/  LEA R22, P0, R7, R152.reuse, 0x2 ;  /* 0x0000009807167211 */ /* 0x080fe200078010ff */
[----:B------:R1:W-:Y:S01]  /*ffb0*/  STL [R1+0x37c], R23 ;  /* 0x00037c1701007387 */ /* 0x0003e20000100800 */
[----:B------:R-:W-:-:S03]  /*ffc0*/  LEA R20, P3, R16, R152, 0x2 ;  /* 0x0000009810147211 */ /* 0x000fc600078610ff */
[----:B------:R2:W-:Y:S04]  /*ffd0*/  STL.64 [R1+0x5a0], R250 ;  /* 0x0005a0fa01007387 */ /* 0x0005e80000100a00 */
[----:B------:R4:W-:Y:S01]  /*ffe0*/  STL.64 [R1+0x370], R2 ;  /* 0x0003700201007387 */ /* 0x0009e20000100a00 */
[----:B-1----:R-:W-:-:S03]  /*fff0*/  LEA.HI.X.SX32 R23, R7, R5, 0x2, P0 ;  /* 0x0000000507177211 */ /* 0x002fc600000f16ff */
[----:B------:R1:W-:Y:S01]  /*10000*/  STL.64 [R1+0x368], R170 ;  /* 0x000368aa01007387 */ /* 0x0003e20000100a00 */
[-C--:B--2---:R-:W-:Y:S02]  /*10010*/  LEA R250, P1, R6, R152.reuse, 0x2 ;  /* 0x0000009806fa7211 */ /* 0x084fe400078210ff */
[----:B----4-:R-:W-:Y:S02]  /*10020*/  LEA R2, P2, R18, R152, 0x2 ;  /* 0x0000009812027211 */ /* 0x010fe400078410ff */
[-C--:B------:R-:W-:Y:S01]  /*10030*/  LEA.HI.X.SX32 R251, R6, R5.reuse, 0x2, P1 ;  /* 0x0000000506fb7211 */ /* 0x080fe200008f16ff */
[----:B-1----:R-:W2:Y:S01]  /*10040*/  LDL.LU.64 R170, [R1+0xcf0] ;  /* 0x000cf00001aa7983 */ /* 0x002ea20000300a00 */
[----:B------:R-:W-:Y:S01]  /*10050*/  IMAD.MOV.U32 R6, RZ, RZ, R20 ;  /* 0x000000ffff067224 */ /* 0x000fe200078e0014 */
[----:B------:R-:W-:Y:S02]  /*10060*/  LEA.HI.X.SX32 R3, R18, R5, 0x2, P2 ;  /* 0x0000000512037211 */ /* 0x000fe400010f16ff */
[----:B------:R1:W-:Y:S01]  /*10070*/  STL.64 [R1+0x360], R246 ;  /* 0x000360f601007387 */ /* 0x0003e20000100a00 */
[----:B------:R-:W-:-:S03]  /*10080*/  IMAD.MOV.U32 R7, RZ, RZ, R21 ;  /* 0x000000ffff077224 */ /* 0x000fc600078e0015 */
[----:B------:R4:W-:Y:S01]  /*10090*/  STL [R1+0x598], R20 ;  /* 0x0005981401007387 */ /* 0x0009e20000100800 */
[----:B------:R-:W-:-:S03]  /*100a0*/  LEA.HI.X.SX32 R7, R16, R5, 0x2, P3 ;  /* 0x0000000510077211 */ /* 0x000fc600018f16ff */
[----:B------:R3:W-:Y:S01]  /*100b0*/  STL.64 [R1+0x358], R244 ;  /* 0x000358f401007387 */ /* 0x0007e20000100a00 */
[----:B-1----:R-:W-:-:S03]  /*100c0*/  LEA R246, P5, R14, R152, 0x2 ;  /* 0x000000980ef67211 */ /* 0x002fc600078a10ff */
[----:B------:R1:W-:Y:S01]  /*100d0*/  STL.64 [R1+0x350], R22 ;  /* 0x0003501601007387 */ /* 0x0003e20000100a00 */
[-C--:B----4-:R-:W-:Y:S02]  /*100e0*/  LEA R20, P1, R8, R152.reuse, 0x2 ;  /* 0x0000009808147211 */ /* 0x090fe400078210ff */
[-C--:B------:R-:W-:Y:S01]  /*100f0*/  LEA.HI.X.SX32 R247, R14, R5.reuse, 0x2, P5 ;  /* 0x000000050ef77211 */ /* 0x080fe200028f16ff */
[----:B------:R4:W-:Y:S01]  /*10100*/  STL.64 [R1+0x348], R250 ;  /* 0x000348fa01007387 */ /* 0x0009e20000100a00 */
[-C--:B---3--:R-:W-:Y:S02]  /*10110*/  LEA R244, P4, R12, R152.reuse, 0x2 ;  /* 0x000000980cf47211 */ /* 0x088fe400078810ff */
[-C--:B------:R-:W-:Y:S02]  /*10120*/  LEA.HI.X.SX32 R21, R8, R5.reuse, 0x2, P1 ;  /* 0x0000000508157211 */ /* 0x080fe400008f16ff */
[----:B-1----:R-:W-:Y:S02]  /*10130*/  LEA R22, P0, R10, R152, 0x2 ;  /* 0x000000980a167211 */ /* 0x002fe400078010ff */
[-C--:B------:R-:W-:Y:S01]  /*10140*/  LEA.HI.X.SX32 R245, R12, R5.reuse, 0x2, P4 ;  /* 0x000000050cf57211 */ /* 0x080fe200020f16ff */
[----:B----4-:R-:W3:Y:S01]  /*10150*/  LDL.LU.64 R250, [R1+0xce8] ;  /* 0x000ce80001fa7983 */ /* 0x010ee20000300a00 */
[----:B------:R-:W-:-:S03]  /*10160*/  LEA.HI.X.SX32 R23, R10, R5, 0x2, P0 ;  /* 0x000000050a177211 */ /* 0x000fc600000f16ff */
[----:B------:R1:W-:Y:S04]  /*10170*/  STL.64 [R1+0x340], R2 ;  /* 0x0003400201007387 */ /* 0x0003e80000100a00 */
[----:B-1----:R-:W4:Y:S04]  /*10180*/  LDL.LU.64 R2, [R1+0xce0] ;  /* 0x000ce00001027983 */ /* 0x002f280000300a00 */
[----:B------:R-:W-:Y:S04]  /*10190*/  STL [R1+0x59c], R7 ;  /* 0x00059c0701007387 */ /* 0x000fe80000100800 */
[----:B------:R-:W-:Y:S04]  /*101a0*/  STL.64 [R1+0x338], R246 ;  /* 0x000338f601007387 */ /* 0x000fe80000100a00 */
[----:B------:R1:W-:Y:S04]  /*101b0*/  STL.64 [R1+0x320], R20 ;  /* 0x0003201401007387 */ /* 0x0003e80000100a00 */
[----:B------:R-:W-:Y:S04]  /*101c0*/  STL.64 [R1+0x330], R244 ;  /* 0x000330f401007387 */ /* 0x000fe80000100a00 */
[----:B------:R1:W-:Y:S04]  /*101d0*/  STL.64 [R1+0x328], R22 ;  /* 0x0003281601007387 */ /* 0x0003e80000100a00 */
[----:B-1----:R-:W2:Y:S01]  /*101e0*/  LDL.LU R21, [R1+0x574] ;  /* 0x0005740001157983 */ /* 0x002ea20000300800 */
[----:B------:R-:W-:Y:S01]  /*101f0*/  ULDC UR12, c[0x0][0x240] ;  /* 0x00009000000c7ab9 */ /* 0x000fe20000000800 */
[----:B------:R-:W-:Y:S01]  /*10200*/  ULDC UR24, c[0x0][0x240] ;  /* 0x0000900000187ab9 */ /* 0x000fe20000000800 */
[----:B------:R-:W-:Y:S01]  /*10210*/  ULDC UR18, c[0x0][0x240] ;  /* 0x0000900000127ab9 */ /* 0x000fe20000000800 */
[----:B------:R-:W3:Y:S01]  /*10220*/  LDL.LU R22, [R1+0x570] ;  /* 0x0005700001167983 */ /* 0x000ee20000300800 */
[----:B------:R-:W-:Y:S01]  /*10230*/  ULDC UR10, c[0x0][0x240] ;  /* 0x00009000000a7ab9 */ /* 0x000fe20000000800 */
[----:B------:R-:W-:Y:S01]  /*10240*/  ULDC UR13, c[0x0][0x240] ;  /* 0x00009000000d7ab9 */ /* 0x000fe20000000800 */
[----:B------:R-:W-:Y:S01]  /*10250*/  ULDC UR25, c[0x0][0x240] ;  /* 0x0000900000197ab9 */ /* 0x000fe20000000800 */
[----:B------:R-:W4:Y:S01]  /*10260*/  LDL.LU R23, [R1+0x56c] ;  /* 0x00056c0001177983 */ /* 0x000f220000300800 */
        /* <DEDUP_REMOVED lines=16> */
[----:B------:R-:W-:Y:S01]  /*10370*/  IMAD R144, R144, UR4, RZ ;  /* 0x0000000490907c24 */ /* 0x000fe2000f8e02ff */
[----:B------:R-:W-:Y:S01]  /*10380*/  ULDC UR55, c[0x0][0x240] ;  /* 0x0000900000377ab9 */ /* 0x000fe20000000800 */
[----:B------:R-:W-:Y:S01]  /*10390*/  IMAD R145, R145, UR4, RZ ;  /* 0x0000000491917c24 */ /* 0x000fe2000f8e02ff */
        /* <DEDUP_REMOVED lines=16> */
[----:B------:R-:W-:Y:S01]  /*104a0*/  STL.64 [R1+0xf00], R180 ;  /* 0x000f00b401007387 */ /* 0x000fe20000100a00 */
[----:B------:R-:W-:Y:S01]  /*104b0*/  ULDC UR8, c[0x0][0x240] ;  /* 0x0000900000087ab9 */ /* 0x000fe20000000800 */
[----:B------:R-:W-:Y:S01]  /*104c0*/  ULDC UR51, c[0x0][0x240] ;  /* 0x0000900000337ab9 */ /* 0x000fe20000000800 */
[----:B------:R-:W-:Y:S01]  /*104d0*/  ULDC UR26, c[0x0][0x240] ;  /* 0x00009000001a7ab9 */ /* 0x000fe20000000800 */
        /* <DEDUP_REMOVED lines=24> */
[----:B------:R1:W-:Y:S01]  /*10660*/  STL.64 [R1+0xec8], R194 ;  /* 0x000ec8c201007387 */ /* 0x0003e20000100a00 */
[----:B------:R-:W-:Y:S01]  /*10670*/  ULDC UR35, c[0x0][0x240] ;  /* 0x0000900000237ab9 */ /* 0x000fe20000000800 */
[----:B------:R-:W-:Y:S01]  /*10680*/  ULDC UR37, c[0x0][0x240] ;  /* 0x0000900000257ab9 */ /* 0x000fe20000000800 */
[----:B------:R-:W-:Y:S01]  /*10690*/  ULDC UR39, c[0x0][0x240] ;  /* 0x0000900000277ab9 */ /* 0x000fe20000000800 */
[----:B------:R-:W-:Y:S01]  /*106a0*/  STL.64 [R1+0xec0], R198 ;  /* 0x000ec0c601007387 */ /* 0x000fe20000100a00 */
[----:B------:R-:W-:Y:S01]  /*106b0*/  ULDC UR53, c[0x0][0x240] ;  /* 0x0000900000357ab9 */ /* 0x000fe20000000800 */
[----:B------:R-:W-:Y:S01]  /*106c0*/  ULDC UR52, c[0x0][0x240] ;  /* 0x0000900000347ab9 */ /* 0x000fe20000000800 */
[----:B------:R-:W-:Y:S01]  /*106d0*/  ULDC UR54, c[0x0][0x240] ;  /* 0x0000900000367ab9 */ /* 0x000fe20000000800 */
[----:B------:R-:W-:Y:S04]  /*106e0*/  STL [R1+0xebc], R196 ;  /* 0x000ebcc401007387 */ /* 0x000fe80000100800 */
[----:B------:R-:W-:Y:S04]  /*106f0*/  STL [R1+0xeb8], R197 ;  /* 0x000eb8c501007387 */ /* 0x000fe80000100800 */
[----:B------:R-:W-:Y:S04]  /*10700*/  STL [R1+0xeb4], R238 ;  /* 0x000eb4ee01007387 */ /* 0x000fe80000100800 */
[----:B------:R1:W-:Y:S04]  /*10710*/  STL [R1+0xeb0], R239 ;  /* 0x000eb0ef01007387 */ /* 0x0003e80000100800 */
[----:B------:R1:W-:Y:S04]  /*10720*/  STL [R1+0xeac], R200 ;  /* 0x000eacc801007387 */ /* 0x0003e80000100800 */
[----:B------:R1:W-:Y:S04]  /*10730*/  STL [R1+0xea8], R201 ;  /* 0x000ea8c901007387 */ /* 0x0003e80000100800 */
[----:B------:R1:W-:Y:S04]  /*10740*/  STL [R1+0xea4], R202 ;  /* 0x000ea4ca01007387 */ /* 0x0003e80000100800 */
[----:B------:R1:W-:Y:S04]  /*10750*/  STL [R1+0xea0], R203 ;  /* 0x000ea0cb01007387 */ /* 0x0003e80000100800 */
[----:B------:R1:W-:Y:S04]  /*10760*/  STL [R1+0xe9c], R204 ;  /* 0x000e9ccc01007387 */ /* 0x0003e80000100800 */
[----:B------:R1:W-:Y:S04]  /*10770*/  STL [R1+0xe98], R205 ;  /* 0x000e98cd01007387 */ /* 0x0003e80000100800 */
[----:B------:R1:W-:Y:S04]  /*10780*/  STL [R1+0xe94], R208 ;  /* 0x000e94d001007387 */ /* 0x0003e80000100800 */
[----:B------:R-:W-:Y:S04]  /*10790*/  STL [R1+0xe90], R209 ;  /* 0x000e90d101007387 */ /* 0x000fe80000100800 */
        /* <DEDUP_REMOVED lines=12> */
[----:B------:R1:W-:Y:S04]  /*10860*/  STL [R1+0xe5c], R216 ;  /* 0x000e5cd801007387 */ /* 0x0003e80000100800 */
[----:B------:R1:W-:Y:S04]  /*10870*/  STL [R1+0xe58], R217 ;  /* 0x000e58d901007387 */ /* 0x0003e80000100800 */
[----:B------:R-:W-:Y:S04]  /*10880*/  STL [R1+0xe54], R234 ;  /* 0x000e54ea01007387 */ /* 0x000fe80000100800 */
[----:B------:R1:W-:Y:S04]  /*10890*/  STL [R1+0xe50], R235 ;  /* 0x000e50eb01007387 */ /* 0x0003e80000100800 */
[----:B------:R-:W-:Y:S04]  /*108a0*/  STL [R1+0xe4c], R220 ;  /* 0x000e4cdc01007387 */ /* 0x000fe80000100800 */
[----:B------:R1:W-:Y:S04]  /*108b0*/  STL [R1+0xe48], R221 ;  /* 0x000e48dd01007387 */ /* 0x0003e80000100800 */
[----:B------:R1:W-:Y:S04]  /*108c0*/  STL [R1+0xe44], R224 ;  /* 0x000e44e001007387 */ /* 0x0003e80000100800 */
[----:B------:R1:W-:Y:S04]  /*108d0*/  STL [R1+0xe40], R225 ;  /* 0x000e40e101007387 */ /* 0x0003e80000100800 */
[----:B------:R1:W-:Y:S04]  /*108e0*/  STL [R1+0xe3c], R226 ;  /* 0x000e3ce201007387 */ /* 0x0003e80000100800 */
[----:B------:R1:W-:Y:S04]  /*108f0*/  STL [R1+0xe38], R227 ;  /* 0x000e38e301007387 */ /* 0x0003e80000100800 */
[----:B------:R-:W-:Y:S04]  /*10900*/  STL [R1+0xe34], R222 ;  /* 0x000e34de01007387 */ /* 0x000fe80000100800 */
[----:B------:R1:W-:Y:S04]  /*10910*/  STL [R1+0xe30], R223 ;  /* 0x000e30df01007387 */ /* 0x0003e80000100800 */
[----:B------:R-:W-:Y:S04]  /*10920*/  STL [R1+0xe2c], R230 ;  /* 0x000e2ce601007387 */ /* 0x000fe80000100800 */
        /* <DEDUP_REMOVED lines=14> */
[----:B------:R-:W4:Y:S04]  /*10a10*/  LDL.LU R18, [R1+0x548] ;  /* 0x0005480001127983 */ /* 0x000f280000300800 */
[----:B------:R-:W4:Y:S04]  /*10a20*/  LDL.LU R19, [R1+0x544] ;  /* 0x0005440001137983 */ /* 0x000f280000300800 */
[----:B------:R-:W4:Y:S01]  /*10a30*/  LDL.LU R20, [R1+0x540] ;  /* 0x0005400001147983 */ /* 0x000f220000300800 */
[----:B--2---:R-:W-:-:S03]  /*10a40*/  IMAD R7, R21, UR4, RZ ;  /* 0x0000000415077c24 */ /* 0x004fc6000f8e02ff */
[----:B------:R-:W2:Y:S01]  /*10a50*/  LDL.LU R21, [R1+0x53c] ;  /* 0x00053c0001157983 */ /* 0x000ea20000300800 */
[----:B---3--:R-:W-:-:S03]  /*10a60*/  IMAD R8, R22, UR4, RZ ;  /* 0x0000000416087c24 */ /* 0x008fc6000f8e02ff */
[----:B------:R-:W3:Y:S01]  /*10a70*/  LDL.LU R22, [R1+0x538] ;  /* 0x0005380001167983 */ /* 0x000ee20000300800 */
[----:B----4-:R-:W-:-:S03]  /*10a80*/  IMAD R9, R23, UR4, RZ ;  /* 0x0000000417097c24 */ /* 0x010fc6000f8e02ff */
[----:B------:R-:W4:Y:S01]  /*10a90*/  LDL.LU R23, [R1+0x534] ;  /* 0x0005340001177983 */ /* 0x000f220000300800 */
[----:B------:R-:W-:-:S03]  /*10aa0*/  IMAD R10, R184, UR4, RZ ;  /* 0x00000004b80a7c24 */ /* 0x000fc6000f8e02ff */
[----:B-1----:R-:W2:Y:S01]  /*10ab0*/  LDL.LU R194, [R1+0x530] ;  /* 0x0005300001c27983 */ /* 0x002ea20000300800 */
[----:B------:R-:W-:-:S03]  /*10ac0*/  IMAD R11, R244, UR4, RZ ;  /* 0x00000004f40b7c24 */ /* 0x000fc6000f8e02ff */
[----:B------:R-:W3:Y:S01]  /*10ad0*/  LDL.LU R195, [R1+0x52c] ;  /* 0x00052c0001c37983 */ /* 0x000ee20000300800 */
[----:B------:R-:W-:-:S03]  /*10ae0*/  IMAD R12, R245, UR4, RZ ;  /* 0x00000004f50c7c24 */ /* 0x000fc6000f8e02ff */
[----:B------:R-:W4:Y:S01]  /*10af0*/  LDL.LU R192, [R1+0x528] ;  /* 0x0005280001c07983 */ /* 0x000f220000300800 */
        /* <DEDUP_REMOVED lines=9> */
[----:B------:R-:W4:Y:S04]  /*10b90*/  LDL.LU R241, [R1+0x514] ;  /* 0x0005140001f17983 */ /* 0x000f280000300800 */
        /* <DEDUP_REMOVED lines=143> */
[----:B------:R-:W-:Y:S02]  /*11490*/  IMAD R86, R198, UR4, RZ ;  /* 0x00000004c6567c24 */ /* 0x000fe4000f8e02ff */
[----:B------:R-:W-:Y:S02]  /*114a0*/  IMAD R87, R199, UR4, RZ ;  /* 0x00000004c7577c24 */ /* 0x000fe4000f8e02ff */
[----:B--2---:R-:W-:Y:S02]  /*114b0*/  IMAD R88, R194, UR4, RZ ;  /* 0x00000004c2587c24 */ /* 0x004fe4000f8e02ff */
[----:B---3--:R-:W-:Y:S02]  /*114c0*/  IMAD R89, R195, UR4, RZ ;  /* 0x00000004c3597c24 */ /* 0x008fe4000f8e02ff */
[----:B----4-:R-:W-:Y:S02]  /*114d0*/  IMAD R90, R192, UR4, RZ ;  /* 0x00000004c05a7c24 */ /* 0x010fe4000f8e02ff */
[----:B------:R-:W-:-:S02]  /*114e0*/  IMAD R91, R193, UR4, RZ ;  /* 0x00000004c15b7c24 */ /* 0x000fc4000f8e02ff */
[----:B------:R-:W-:Y:S02]  /*114f0*/  IMAD R95, R190, UR4, RZ ;  /* 0x00000004be5f7c24 */ /* 0x000fe4000f8e02ff */
[----:B------:R-:W-:Y:S02]  /*11500*/  IMAD R98, R191, UR4, RZ ;  /* 0x00000004bf627c24 */ /* 0x000fe4000f8e02ff */
[----:B------:R-:W-:Y:S02]  /*11510*/  IMAD R108, R186, UR4, RZ ;  /* 0x00000004ba6c7c24 */ /* 0x000fe4000f8e02ff */
[----:B------:R-:W-:Y:S02]  /*11520*/  IMAD R109, R187, UR4, RZ ;  /* 0x00000004bb6d7c24 */ /* 0x000fe4000f8e02ff */
[----:B------:R-:W-:Y:S02]  /*11530*/  IMAD R101, R240, UR4, RZ ;  /* 0x00000004f0657c24 */ /* 0x000fe4000f8e02ff */
        /* <DEDUP_REMOVED lines=10> */
[----:B------:R-:W2:Y:S04]  /*115e0*/  LDL.LU R153, [R1+0x214] ;  /* 0x0002140001997983 */ /* 0x000ea80000300800 */
[----:B------:R-:W3:Y:S04]  /*115f0*/  LDL.LU R184, [R1+0x210] ;  /* 0x0002100001b87983 */ /* 0x000ee80000300800 */
[----:B------:R-:W4:Y:S01]  /*11600*/  LDL.LU R244, [R1+0x20c] ;  /* 0x00020c0001f47983 */ /* 0x000f220000300800 */
[----:B------:R-:W-:-:S03]  /*11610*/  IMAD R136, R252, UR4, RZ ;  /* 0x00000004fc887c24 */ /* 0x000fc6000f8e02ff */
[----:B------:R-:W4:Y:S04]  /*11620*/  LDL.LU R245, [R1+0x208] ;  /* 0x0002080001f57983 */ /* 0x000f280000300800 */
[----:B------:R-:W4:Y:S04]  /*11630*/  LDL.LU R246, [R1+0x204] ;  /* 0x0002040001f67983 */ /* 0x000f280000300800 */
[----:B------:R-:W4:Y:S04]  /*11640*/  LDL.LU R247, [R1+0x200] ;  /* 0x0002000001f77983 */ /* 0x000f280000300800 */
[----:B------:R-:W4:Y:S04]  /*11650*/  LDL.LU R248, [R1+0x1fc] ;  /* 0x0001fc0001f87983 */ /* 0x000f280000300800 */
[----:B------:R-:W4:Y:S04]  /*11660*/  LDL.LU R252, [R1+0x1f8] ;  /* 0x0001f80001fc7983 */ /* 0x000f280000300800 */
[----:B------:R-:W2:Y:S04]  /*11670*/  LDL.LU R187, [R1+0x1f4] ;  /* 0x0001f40001bb7983 */ /* 0x000ea80000300800 */
[----:B------:R-:W3:Y:S04]  /*11680*/  LDL.LU R186, [R1+0x1f0] ;  /* 0x0001f00001ba7983 */ /* 0x000ee80000300800 */
[----:B------:R-:W4:Y:S04]  /*11690*/  LDL.LU R192, [R1+0x1ec] ;  /* 0x0001ec0001c07983 */ /* 0x000f280000300800 */
[----:B------:R-:W2:Y:S04]  /*116a0*/  LDL.LU R198, [R1+0x1e8] ;  /* 0x0001e80001c67983 */ /* 0x000ea80000300800 */
[----:B------:R-:W3:Y:S04]  /*116b0*/  LDL.LU R199, [R1+0x1e4] ;  /* 0x0001e40001c77983 */ /* 0x000ee80000300800 */
[----:B------:R-:W4:Y:S04]  /*116c0*/  LDL.LU R194, [R1+0x1e0] ;  /* 0x0001e00001c27983 */ /* 0x000f280000300800 */
[----:B------:R-:W4:Y:S04]  /*116d0*/  LDL.LU R195, [R1+0x1dc] ;  /* 0x0001dc0001c37983 */ /* 0x000f280000300800 */
[----:B------:R-:W4:Y:S04]  /*116e0*/  LDL.LU R193, [R1+0x1d8] ;  /* 0x0001d80001c17983 */ /* 0x000f280000300800 */
[----:B------:R-:W4:Y:S04]  /*116f0*/  LDL.LU R190, [R1+0x1d4] ;  /* 0x0001d40001be7983 */ /* 0x000f280000300800 */
        /* <DEDUP_REMOVED lines=14> */
[----:B------:R-:W4:Y:S01]  /*117e0*/  LDL.LU R6, [R1+0x1ac] ;  /* 0x0001ac0001067983 */ /* 0x000f220000300800 */
[----:B------:R-:W-:-:S02]  /*117f0*/  IMAD R141, R196, UR4, RZ ;  /* 0x00000004c48d7c24 */ /* 0x000fc4000f8e02ff */
[----:B------:R-:W-:Y:S02]  /*11800*/  IMAD R140, R197, UR4, RZ ;  /* 0x00000004c58c7c24 */ /* 0x000fe4000f8e02ff */
[----:B------:R-:W-:Y:S02]  /*11810*/  IMAD R139, R238, UR4, RZ ;  /* 0x00000004ee8b7c24 */ /* 0x000fe4000f8e02ff */
[----:B------:R-:W-:Y:S02]  /*11820*/  IMAD R138, R239, UR4, RZ ;  /* 0x00000004ef8a7c24 */ /* 0x000fe4000f8e02ff */
[----:B--2---:R-:W-:Y:S02]  /*11830*/  IMAD R196, R198, UR4, RZ ;  /* 0x00000004c6c47c24 */ /* 0x004fe4000f8e02ff */
[----:B---3--:R-:W-:Y:S02]  /*11840*/  IMAD R197, R199, UR4, RZ ;  /* 0x00000004c7c57c24 */ /* 0x008fe4000f8e02ff */
[----:B----4-:R-:W-:-:S02]  /*11850*/  IMAD R238, R194, UR4, RZ ;  /* 0x00000004c2ee7c24 */ /* 0x010fc4000f8e02ff */
        /* <DEDUP_REMOVED lines=11> */
[----:B------:R-:W4:Y:S04]  /*11910*/  LDL.LU R211, [R1+0x670] ;  /* 0x0006700001d37983 */ /* 0x000f280000300800 */
[----:B------:R-:W4:Y:S04]  /*11920*/  LDL.LU R212, [R1+0x674] ;  /* 0x0006740001d47983 */ /* 0x000f280000300800 */
[----:B------:R-:W4:Y:S04]  /*11930*/  LDL.LU R213, [R1+0x678] ;  /* 0x0006780001d57983 */ /* 0x000f280000300800 */
[----:B------:R-:W4:Y:S04]  /*11940*/  LDL.LU R214, [R1+0x67c] ;  /* 0x00067c0001d67983 */ /* 0x000f280000300800 */
[----:B------:R-:W4:Y:S04]  /*11950*/  LDL.LU R215, [R1+0x680] ;  /* 0x0006800001d77983 */ /* 0x000f280000300800 */
[----:B------:R-:W3:Y:S04]  /*11960*/  LDL.LU R198, [R1+0x684] ;  /* 0x0006840001c67983 */ /* 0x000ee80000300800 */
[----:B------:R-:W4:Y:S04]  /*11970*/  LDL.LU R199, [R1+0x688] ;  /* 0x0006880001c77983 */ /* 0x000f280000300800 */
        /* <DEDUP_REMOVED lines=13> */
[----:B------:R-:W4:Y:S01]  /*11a50*/  LDL.LU R183, [R1+0x580] ;  /* 0x0005800001b77983 */ /* 0x000f220000300800 */
[----:B------:R-:W-:-:S03]  /*11a60*/  IMAD R236, R181, UR4, RZ ;  /* 0x00000004b5ec7c24 */ /* 0x000fc6000f8e02ff */
[----:B------:R-:W4:Y:S04]  /*11a70*/  LDL.LU R180, [R1+0x57c] ;  /* 0x00057c0001b47983 */ /* 0x000f280000300800 */
[----:B------:R-:W4:Y:S01]  /*11a80*/  LDL.LU R181, [R1+0x578] ;  /* 0x0005780001b57983 */ /* 0x000f220000300800 */
        /* <DEDUP_REMOVED lines=9> */
[----:B--2---:R-:W-:-:S02]  /*11b20*/  IMAD R6, R6, UR4, RZ ;  /* 0x0000000406067c24 */ /* 0x004fc4000f8e02ff */
[----:B---3--:R-:W-:Y:S02]  /*11b30*/  IMAD R218, R198, UR10, RZ ;  /* 0x0000000ac6da7c24 */ /* 0x008fe4000f8e02ff */
[----:B----4-:R-:W-:Y:S01]  /*11b40*/  IMAD R216, R194, UR12, RZ ;  /* 0x0000000cc2d87c24 */ /* 0x010fe2000f8e02ff */
[CC--:B------:R-:W-:Y:S01]  /*11b50*/  LEA R194, P1, R6.reuse, R152.reuse, 0x2 ;  /* 0x0000009806c27211 */ /* 0x0c0fe200078210ff */
[----:B------:R-:W-:Y:S01]  /*11b60*/  IMAD R219, R199, UR11, RZ ;  /* 0x0000000bc7db7c24 */ /* 0x000fe2000f8e02ff */
[----:B------:R-:W-:Y:S01]  /*11b70*/  ULDC UR12, c[0x0][0x230] ;  /* 0x00008c00000c7ab9 */ /* 0x000fe20000000800 */
[----:B------:R-:W-:Y:S01]  /*11b80*/  IMAD R217, R195, UR13, RZ ;  /* 0x0000000dc3d97c24 */ /* 0x000fe2000f8e02ff */
[----:B------:R-:W-:Y:S01]  /*11b90*/  LEA.HI.X.SX32 R195, R6, R5, 0x2, P1 ;  /* 0x0000000506c37211 */ /* 0x000fe200008f16ff */
[----:B------:R-:W-:Y:S01]  /*11ba0*/  IMAD R235, R190, UR16, RZ ;  /* 0x00000010beeb7c24 */ /* 0x000fe2000f8e02ff */
[-C--:B------:R-:W-:Y:S01]  /*11bb0*/  LEA R190, P3, R9, R152.reuse, 0x2 ;  /* 0x0000009809be7211 */ /* 0x080fe200078610ff */
[----:B------:R-:W-:Y:S01]  /*11bc0*/  IMAD R221, R240, UR18, RZ ;  /* 0x00000012f0dd7c24 */ /* 0x000fe2000f8e02ff */
[----:B------:R-:W-:Y:S01]  /*11bd0*/  LEA R240, P2, R8, R152, 0x2 ;  /* 0x0000009808f07211 */ /* 0x000fe200078410ff */
[----:B------:R-:W-:-:S03]  /*11be0*/  IMAD R224, R241, UR19, RZ ;  /* 0x00000013f1e07c24 */ /* 0x000fc6000f8e02ff */
[-C--:B------:R-:W-:Y:S01]  /*11bf0*/  LEA.HI.X.SX32 R241, R8, R5.reuse, 0x2, P2 ;  /* 0x0000000508f17211 */ /* 0x080fe200010f16ff */
[----:B------:R-:W-:Y:S02]  /*11c00*/  IMAD R225, R188, UR20, RZ ;  /* 0x00000014bce17c24 */ /* 0x000fe4000f8e02ff */
[----:B------:R-:W-:Y:S01]  /*11c10*/  IMAD R188, R96, UR48, RZ ;  /* 0x0000003060bc7c24 */ /* 0x000fe2000f8e02ff */
[----:B------:R1:W-:Y:S01]  /*11c20*/  STL.64 [R1+0x318], R194 ;  /* 0x000318c201007387 */ /* 0x0003e20000100a00 */
[----:B------:R-:W-:Y:S01]  /*11c30*/  IMAD R220, R191, UR17, RZ ;  /* 0x00000011bfdc7c24 */ /* 0x000fe2000f8e02ff */
[----:B------:R-:W-:Y:S01]  /*11c40*/  LEA.HI.X.SX32 R191, R9, R5, 0x2, P3 ;  /* 0x0000000509bf7211 */ /* 0x000fe200018f16ff */
[----:B------:R-:W-:Y:S02]  /*11c50*/  IMAD R226, R189, UR21, RZ ;  /* 0x00000015bde27c24 */ /* 0x000fe4000f8e02ff */
[----:B------:R-:W-:Y:S02]  /*11c60*/  IMAD R227, R182, UR22, RZ ;  /* 0x00000016b6e37c24 */ /* 0x000fe4000f8e02ff */
[----:B------:R-:W-:Y:S01]  /*11c70*/  IMAD R223, R180, UR24, RZ ;  /* 0x00000018b4df7c24 */ /* 0x000fe2000f8e02ff */
[----:B------:R-:W-:Y:S01]  /*11c80*/  LEA R180, P6, R7, R152, 0x2 ;  /* 0x0000009807b47211 */ /* 0x000fe200078c10ff */
[----:B------:R-:W-:-:S03]  /*11c90*/  IMAD R198, R181, UR25, RZ ;  /* 0x00000019b5c67c24 */ /* 0x000fc6000f8e02ff */
[-C--:B------:R-:W-:Y:S02]  /*11ca0*/  LEA.HI.X.SX32 R181, R7, R5.reuse, 0x2, P6 ;  /* 0x0000000507b57211 */ /* 0x080fe400030f16ff */
[-C--:B------:R-:W-:Y:S01]  /*11cb0*/  LEA R182, P5, R10, R152.reuse, 0x2 ;  /* 0x000000980ab67211 */ /* 0x080fe200078a10ff */
[----:B------:R-:W-:Y:S01]  /*11cc0*/  IMAD R189, R93, UR50, RZ ;  /* 0x000000325dbd7c24 */ /* 0x000fe2000f8e02ff */
[-C--:B-1----:R-:W-:Y:S01]  /*11cd0*/  LEA R194, P4, R11, R152.reuse, 0x2 ;  /* 0x000000980bc27211 */ /* 0x082fe200078810ff */
[----:B------:R1:W-:Y:S01]  /*11ce0*/  STL.64 [R1+0x310], R180 ;  /* 0x000310b401007387 */ /* 0x0003e20000100a00 */
[----:B------:R-:W-:Y:S01]  /*11cf0*/  IMAD.MOV.U32 R6, RZ, RZ, R188 ;  /* 0x000000ffff067224 */ /* 0x000fe200078e00bc */
[----:B------:R-:W-:Y:S01]  /*11d00*/  LEA R188, P1, R12, R152, 0x2 ;  /* 0x000000980cbc7211 */ /* 0x000fe200078210ff */
[----:B------:R-:W-:Y:S01]  /*11d10*/  IMAD R222, R183, UR23, RZ ;  /* 0x00000017b7de7c24 */ /* 0x000fe2000f8e02ff */
[-C--:B------:R-:W-:Y:S01]  /*11d20*/  LEA.HI.X.SX32 R183, R10, R5.reuse, 0x2, P5 ;  /* 0x000000050ab77211 */ /* 0x080fe200028f16ff */
[----:B------:R-:W-:Y:S01]  /*11d30*/  IMAD.MOV.U32 R7, RZ, RZ, R189 ;  /* 0x000000ffff077224 */ /* 0x000fe200078e00bd */
[-C--:B------:R-:W-:Y:S01]  /*11d40*/  LEA.HI.X.SX32 R195, R11, R5.reuse, 0x2, P4 ;  /* 0x000000050bc37211 */ /* 0x080fe200020f16ff */
[----:B------:R-:W-:Y:S01]  /*11d50*/  IMAD R234, R193, UR14, RZ ;  /* 0x0000000ec1ea7c24 */ /* 0x000fe2000f8e02ff */
[----:B------:R-:W-:Y:S01]  /*11d60*/  LEA.HI.X.SX32 R189, R12, R5, 0x2, P1 ;  /* 0x000000050cbd7211 */ /* 0x000fe200008f16ff */
[----:B-1----:R-:W2:Y:S04]  /*11d70*/  LDL.LU.64 R180, [R1+0xf00] ;  /* 0x000f000001b47983 */ /* 0x002ea80000300a00 */
[----:B------:R1:W-:Y:S01]  /*11d80*/  STL.64 [R1+0x308], R240 ;  /* 0x000308f001007387 */ /* 0x0003e20000100a00 */
[----:B------:R-:W-:-:S03]  /*11d90*/  IMAD R193, R94, UR49, RZ ;  /* 0x000000315ec17c24 */ /* 0x000fc6000f8e02ff */
[----:B------:R3:W-:Y:S01]  /*11da0*/  STL.64 [R1+0x590], R190 ;  /* 0x000590be01007387 */ /* 0x0007e20000100a00 */
[----:B------:R-:W-:Y:S01]  /*11db0*/  IMAD.MOV.U32 R10, RZ, RZ, R192 ;  /* 0x000000ffff0a7224 */ /* 0x000fe200078e00c0 */
[-C--:B------:R-:W-:Y:S02]  /*11dc0*/  LEA R192, P5, R15, R152.reuse, 0x2 ;  /* 0x000000980fc07211 */ /* 0x080fe400078a10ff */
[----:B------:R4:W-:Y:S01]  /*11dd0*/  STL.64 [R1+0x300], R182 ;  /* 0x000300b601007387 */ /* 0x0009e20000100a00 */
[CC--:B-1----:R-:W-:Y:S02]  /*11de0*/  LEA R240, P2, R13.reuse, R152.reuse, 0x2 ;  /* 0x000000980df07211 */ /* 0x0c2fe400078410ff */
[C---:B---3--:R-:W-:Y:S02]  /*11df0*/  LEA R190, P3, R14.reuse, R152, 0x2 ;  /* 0x000000980ebe7211 */ /* 0x048fe400078610ff */
[-C--:B------:R-:W-:Y:S01]  /*11e00*/  LEA.HI.X.SX32 R241, R13, R5.reuse, 0x2, P2 ;  /* 0x000000050df17211 */ /* 0x080fe200010f16ff */
[----:B----4-:R-:W3:Y:S01]  /*11e10*/  LDL.LU.64 R182, [R1+0xef8] ;  /* 0x000ef80001b67983 */ /* 0x010ee20000300a00 */
[----:B------:R-:W-:Y:S01]  /*11e20*/  IMAD.MOV.U32 R12, RZ, RZ, R186 ;  /* 0x000000ffff0c7224 */ /* 0x000fe200078e00ba */
[----:B------:R-:W-:-:S02]  /*11e30*/  LEA.HI.X.SX32 R191, R14, R5, 0x2, P3 ;  /* 0x000000050ebf7211 */ /* 0x000fc400018f16ff */
[----:B------:R1:W-:Y:S01]  /*11e40*/  STL.64 [R1+0x2f8], R194 ;  /* 0x0002f8c201007387 */ /* 0x0003e20000100a00 */
[----:B------:R-:W-:Y:S01]  /*11e50*/  IMAD.MOV.U32 R8, RZ, RZ, R193 ;  /* 0x000000ffff087224 */ /* 0x000fe200078e00c1 */
[-C--:B------:R-:W-:Y:S02]  /*11e60*/  LEA R186, P1, R17, R152.reuse, 0x2 ;  /* 0x0000009811ba7211 */ /* 0x080fe400078210ff */
[----:B------:R4:W-:Y:S01]  /*11e70*/  STL.64 [R1+0x2f0], R188 ;  /* 0x0002f0bc01007387 */ /* 0x0009e20000100a00 */
[-C--:B------:R-:W-:Y:S01]  /*11e80*/  LEA.HI.X.SX32 R193, R15, R5.reuse, 0x2, P5 ;  /* 0x000000050fc17211 */ /* 0x080fe200028f16ff */
[----:B------:R-:W-:Y:S01]  /*11e90*/  IMAD.MOV.U32 R11, RZ, RZ, R187 ;  /* 0x000000ffff0b7224 */ /* 0x000fe200078e00bb */
[-C--:B------:R-:W-:Y:S02]  /*11ea0*/  LEA.HI.X.SX32 R187, R17, R5.reuse, 0x2, P1 ;  /* 0x0000000511bb7211 */ /* 0x080fe400008f16ff */
[CC--:B-1----:R-:W-:Y:S01]  /*11eb0*/  LEA R194, P4, R16.reuse, R152.reuse, 0x2 ;  /* 0x0000009810c27211 */ /* 0x0c2fe200078810ff */
[----:B----4-:R-:W4:Y:S03]  /*11ec0*/  LDL.LU.64 R188, [R1+0xef0] ;  /* 0x000ef00001bc7983 */ /* 0x010f260000300a00 */
[----:B------:R-:W-:Y:S01]  /*11ed0*/  LEA.HI.X.SX32 R195, R16, R5, 0x2, P4 ;  /* 0x0000000510c37211 */ /* 0x000fe200020f16ff */
[----:B------:R1:W-:Y:S04]  /*11ee0*/  STL.64 [R1+0x2e8], R240 ;  /* 0x0002e8f001007387 */ /* 0x0003e80000100a00 */
[----:B------:R1:W-:Y:S01]  /*11ef0*/  STL.64 [R1+0x2e0], R190 ;  /* 0x0002e0be01007387 */ /* 0x0003e20000100a00 */
[----:B------:R-:W-:-:S03]  /*11f00*/  LEA R16, P1, R22, R152, 0x2 ;  /* 0x0000009816107211 */ /* 0x000fc600078210ff */
[----:B------:R1:W-:Y:S02]  /*11f10*/  STL.64 [R1+0x2d8], R192 ;  /* 0x0002d8c001007387 */ /* 0x0003e40000100a00 */
[CC--:B-1----:R-:W-:Y:S02]  /*11f20*/  LEA R240, P2, R18.reuse, R152.reuse, 0x2 ;  /* 0x0000009812f07211 */ /* 0x0c2fe400078410ff */
[----:B------:R1:W-:Y:S01]  /*11f30*/  STL.64 [R1+0x2d0], R194 ;  /* 0x0002d0c201007387 */ /* 0x0003e20000100a00 */
[CC--:B------:R-:W-:Y:S02]  /*11f40*/  LEA R190, P3, R19.reuse, R152.reuse, 0x2 ;  /* 0x0000009813be7211 */ /* 0x0c0fe400078610ff */
[-C--:B------:R-:W-:Y:S02]  /*11f50*/  LEA.HI.X.SX32 R241, R18, R5.reuse, 0x2, P2 ;  /* 0x0000000512f17211 */ /* 0x080fe400010f16ff */
[----:B------:R-:W-:Y:S01]  /*11f60*/  LEA R192, P5, R20, R152, 0x2 ;  /* 0x0000009814c07211 */ /* 0x000fe200078a10ff */
[----:B------:R1:W-:Y:S01]  /*11f70*/  STL.64 [R1+0x588], R186 ;  /* 0x000588ba01007387 */ /* 0x0003e20000100a00 */
[----:B------:R-:W-:-:S02]  /*11f80*/  LEA.HI.X.SX32 R191, R19, R5, 0x2, P3 ;  /* 0x0000000513bf7211 */ /* 0x000fc400018f16ff */
[-C--:B-1----:R-:W-:Y:S01]  /*11f90*/  LEA R194, P4, R21, R152.reuse, 0x2 ;  /* 0x0000009815c27211 */ /* 0x082fe200078810ff */
[----:B------:R-:W-:Y:S01]  /*11fa0*/  IMAD.MOV.U32 R9, RZ, RZ, R198 ;  /* 0x000000ffff097224 */ /* 0x000fe200078e00c6 */
[-C--:B------:R-:W-:Y:S01]  /*11fb0*/  LEA.HI.X.SX32 R193, R20, R5.reuse, 0x2, P5 ;  /* 0x0000000514c17211 */ /* 0x080fe200028f16ff */
[----:B------:R-:W-:Y:S01]  /*11fc0*/  IMAD.MOV.U32 R18, RZ, RZ, R16 ;  /* 0x000000ffff127224 */ /* 0x000fe200078e0010 */
[----:B------:R-:W-:Y:S01]  /*11fd0*/  LEA R198, P2, R23, R152, 0x2 ;  /* 0x0000009817c67211 */ /* 0x000fe200078410ff */
[----:B------:R-:W4:Y:S01]  /*11fe0*/  LDL.LU.64 R186, [R1+0xee8] ;  /* 0x000ee80001ba7983 */ /* 0x000f220000300a00 */
[----:B------:R-:W-:-:S03]  /*11ff0*/  LEA.HI.X.SX32 R195, R21, R5, 0x2, P4 ;  /* 0x0000000515c37211 */ /* 0x000fc600020f16ff */
[----:B------:R1:W-:Y:S01]  /*12000*/  STL.64 [R1+0x2c8], R240 ;  /* 0x0002c8f001007387 */ /* 0x0003e20000100a00 */
[----:B------:R-:W-:Y:S01]  /*12010*/  IMAD.MOV.U32 R19, RZ, RZ, R17 ;  /* 0x000000ffff137224 */ /* 0x000fe200078e0011 */
[-C--:B------:R-:W-:Y:S02]  /*12020*/  LEA R14, P5, R27, R152.reuse, 0x2 ;  /* 0x000000981b0e7211 */ /* 0x080fe400078a10ff */
[-C--:B------:R-:W-:Y:S02]  /*12030*/  LEA.HI.X.SX32 R19, R22, R5.reuse, 0x2, P1 ;  /* 0x0000000516137211 */ /* 0x080fe400008f16ff */
[----:B------:R-:W-:Y:S01]  /*12040*/  LEA.HI.X.SX32 R199, R23, R5, 0x2, P2 ;  /* 0x0000000517c77211 */ /* 0x000fe200010f16ff */
[----:B-1----:R-:W4:Y:S04]  /*12050*/  LDL.LU.64 R240, [R1+0xee0] ;  /* 0x000ee00001f07983 */ /* 0x002f280000300a00 */
[----:B------:R1:W-:Y:S04]  /*12060*/  STL [R1+0x2a8], R16 ;  /* 0x0002a81001007387 */ /* 0x0003e80000100800 */
[----:B------:R1:W-:Y:S01]  /*12070*/  STL.64 [R1+0x2c0], R190 ;  /* 0x0002c0be01007387 */ /* 0x0003e20000100a00 */
[----:B------:R-:W-:-:S02]  /*12080*/  LEA R20, P4, R28, R152, 0x2 ;  /* 0x000000981c147211 */ /* 0x000fc400078810ff */
[CC--:B-1----:R-:W-:Y:S01]  /*12090*/  LEA R16, P3, R26.reuse, R152.reuse, 0x2 ;  /* 0x000000981a107211 */ /* 0x0c2fe200078610ff */
[----:B------:R-:W-:Y:S01]  /*120a0*/  IMAD.MOV.U32 R23, RZ, RZ, R15 ;  /* 0x000000ffff177224 */ /* 0x000fe200078e000f */
[----:B------:R-:W4:Y:S02]  /*120b0*/  LDL.LU.64 R190, [R1+0xed8] ;  /* 0x000ed80001be7983 */ /* 0x000f240000300a00 */
[-C--:B------:R-:W-:Y:S02]  /*120c0*/  LEA.HI.X.SX32 R17, R26, R5.reuse, 0x2, P3 ;  /* 0x000000051a117211 */ /* 0x080fe400018f16ff */
[----:B------:R1:W-:Y:S01]  /*120d0*/  STL.64 [R1+0x2b8], R192 ;  /* 0x0002b8c001007387 */ /* 0x0003e20000100a00 */
[-C--:B------:R-:W-:Y:S01]  /*120e0*/  LEA.HI.X.SX32 R23, R27, R5.reuse, 0x2, P5 ;  /* 0x000000051b177211 */ /* 0x080fe200028f16ff */
[----:B------:R-:W-:Y:S01]  /*120f0*/  IMAD.MOV.U32 R22, RZ, RZ, R14 ;  /* 0x000000ffff167224 */ /* 0x000fe200078e000e */
[----:B------:R-:W-:Y:S02]  /*12100*/  LEA.HI.X.SX32 R21, R28, R5, 0x2, P4 ;  /* 0x000000051c157211 */ /* 0x000fe400020f16ff */
[-C--:B------:R-:W-:Y:S01]  /*12110*/  LEA R18, P1, R29, R152.reuse, 0x2 ;  /* 0x000000981d127211 */ /* 0x080fe200078210ff */
[----:B-1----:R-:W4:Y:S04]  /*12120*/  LDL.LU.64 R192, [R1+0xed0] ;  /* 0x000ed00001c07983 */ /* 0x002f280000300a00 */
[----:B------:R1:W-:Y:S01]  /*12130*/  STL.64 [R1+0x2b0], R194 ;  /* 0x0002b0c201007387 */ /* 0x0003e20000100a00 */
[----:B------:R-:W-:-:S03]  /*12140*/  LEA R22, P5, R32, R152, 0x2 ;  /* 0x0000009820167211 */ /* 0x000fc600078a10ff */
[----:B-1----:R-:W4:Y:S04]  /*12150*/  LDL.LU.64 R194, [R1+0xec8] ;  /* 0x000ec80001c27983 */ /* 0x002f280000300a00 */
[----:B------:R1:W-:Y:S04]  /*12160*/  STL [R1+0x580], R14 ;  /* 0x0005800e01007387 */ /* 0x0003e80000100800 */
[----:B------:R1:W-:Y:S04]  /*12170*/  STL [R1+0x2ac], R19 ;  /* 0x0002ac1301007387 */ /* 0x0003e80000100800 */
[----:B------:R1:W-:Y:S02]  /*12180*/  STL.64 [R1+0x2a0], R198 ;  /* 0x0002a0c601007387 */ /* 0x0003e40000100a00 */
[----:B-1----:R-:W-:-:S02]  /*12190*/  LEA R14, P2, R30, R152, 0x2 ;  /* 0x000000981e0e7211 */ /* 0x002fc400078410ff */
[-C--:B------:R-:W-:Y:S01]  /*121a0*/  LEA.HI.X.SX32 R19, R29, R5.reuse, 0x2, P1 ;  /* 0x000000051d137211 */ /* 0x080fe200008f16ff */
[----:B------:R-:W4:Y:S04]  /*121b0*/  LDL.LU.64 R198, [R1+0xec0] ;  /* 0x000ec00001c67983 */ /* 0x000f280000300a00 */
[----:B------:R1:W-:Y:S01]  /*121c0*/  STL.64 [R1+0x298], R16 ;  /* 0x0002981001007387 */ /* 0x0003e20000100a00 */
[----:B------:R-:W-:-:S03]  /*121d0*/  LEA.HI.X.SX32 R15, R30, R5, 0x2, P2 ;  /* 0x000000051e0f7211 */ /* 0x000fc600010f16ff */
[----:B------:R1:W-:Y:S04]  /*121e0*/  STL [R1+0x584], R23 ;  /* 0x0005841701007387 */ /* 0x0003e80000100800 */
[----:B------:R1:W-:Y:S02]  /*121f0*/  STL.64 [R1+0x290], R20 ;  /* 0x0002901401007387 */ /* 0x0003e40000100a00 */
[C---:B-1----:R-:W-:Y:S02]  /*12200*/  LEA R16, P3, R31.reuse, R152, 0x2 ;  /* 0x000000981f107211 */ /* 0x042fe400078610ff */
[----:B------:R1:W-:Y:S01]  /*12210*/  STL.64 [R1+0x288], R18 ;  /* 0x0002881201007387 */ /* 0x0003e20000100a00 */
[-C--:B------:R-:W-:Y:S02]  /*12220*/  LEA.HI.X.SX32 R23, R32, R5.reuse, 0x2, P5 ;  /* 0x0000000520177211 */ /* 0x080fe400028f16ff */
[----:B------:R-:W-:-:S02]  /*12230*/  LEA.HI.X.SX32 R17, R31, R5, 0x2, P3 ;  /* 0x000000051f117211 */ /* 0x000fc400018f16ff */
[CC--:B------:R-:W-:Y:S01]  /*12240*/  LEA R20, P4, R33.reuse, R152.reuse, 0x2 ;  /* 0x0000009821147211 */ /* 0x0c0fe200078810ff */
[----:B------:R1:W-:Y:S03]  /*12250*/  STL.64 [R1+0x280], R14 ;  /* 0x0002800e01007387 */ /* 0x0003e60000100a00 */
[-C--:B------:R-:W-:Y:S01]  /*12260*/  LEA.HI.X.SX32 R21, R33, R5.reuse, 0x2, P4 ;  /* 0x0000000521157211 */ /* 0x080fe200020f16ff */
[----:B------:R1:W-:Y:S02]  /*12270*/  STL.64 [R1+0x278], R16 ;  /* 0x0002781001007387 */ /* 0x0003e40000100a00 */
[C---:B-1----:R-:W-:Y:S02]  /*12280*/  LEA R18, P1, R34.reuse, R152, 0x2 ;  /* 0x0000009822127211 */ /* 0x042fe400078210ff */
[----:B------:R1:W-:Y:S02]  /*12290*/  STL.64 [R1+0x270], R22 ;  /* 0x0002701601007387 */ /* 0x0003e40000100a00 */
[----:B------:R-:W-:-:S02]  /*122a0*/  LEA.HI.X.SX32 R19, R34, R5, 0x2, P1 ;  /* 0x0000000522137211 */ /* 0x000fc400008f16ff */
[CC--:B------:R-:W-:Y:S01]  /*122b0*/  LEA R14, P2, R35.reuse, R152.reuse, 0x2 ;  /* 0x00000098230e7211 */ /* 0x0c0fe200078410ff */
[----:B------:R1:W-:Y:S01]  /*122c0*/  STL.64 [R1+0x268], R20 ;  /* 0x0002681401007387 */ /* 0x0003e20000100a00 */
[CC--:B------:R-:W-:Y:S02]  /*122d0*/  LEA R16, P3, R36.reuse, R152.reuse, 0x2 ;  /* 0x0000009824107211 */ /* 0x0c0fe400078610ff */
[-C--:B------:R-:W-:Y:S02]  /*122e0*/  LEA.HI.X.SX32 R15, R35, R5.reuse, 0x2, P2 ;  /* 0x00000005230f7211 */ /* 0x080fe400010f16ff */
[CC--:B-1----:R-:W-:Y:S02]  /*122f0*/  LEA R22, P5, R37.reuse, R152.reuse, 0x2 ;  /* 0x0000009825167211 */ /* 0x0c2fe400078a10ff */
[-C--:B------:R-:W-:Y:S02]  /*12300*/  LEA.HI.X.SX32 R17, R36, R5.reuse, 0x2, P3 ;  /* 0x0000000524117211 */ /* 0x080fe400018f16ff */
[----:B------:R-:W-:Y:S01]  /*12310*/  LEA R20, P4, R38, R152, 0x2 ;  /* 0x0000009826147211 */ /* 0x000fe200078810ff */
[----:B------:R1:W-:Y:S01]  /*12320*/  STL.64 [R1+0x260], R18 ;  /* 0x0002601201007387 */ /* 0x0003e20000100a00 */
[----:B------:R-:W-:-:S02]  /*12330*/  LEA.HI.X.SX32 R23, R37, R5, 0x2, P5 ;  /* 0x0000000525177211 */ /* 0x000fc400028f16ff */
[----:B------:R-:W-:Y:S01]  /*12340*/  LEA.HI.X.SX32 R21, R38, R5, 0x2, P4 ;  /* 0x0000000526157211 */ /* 0x000fe200020f16ff */
[----:B------:R1:W-:Y:S04]  /*12350*/  STL.64 [R1+0x578], R14 ;  /* 0x0005780e01007387 */ /* 0x0003e80000100a00 */
[----:B------:R1:W-:Y:S02]  /*12360*/  STL.64 [R1+0x258], R16 ;  /* 0x0002581001007387 */ /* 0x0003e40000100a00 */
[-C--:B-1----:R-:W-:Y:S02]  /*12370*/  LEA R18, P1, R39, R152.reuse, 0x2 ;  /* 0x0000009827127211 */ /* 0x082fe400078210ff */
[----:B------:R1:W-:Y:S01]  /*12380*/  STL.64 [R1+0x250], R22 ;  /* 0x0002501601007387 */ /* 0x0003e20000100a00 */
[----:B------:R-:W-:-:S03]  /*12390*/  LEA R14, P2, R40, R152, 0x2 ;  /* 0x00000098280e7211 */ /* 0x000fc600078410ff */
[----:B------:R1:W-:Y:S01]  /*123a0*/  STL.64 [R1+0x248], R20 ;  /* 0x0002481401007387 */ /* 0x0003e20000100a00 */
[-C--:B------:R-:W-:Y:S02]  /*123b0*/  LEA.HI.X.SX32 R19, R39, R5.reuse, 0x2, P1 ;  /* 0x0000000527137211 */ /* 0x080fe400008f16ff */
        /* <DEDUP_REMOVED lines=30> */
[CC--:B------:R-:W-:Y:S02]  /*125a0*/  LEA R16, P3, R51.reuse, R152.reuse, 0x2 ;  /* 0x0000009833107211 */ /* 0x0c0fe400078610ff */
[-C--:B------:R-:W-:Y:S02]  /*125b0*/  LEA.HI.X.SX32 R15, R50, R5.reuse, 0x2, P2 ;  /* 0x00000005320f7211 */ /* 0x080fe400010f16ff */
[CC--:B-1----:R-:W-:Y:S02]  /*125c0*/  LEA R22, P5, R52.reuse, R152.reuse, 0x2 ;  /* 0x0000009834167211 */ /* 0x0c2fe400078a10ff */
[-C--:B------:R-:W-:Y:S02]  /*125d0*/  LEA.HI.X.SX32 R17, R51, R5.reuse, 0x2, P3 ;  /* 0x0000000533117211 */ /* 0x080fe400018f16ff */
[----:B--2---:R-:W-:Y:S01]  /*125e0*/  LEA R20, P4, R53, R152, 0x2 ;  /* 0x0000009835147211 */ /* 0x004fe200078810ff */
        /* <DEDUP_REMOVED lines=10> */
[CC--:B---3--:R-:W-:Y:S02]  /*12690*/  LEA R16, P3, R56.reuse, R152.reuse, 0x2 ;  /* 0x0000009838107211 */ /* 0x0c8fe400078610ff */
        /* <DEDUP_REMOVED lines=104> */
[-C--:B---3--:R-:W-:Y:S02]  /*12d20*/  LEA R16, P3, R91, R152.reuse, 0x2 ;  /* 0x000000985b107211 */ /* 0x088fe400078610ff */
[-C--:B------:R-:W-:Y:S02]  /*12d30*/  LEA.HI.X.SX32 R15, R90, R5.reuse, 0x2, P2 ;  /* 0x000000055a0f7211 */ /* 0x080fe400010f16ff */
[-C--:B-1----:R-:W-:Y:S02]  /*12d40*/  LEA R22, P5, R95, R152.reuse, 0x2 ;  /* 0x000000985f167211 */ /* 0x082fe400078a10ff */
        /* <DEDUP_REMOVED lines=59> */
[-C--:B-1----:R-:W-:Y:S02]  /*13100*/  LEA R22, P5, R137, R152.reuse, 0x2 ;  /* 0x0000009889167211 */ /* 0x082fe400078a10ff */
[-C--:B------:R-:W-:Y:S02]  /*13110*/  LEA.HI.X.SX32 R17, R136, R5.reuse, 0x2, P3 ;  /* 0x0000000588117211 */ /* 0x080fe400018f16ff */
[C---:B--2---:R-:W-:Y:S01]  /*13120*/  LEA R20, P4, R138.reuse, R152, 0x2 ;  /* 0x000000988a147211 */ /* 0x044fe200078810ff */
[----:B------:R-:W-:Y:S01]  /*13130*/  IMAD R153, R153, UR4, RZ ;  /* 0x0000000499997c24 */ /* 0x000fe2000f8e02ff */
[-C--:B------:R-:W-:Y:S01]  /*13140*/  LEA.HI.X.SX32 R23, R137, R5.reuse, 0x2, P5 ;  /* 0x0000000589177211 */ /* 0x080fe200028f16ff */
[----:B------:R1:W-:Y:S01]  /*13150*/  STL.64 [R1+0x58], R18 ;  /* 0x0000581201007387 */ /* 0x0003e20000100a00 */
[----:B------:R-:W-:Y:S01]  /*13160*/  LEA.HI.X.SX32 R21, R138, R5, 0x2, P4 ;  /* 0x000000058a157211 */ /* 0x000fe200020f16ff */
[----:B------:R-:W-:-:S02]  /*13170*/  IMAD R184, R184, UR4, RZ ;  /* 0x00000004b8b87c24 */ /* 0x000fc4000f8e02ff */
[----:B------:R2:W-:Y:S04]  /*13180*/  STL.64 [R1+0x50], R14 ;  /* 0x0000500e01007387 */ /* 0x0005e80000100a00 */
[----:B------:R3:W-:Y:S01]  /*13190*/  STL.64 [R1+0x48], R16 ;  /* 0x0000481001007387 */ /* 0x0007e20000100a00 */
[----:B-1----:R-:W-:-:S03]  /*131a0*/  LEA R18, P1, R139, R152, 0x2 ;  /* 0x000000988b127211 */ /* 0x002fc600078210ff */
[----:B------:R1:W-:Y:S01]  /*131b0*/  STL.64 [R1+0x40], R22 ;  /* 0x0000401601007387 */ /* 0x0003e20000100a00 */
[----:B--2---:R-:W-:-:S03]  /*131c0*/  LEA R14, P2, R140, R152, 0x2 ;  /* 0x000000988c0e7211 */ /* 0x004fc600078410ff */
[----:B------:R2:W-:Y:S01]  /*131d0*/  STL.64 [R1+0x38], R20 ;  /* 0x0000381401007387 */ /* 0x0005e20000100a00 */
[-C--:B------:R-:W-:Y:S02]  /*131e0*/  LEA.HI.X.SX32 R19, R139, R5.reuse, 0x2, P1 ;  /* 0x000000058b137211 */ /* 0x080fe400008f16ff */
[-C--:B---3--:R-:W-:Y:S01]  /*131f0*/  LEA R16, P3, R141, R152.reuse, 0x2 ;  /* 0x000000988d107211 */ /* 0x088fe200078610ff */
[----:B------:R-:W-:Y:S01]  /*13200*/  IMAD R244, R244, UR4, RZ ;  /* 0x00000004f4f47c24 */ /* 0x000fe2000f8e02ff */
[-C--:B------:R-:W-:Y:S01]  /*13210*/  LEA.HI.X.SX32 R15, R140, R5.reuse, 0x2, P2 ;  /* 0x000000058c0f7211 */ /* 0x080fe200010f16ff */
[----:B------:R-:W-:Y:S01]  /*13220*/  IMAD R245, R245, UR4, RZ ;  /* 0x00000004f5f57c24 */ /* 0x000fe2000f8e02ff */
[-C--:B-1----:R-:W-:Y:S01]  /*13230*/  LEA R22, P5, R153, R152.reuse, 0x2 ;  /* 0x0000009899167211 */ /* 0x082fe200078a10ff */
[----:B------:R-:W-:Y:S01]  /*13240*/  IMAD R246, R246, UR4, RZ ;  /* 0x00000004f6f67c24 */ /* 0x000fe2000f8e02ff */
[-C--:B------:R-:W-:Y:S02]  /*13250*/  LEA.HI.X.SX32 R17, R141, R5.reuse, 0x2, P3 ;  /* 0x000000058d117211 */ /* 0x080fe400018f16ff */
[C---:B--2---:R-:W-:Y:S01]  /*13260*/  LEA R20, P4, R184.reuse, R152, 0x2 ;  /* 0x00000098b8147211 */ /* 0x044fe200078810ff */
[----:B------:R-:W-:Y:S01]  /*13270*/  IMAD R247, R247, UR4, RZ ;  /* 0x00000004f7f77c24 */ /* 0x000fe2000f8e02ff */
[-C--:B------:R-:W-:Y:S01]  /*13280*/  LEA.HI.X.SX32 R23, R153, R5.reuse, 0x2, P5 ;  /* 0x0000000599177211 */ /* 0x080fe200028f16ff */
[----:B------:R1:W-:Y:S01]  /*13290*/  STL.64 [R1+0x30], R18 ;  /* 0x0000301201007387 */ /* 0x0003e20000100a00 */
[----:B------:R-:W-:Y:S01]  /*132a0*/  LEA.HI.X.SX32 R21, R184, R5, 0x2, P4 ;  /* 0x00000005b8157211 */ /* 0x000fe200020f16ff */
[----:B------:R-:W-:-:S02]  /*132b0*/  IMAD R248, R248, UR4, RZ ;  /* 0x00000004f8f87c24 */ /* 0x000fc4000f8e02ff */
[----:B------:R2:W-:Y:S01]  /*132c0*/  STL.64 [R1+0x528], R14 ;  /* 0x0005280e01007387 */ /* 0x0005e20000100a00 */
[----:B------:R-:W-:-:S03]  /*132d0*/  IMAD.MOV.U32 R13, RZ, RZ, R12 ;  /* 0x000000ffff0d7224 */ /* 0x000fc600078e000c */
[----:B------:R3:W-:Y:S01]  /*132e0*/  STL.64 [R1+0x28], R16 ;  /* 0x0000281001007387 */ /* 0x0007e20000100a00 */
[----:B------:R-:W-:Y:S01]  /*132f0*/  IMAD.MOV.U32 R153, RZ, RZ, R10 ;  /* 0x000000ffff997224 */ /* 0x000fe200078e000a */
[-C--:B-1----:R-:W-:Y:S02]  /*13300*/  LEA R18, P1, R244, R152.reuse, 0x2 ;  /* 0x00000098f4127211 */ /* 0x082fe400078210ff */
[----:B------:R-:W-:Y:S01]  /*13310*/  STL.64 [R1+0x20], R22 ;  /* 0x0000201601007387 */ /* 0x000fe20000100a00 */
[----:B--2---:R-:W-:-:S03]  /*13320*/  LEA R14, P2, R245, R152, 0x2 ;  /* 0x00000098f50e7211 */ /* 0x004fc600078410ff */
[----:B------:R1:W-:Y:S01]  /*13330*/  STL.64 [R1+0x18], R20 ;  /* 0x0000181401007387 */ /* 0x0003e20000100a00 */
[-C--:B------:R-:W-:Y:S02]  /*13340*/  LEA R10, P5, R247, R152.reuse, 0x2 ;  /* 0x00000098f70a7211 */ /* 0x080fe400078a10ff */
[-C--:B---3--:R-:W-:Y:S02]  /*13350*/  LEA R16, P3, R246, R152.reuse, 0x2 ;  /* 0x00000098f6107211 */ /* 0x088fe400078610ff */
[-C--:B------:R-:W-:Y:S02]  /*13360*/  LEA.HI.X.SX32 R19, R244, R5.reuse, 0x2, P1 ;  /* 0x00000005f4137211 */ /* 0x080fe400008f16ff */
[-C--:B------:R-:W-:Y:S01]  /*13370*/  LEA.HI.X.SX32 R15, R245, R5.reuse, 0x2, P2 ;  /* 0x00000005f50f7211 */ /* 0x080fe200010f16ff */
[----:B------:R-:W-:Y:S01]  /*13380*/  IMAD R252, R252, UR4, RZ ;  /* 0x00000004fcfc7c24 */ /* 0x000fe2000f8e02ff */
[-C--:B------:R-:W-:Y:S01]  /*13390*/  LEA.HI.X.SX32 R17, R246, R5.reuse, 0x2, P3 ;  /* 0x00000005f6117211 */ /* 0x080fe200018f16ff */
[----:B------:R-:W-:Y:S01]  /*133a0*/  IMAD.MOV.U32 R12, RZ, RZ, R11 ;  /* 0x000000ffff0c7224 */ /* 0x000fe200078e000b */
[CC--:B-1----:R-:W-:Y:S01]  /*133b0*/  LEA R20, P4, R248.reuse, R152.reuse, 0x2 ;  /* 0x00000098f8147211 */ /* 0x0c2fe200078810ff */
[----:B------:R-:W-:Y:S01]  /*133c0*/  IMAD.MOV.U32 R184, RZ, RZ, R13 ;  /* 0x000000ffffb87224 */ /* 0x000fe200078e000d */
[-C--:B------:R-:W-:Y:S01]  /*133d0*/  LEA.HI.X.SX32 R11, R247, R5.reuse, 0x2, P5 ;  /* 0x00000005f70b7211 */ /* 0x080fe200028f16ff */
[----:B------:R1:W-:Y:S01]  /*133e0*/  STL.64 [R1+0x10], R18 ;  /* 0x0000101201007387 */ /* 0x0003e20000100a00 */
[----:B------:R-:W-:Y:S01]  /*133f0*/  LEA.HI.X.SX32 R21, R248, R5, 0x2, P4 ;  /* 0x00000005f8157211 */ /* 0x000fe200020f16ff */
[----:B------:R-:W-:Y:S01]  /*13400*/  IMAD.MOV.U32 R244, RZ, RZ, R12 ;  /* 0x000000fffff47224 */ /* 0x000fe200078e000c */
[----:B------:R-:W-:Y:S01]  /*13410*/  ULDC UR4, c[0x0][0x230] ;  /* 0x00008c0000047ab9 */ /* 0x000fe20000000800 */
[----:B------:R-:W-:Y:S01]  /*13420*/  STL.64 [R1+0x8], R14 ;  /* 0x0000080e01007387 */ /* 0x000fe20000100a00 */
[----:B------:R-:W-:-:S03]  /*13430*/  LEA R12, P1, R252, R152, 0x2 ;  /* 0x00000098fc0c7211 */ /* 0x000fc600078210ff */
[----:B------:R2:W-:Y:S01]  /*13440*/  STL.64 [R1], R16 ;  /* 0x0000001001007387 */ /* 0x0005e20000100a00 */
[----:B------:R-:W-:-:S03]  /*13450*/  LEA.HI.X.SX32 R13, R252, R5, 0x2, P1 ;  /* 0x00000005fc0d7211 */ /* 0x000fc600008f16ff */
[----:B------:R-:W-:Y:S01]  /*13460*/  STL.64 [R1+0xdd0], R10 ;  /* 0x000dd00a01007387 */ /* 0x000fe20000100a00 */
[----:B-1----:R-:W-:-:S03]  /*13470*/  LEA R18, P5, R153, R152, 0x2 ;  /* 0x0000009899127211 */ /* 0x002fc600078a10ff */
[----:B------:R1:W-:Y:S01]  /*13480*/  STL.64 [R1+0x520], R20 ;  /* 0x0005201401007387 */ /* 0x0003e20000100a00 */
[-C--:B--2---:R-:W-:Y:S02]  /*13490*/  LEA R16, P3, R184, R152.reuse, 0x2 ;  /* 0x00000098b8107211 */ /* 0x084fe400078610ff */
[-C--:B------:R-:W-:Y:S02]  /*134a0*/  LEA R14, P2, R244, R152.reuse, 0x2 ;  /* 0x00000098f40e7211 */ /* 0x080fe400078410ff */
[-C--:B------:R-:W-:Y:S02]  /*134b0*/  LEA.HI.X.SX32 R17, R184, R5.reuse, 0x2, P3 ;  /* 0x00000005b8117211 */ /* 0x080fe400018f16ff */
[-C--:B------:R-:W-:Y:S02]  /*134c0*/  LEA R22, P1, R197, R152.reuse, 0x2 ;  /* 0x00000098c5167211 */ /* 0x080fe400078210ff */
[----:B-1----:R-:W-:Y:S02]  /*134d0*/  LEA R20, P4, R196, R152, 0x2 ;  /* 0x00000098c4147211 */ /* 0x002fe400078810ff */
[----:B------:R-:W-:-:S02]  /*134e0*/  LEA.HI.X.SX32 R19, R153, R5, 0x2, P5 ;  /* 0x0000000599137211 */ /* 0x000fc400028f16ff */
[-C--:B------:R-:W-:Y:S01]  /*134f0*/  LEA.HI.X.SX32 R21, R196, R5.reuse, 0x2, P4 ;  /* 0x00000005c4157211 */ /* 0x080fe200020f16ff */
[----:B------:R-:W-:Y:S01]  /*13500*/  STL.64 [R1+0xdf0], R16 ;  /* 0x000df01001007387 */ /* 0x000fe20000100a00 */
[-C--:B------:R-:W-:Y:S02]  /*13510*/  LEA.HI.X.SX32 R15, R244, R5.reuse, 0x2, P2 ;  /* 0x00000005f40f7211 */ /* 0x080fe400010f16ff */
[-C--:B------:R-:W-:Y:S01]  /*13520*/  LEA R10, P3, R239, R152.reuse, 0x2 ;  /* 0x00000098ef0a7211 */ /* 0x080fe200078610ff */
[----:B------:R-:W-:Y:S01]  /*13530*/  STL.64 [R1+0xde0], R18 ;  /* 0x000de01201007387 */ /* 0x000fe20000100a00 */
[----:B------:R-:W-:Y:S02]  /*13540*/  LEA.HI.X.SX32 R23, R197, R5, 0x2, P1 ;  /* 0x00000005c5177211 */ /* 0x000fe400008f16ff */
[-C--:B------:R-:W-:Y:S01]  /*13550*/  LEA R26, P2, R238, R152.reuse, 0x2 ;  /* 0x00000098ee1a7211 */ /* 0x080fe200078410ff */
[----:B------:R-:W2:Y:S01]  /*13560*/  LDL.LU R196, [R1+0xebc] ;  /* 0x000ebc0001c47983 */ /* 0x000ea20000300800 */
[----:B------:R-:W-:-:S02]  /*13570*/  LEA R28, P5, R200, R152, 0x2 ;  /* 0x00000098c81c7211 */ /* 0x000fc400078a10ff */
[-C--:B------:R-:W-:Y:S01]  /*13580*/  LEA.HI.X.SX32 R11, R239, R5.reuse, 0x2, P3 ;  /* 0x00000005ef0b7211 */ /* 0x080fe200018f16ff */
[----:B------:R-:W-:Y:S01]  /*13590*/  STL.64 [R1+0xdd8], R20 ;  /* 0x000dd81401007387 */ /* 0x000fe20000100a00 */
[-C--:B------:R-:W-:Y:S02]  /*135a0*/  LEA R30, P4, R201, R152.reuse, 0x2 ;  /* 0x00000098c91e7211 */ /* 0x080fe400078810ff */
[----:B------:R-:W-:Y:S01]  /*135b0*/  LEA R32, P1, R202, R152, 0x2 ;  /* 0x00000098ca207211 */ /* 0x000fe200078210ff */
[----:B------:R-:W2:Y:S01]  /*135c0*/  LDL.LU R197, [R1+0xeb8] ;  /* 0x000eb80001c57983 */ /* 0x000ea20000300800 */
[----:B------:R-:W-:-:S03]  /*135d0*/  LEA.HI.X.SX32 R27, R238, R5, 0x2, P2 ;  /* 0x00000005ee1b7211 */ /* 0x000fc600010f16ff */
[----:B------:R-:W-:Y:S01]  /*135e0*/  STL.64 [R1+0xde8], R22 ;  /* 0x000de81601007387 */ /* 0x000fe20000100a00 */
[-C--:B------:R-:W-:Y:S02]  /*135f0*/  LEA R36, P3, R204, R152.reuse, 0x2 ;  /* 0x00000098cc247211 */ /* 0x080fe400078610ff */
[----:B------:R-:W-:Y:S01]  /*13600*/  LEA.HI.X.SX32 R29, R200, R5, 0x2, P5 ;  /* 0x00000005c81d7211 */ /* 0x000fe200028f16ff */
[----:B------:R-:W3:Y:S01]  /*13610*/  LDL.LU R238, [R1+0xeb4] ;  /* 0x000eb40001ee7983 */ /* 0x000ee20000300800 */
[----:B------:R-:W-:-:S03]  /*13620*/  LEA R34, P2, R203, R152, 0x2 ;  /* 0x00000098cb227211 */ /* 0x000fc600078410ff */
[----:B------:R-:W3:Y:S01]  /*13630*/  LDL.LU R239, [R1+0xeb0] ;  /* 0x000eb00001ef7983 */ /* 0x000ee20000300800 */
[-C--:B------:R-:W-:Y:S02]  /*13640*/  LEA.HI.X.SX32 R31, R201, R5.reuse, 0x2, P4 ;  /* 0x00000005c91f7211 */ /* 0x080fe400020f16ff */
[-C--:B------:R-:W-:Y:S01]  /*13650*/  LEA.HI.X.SX32 R33, R202, R5.reuse, 0x2, P1 ;  /* 0x00000005ca217211 */ /* 0x080fe200008f16ff */
[----:B------:R-:W3:Y:S01]  /*13660*/  LDL.LU R200, [R1+0xeac] ;  /* 0x000eac0001c87983 */ /* 0x000ee20000300800 */
[-C--:B------:R-:W-:Y:S02]  /*13670*/  LEA R38, P5, R205, R152.reuse, 0x2 ;  /* 0x00000098cd267211 */ /* 0x080fe400078a10ff */
[-C--:B------:R-:W-:Y:S01]  /*13680*/  LEA R40, P4, R208, R152.reuse, 0x2 ;  /* 0x00000098d0287211 */ /* 0x080fe200078810ff */
[----:B------:R1:W-:Y:S01]  /*13690*/  STL.64 [R1+0x518], R10 ;  /* 0x0005180a01007387 */ /* 0x0003e20000100a00 */
[-C--:B------:R-:W-:Y:S02]  /*136a0*/  LEA.HI.X.SX32 R37, R204, R5.reuse, 0x2, P3 ;  /* 0x00000005cc257211 */ /* 0x080fe400018f16ff */
[----:B------:R-:W-:Y:S01]  /*136b0*/  LEA.HI.X.SX32 R35, R203, R5, 0x2, P2 ;  /* 0x00000005cb237211 */ /* 0x000fe200010f16ff */
[----:B------:R-:W3:Y:S01]  /*136c0*/  LDL.LU R201, [R1+0xea8] ;  /* 0x000ea80001c97983 */ /* 0x000ee20000300800 */
[----:B------:R-:W-:-:S02]  /*136d0*/  LEA R44, P3, R207, R152, 0x2 ;  /* 0x00000098cf2c7211 */ /* 0x000fc400078610ff */
[-C--:B------:R-:W-:Y:S01]  /*136e0*/  LEA R42, P2, R206, R152.reuse, 0x2 ;  /* 0x00000098ce2a7211 */ /* 0x080fe200078410ff */
[----:B------:R-:W3:Y:S01]  /*136f0*/  LDL.LU R202, [R1+0xea4] ;  /* 0x000ea40001ca7983 */ /* 0x000ee20000300800 */
[----:B-1----:R-:W-:-:S03]  /*13700*/  LEA R10, P1, R209, R152, 0x2 ;  /* 0x00000098d10a7211 */ /* 0x002fc600078210ff */
[----:B------:R-:W3:Y:S01]  /*13710*/  LDL.LU R203, [R1+0xea0] ;  /* 0x000ea00001cb7983 */ /* 0x000ee20000300800 */
[-C--:B------:R-:W-:Y:S02]  /*13720*/  LEA.HI.X.SX32 R39, R205, R5.reuse, 0x2, P5 ;  /* 0x00000005cd277211 */ /* 0x080fe400028f16ff */
[-C--:B------:R-:W-:Y:S01]  /*13730*/  LEA.HI.X.SX32 R41, R208, R5.reuse, 0x2, P4 ;  /* 0x00000005d0297211 */ /* 0x080fe200020f16ff */
[----:B------:R-:W3:Y:S01]  /*13740*/  LDL.LU R204, [R1+0xe9c] ;  /* 0x000e9c0001cc7983 */ /* 0x000ee20000300800 */
[-C--:B------:R-:W-:Y:S02]  /*13750*/  LEA.HI.X.SX32 R11, R209, R5.reuse, 0x2, P1 ;  /* 0x00000005d10b7211 */ /* 0x080fe400008f16ff */
[-C--:B------:R-:W-:Y:S01]  /*13760*/  LEA R46, P5, R236, R152.reuse, 0x2 ;  /* 0x00000098ec2e7211 */ /* 0x080fe200078a10ff */
[----:B------:R-:W3:Y:S01]  /*13770*/  LDL.LU R205, [R1+0xe98] ;  /* 0x000e980001cd7983 */ /* 0x000ee20000300800 */
[----:B------:R-:W-:Y:S02]  /*13780*/  LEA R48, P4, R237, R152, 0x2 ;  /* 0x00000098ed307211 */ /* 0x000fe400078810ff */
[-C--:B------:R-:W-:Y:S01]  /*13790*/  LEA.HI.X.SX32 R45, R207, R5.reuse, 0x2, P3 ;  /* 0x00000005cf2d7211 */ /* 0x080fe200018f16ff */
[----:B------:R-:W3:Y:S01]  /*137a0*/  LDL.LU R208, [R1+0xe94] ;  /* 0x000e940001d07983 */ /* 0x000ee20000300800 */
[----:B------:R-:W-:-:S02]  /*137b0*/  LEA.HI.X.SX32 R43, R206, R5, 0x2, P2 ;  /* 0x00000005ce2b7211 */ /* 0x000fc400010f16ff */
[-C--:B------:R-:W-:Y:S01]  /*137c0*/  LEA R54, P3, R144, R152.reuse, 0x2 ;  /* 0x0000009890367211 */ /* 0x080fe200078610ff */
[----:B------:R-:W3:Y:S01]  /*137d0*/  LDL.LU R209, [R1+0xe90] ;  /* 0x000e900001d17983 */ /* 0x000ee20000300800 */
[-C--:B------:R-:W-:Y:S02]  /*137e0*/  LEA.HI.X.SX32 R47, R236, R5.reuse, 0x2, P5 ;  /* 0x00000005ec2f7211 */ /* 0x080fe400028f16ff */
[----:B------:R-:W-:Y:S01]  /*137f0*/  LEA.HI.X.SX32 R49, R237, R5, 0x2, P4 ;  /* 0x00000005ed317211 */ /* 0x000fe200020f16ff */
[----:B------:R-:W3:Y:S01]  /*13800*/  LDL.LU R206, [R1+0xe8c] ;  /* 0x000e8c0001ce7983 */ /* 0x000ee20000300800 */
[----:B------:R-:W-:-:S03]  /*13810*/  LEA R56, P4, R146, R152, 0x2 ;  /* 0x0000009892387211 */ /* 0x000fc600078810ff */
[----:B------:R1:W-:Y:S01]  /*13820*/  STL.64 [R1+0x510], R10 ;  /* 0x0005100a01007387 */ /* 0x0003e20000100a00 */
[-C--:B------:R-:W-:Y:S01]  /*13830*/  LEA.HI.X.SX32 R55, R144, R5.reuse, 0x2, P3 ;  /* 0x0000000590377211 */ /* 0x080fe200018f16ff */
[----:B------:R-:W-:Y:S01]  /*13840*/  IMAD R210, R210, UR55, RZ ;  /* 0x00000037d2d27c24 */ /* 0x000fe2000f8e02ff */
[-C--:B------:R-:W-:Y:S01]  /*13850*/  LEA R62, P3, R149, R152.reuse, 0x2 ;  /* 0x00000098953e7211 */ /* 0x080fe200078610ff */
[----:B------:R-:W-:Y:S01]  /*13860*/  IMAD R211, R211, UR5, RZ ;  /* 0x00000005d3d37c24 */ /* 0x000fe2000f8e02ff */
[-C--:B------:R-:W-:Y:S01]  /*13870*/  LEA R50, P1, R142, R152.reuse, 0x2 ;  /* 0x000000988e327211 */ /* 0x080fe200078210ff */
[----:B------:R-:W-:Y:S01]  /*13880*/  IMAD R212, R212, UR6, RZ ;  /* 0x00000006d4d47c24 */ /* 0x000fe2000f8e02ff */
[----:B------:R-:W-:Y:S01]  /*13890*/  LEA.HI.X.SX32 R57, R146, R5, 0x2, P4 ;  /* 0x0000000592397211 */ /* 0x000fe200020f16ff */
[----:B------:R-:W3:Y:S01]  /*138a0*/  LDL.LU R207, [R1+0xe88] ;  /* 0x000e880001cf7983 */ /* 0x000ee20000300800 */
[----:B-1----:R-:W-:-:S03]  /*138b0*/  LEA R10, P5, R145, R152, 0x2 ;  /* 0x00000098910a7211 */ /* 0x002fc600078a10ff */
[----:B------:R-:W3:Y:S01]  /*138c0*/  LDL.LU R236, [R1+0xe84] ;  /* 0x000e840001ec7983 */ /* 0x000ee20000300800 */
[-C--:B------:R-:W-:Y:S01]  /*138d0*/  LEA R66, P4, R151, R152.reuse, 0x2 ;  /* 0x0000009897427211 */ /* 0x080fe200078810ff */
[----:B------:R-:W-:Y:S01]  /*138e0*/  IMAD R213, R213, UR7, RZ ;  /* 0x00000007d5d57c24 */ /* 0x000fe2000f8e02ff */
[-C--:B------:R-:W-:Y:S01]  /*138f0*/  LEA.HI.X.SX32 R11, R145, R5.reuse, 0x2, P5 ;  /* 0x00000005910b7211 */ /* 0x080fe200028f16ff */
[----:B------:R-:W3:Y:S01]  /*13900*/  LDL.LU R237, [R1+0xe80] ;  /* 0x000e800001ed7983 */ /* 0x000ee20000300800 */
[-C--:B------:R-:W-:Y:S01]  /*13910*/  LEA R64, P5, R150, R152.reuse, 0x2 ;  /* 0x0000009896407211 */ /* 0x080fe200078a10ff */
[----:B------:R-:W-:Y:S01]  /*13920*/  IMAD R215, R215, UR9, RZ ;  /* 0x00000009d7d77c24 */ /* 0x000fe2000f8e02ff */
[-C--:B------:R-:W-:Y:S01]  /*13930*/  LEA R52, P2, R143, R152.reuse, 0x2 ;  /* 0x000000988f347211 */ /* 0x080fe200078410ff */
[----:B------:R-:W-:Y:S01]  /*13940*/  IMAD R214, R214, UR8, RZ ;  /* 0x00000008d6d67c24 */ /* 0x000fe2000f8e02ff */
[-C--:B------:R-:W-:Y:S01]  /*13950*/  LEA.HI.X.SX32 R63, R149, R5.reuse, 0x2, P3 ;  /* 0x00000005953f7211 */ /* 0x080fe200018f16ff */
[----:B------:R-:W-:Y:S01]  /*13960*/  IMAD R0, R92, UR51, RZ ;  /* 0x000000335c007c24 */ /* 0x000fe2000f8e02ff */
[-C--:B------:R-:W-:Y:S01]  /*13970*/  LEA.HI.X.SX32 R51, R142, R5.reuse, 0x2, P1 ;  /* 0x000000058e337211 */ /* 0x080fe200008f16ff */
[----:B------:R1:W-:Y:S01]  /*13980*/  STL.64 [R1+0x508], R10 ;  /* 0x0005080a01007387 */ /* 0x0003e20000100a00 */
[-C--:B------:R-:W-:Y:S01]  /*13990*/  LEA R16, P3, R210, R152.reuse, 0x2 ;  /* 0x00000098d2107211 */ /* 0x080fe200078610ff */
[----:B------:R-:W-:Y:S01]  /*139a0*/  IMAD R129, R129, UR26, RZ ;  /* 0x0000001a81817c24 */ /* 0x000fe2000f8e02ff */
[-C--:B------:R-:W-:Y:S01]  /*139b0*/  LEA R58, P1, R147, R152.reuse, 0x2 ;  /* 0x00000098933a7211 */ /* 0x080fe200078210ff */
[----:B------:R-:W-:Y:S01]  /*139c0*/  IMAD R128, R128, UR27, RZ ;  /* 0x0000001b80807c24 */ /* 0x000fe2000f8e02ff */
[-C--:B------:R-:W-:Y:S01]  /*139d0*/  LEA.HI.X.SX32 R65, R150, R5.reuse, 0x2, P5 ;  /* 0x0000000596417211 */ /* 0x080fe200028f16ff */
[----:B------:R-:W-:Y:S01]  /*139e0*/  IMAD R124, R124, UR28, RZ ;  /* 0x0000001c7c7c7c24 */ /* 0x000fe2000f8e02ff */
[-C--:B------:R-:W-:Y:S01]  /*139f0*/  LEA.HI.X.SX32 R67, R151, R5.reuse, 0x2, P4 ;  /* 0x0000000597437211 */ /* 0x080fe200020f16ff */
[----:B------:R-:W-:Y:S01]  /*13a00*/  IMAD R160, R102, UR44, RZ ;  /* 0x0000002c66a07c24 */ /* 0x000fe2000f8e02ff */
[-C--:B------:R-:W-:Y:S01]  /*13a10*/  LEA.HI.X.SX32 R53, R143, R5.reuse, 0x2, P2 ;  /* 0x000000058f357211 */ /* 0x080fe200010f16ff */
[----:B------:R-:W-:Y:S01]  /*13a20*/  IMAD R163, R97, UR47, RZ ;  /* 0x0000002f61a37c24 */ /* 0x000fe2000f8e02ff */
[-C--:B------:R-:W-:Y:S01]  /*13a30*/  LEA R68, P4, R211, R152.reuse, 0x2 ;  /* 0x00000098d3447211 */ /* 0x080fe200078810ff */
[----:B------:R-:W-:Y:S01]  /*13a40*/  IMAD R123, R123, UR29, RZ ;  /* 0x0000001d7b7b7c24 */ /* 0x000fe2000f8e02ff */
[-C--:B-1----:R-:W-:Y:S01]  /*13a50*/  LEA R10, P5, R212, R152.reuse, 0x2 ;  /* 0x00000098d40a7211 */ /* 0x082fe200078a10ff */
[----:B------:R-:W-:Y:S01]  /*13a60*/  IMAD R120, R120, UR31, RZ ;  /* 0x0000001f78787c24 */ /* 0x000fe2000f8e02ff */
[-C--:B------:R-:W-:Y:S01]  /*13a70*/  LEA R60, P2, R148, R152.reuse, 0x2 ;  /* 0x00000098943c7211 */ /* 0x080fe200078410ff */
[----:B------:R-:W-:Y:S01]  /*13a80*/  IMAD R162, R99, UR46, RZ ;  /* 0x0000002e63a27c24 */ /* 0x000fe2000f8e02ff */
[-C--:B------:R-:W-:Y:S01]  /*13a90*/  LEA.HI.X.SX32 R17, R210, R5.reuse, 0x2, P3 ;  /* 0x00000005d2117211 */ /* 0x080fe200018f16ff */
[----:B------:R-:W-:Y:S01]  /*13aa0*/  IMAD R161, R100, UR45, RZ ;  /* 0x0000002d64a17c24 */ /* 0x000fe2000f8e02ff */
[-C--:B------:R-:W-:Y:S01]  /*13ab0*/  LEA.HI.X.SX32 R59, R147, R5.reuse, 0x2, P1 ;  /* 0x00000005933b7211 */ /* 0x080fe200008f16ff */
[----:B------:R-:W3:Y:S01]  /*13ac0*/  LDL.LU R210, [R1+0xe7c] ;  /* 0x000e7c0001d27983 */ /* 0x000ee20000300800 */
[-C--:B------:R-:W-:Y:S01]  /*13ad0*/  LEA R70, P1, R213, R152.reuse, 0x2 ;  /* 0x00000098d5467211 */ /* 0x080fe200078210ff */
[----:B------:R-:W-:Y:S01]  /*13ae0*/  IMAD R121, R121, UR30, RZ ;  /* 0x0000001e79797c24 */ /* 0x000fe2000f8e02ff */
[-C--:B------:R-:W-:Y:S01]  /*13af0*/  LEA.HI.X.SX32 R69, R211, R5.reuse, 0x2, P4 ;  /* 0x00000005d3457211 */ /* 0x080fe200020f16ff */
[----:B------:R-:W-:Y:S01]  /*13b00*/  IMAD R230, R118, UR32, RZ ;  /* 0x0000002076e67c24 */ /* 0x000fe2000f8e02ff */
[-C--:B------:R-:W-:Y:S01]  /*13b10*/  LEA.HI.X.SX32 R11, R212, R5.reuse, 0x2, P5 ;  /* 0x00000005d40b7211 */ /* 0x080fe200028f16ff */
[----:B------:R-:W3:Y:S01]  /*13b20*/  LDL.LU R211, [R1+0xe78] ;  /* 0x000e780001d37983 */ /* 0x000ee20000300800 */
[-C--:B------:R-:W-:Y:S01]  /*13b30*/  LEA.HI.X.SX32 R61, R148, R5.reuse, 0x2, P2 ;  /* 0x00000005943d7211 */ /* 0x080fe200010f16ff */
[----:B------:R-:W-:Y:S01]  /*13b40*/  IMAD R157, R106, UR41, RZ ;  /* 0x000000296a9d7c24 */ /* 0x000fe2000f8e02ff */
[-C--:B------:R-:W-:Y:S01]  /*13b50*/  LEA R74, P3, R215, R152.reuse, 0x2 ;  /* 0x00000098d74a7211 */ /* 0x080fe200078610ff */
[----:B------:R-:W-:Y:S01]  /*13b60*/  STL.64 [R1+0x4d0], R16 ;  /* 0x0004d01001007387 */ /* 0x000fe20000100a00 */
[-C--:B------:R-:W-:Y:S01]  /*13b70*/  LEA R72, P2, R214, R152.reuse, 0x2 ;  /* 0x00000098d6487211 */ /* 0x080fe200078410ff */
[----:B------:R-:W-:Y:S01]  /*13b80*/  IMAD R155, R103, UR43, RZ ;  /* 0x0000002b679b7c24 */ /* 0x000fe2000f8e02ff */
[-C--:B------:R-:W-:Y:S01]  /*13b90*/  LEA.HI.X.SX32 R71, R213, R5.reuse, 0x2, P1 ;  /* 0x00000005d5477211 */ /* 0x080fe200008f16ff */
[----:B------:R-:W3:Y:S01]  /*13ba0*/  LDL.LU R212, [R1+0xe74] ;  /* 0x000e740001d47983 */ /* 0x000ee20000300800 */
[-C--:B------:R-:W-:Y:S01]  /*13bb0*/  LEA R76, P4, R218, R152.reuse, 0x2 ;  /* 0x00000098da4c7211 */ /* 0x080fe200078810ff */
[----:B------:R-:W-:Y:S01]  /*13bc0*/  IMAD R117, R117, UR33, RZ ;  /* 0x0000002175757c24 */ /* 0x000fe2000f8e02ff */
[-C--:B------:R-:W-:Y:S01]  /*13bd0*/  LEA R78, P5, R219, R152.reuse, 0x2 ;  /* 0x00000098db4e7211 */ /* 0x080fe200078a10ff */
[----:B------:R-:W3:Y:S01]  /*13be0*/  LDL.LU R213, [R1+0xe70] ;  /* 0x000e700001d57983 */ /* 0x000ee20000300800 */
[-C--:B------:R-:W-:Y:S01]  /*13bf0*/  LEA.HI.X.SX32 R75, R215, R5.reuse, 0x2, P3 ;  /* 0x00000005d74b7211 */ /* 0x080fe200018f16ff */
[----:B------:R-:W-:Y:S01]  /*13c00*/  IMAD R231, R116, UR34, RZ ;  /* 0x0000002274e77c24 */ /* 0x000fe2000f8e02ff */
[-C--:B------:R-:W-:Y:S01]  /*13c10*/  LEA R80, P1, R216, R152.reuse, 0x2 ;  /* 0x00000098d8507211 */ /* 0x080fe200078210ff */
[----:B------:R1:W-:Y:S01]  /*13c20*/  STL.64 [R1+0x500], R10 ;  /* 0x0005000a01007387 */ /* 0x0003e20000100a00 */
[-C--:B------:R-:W-:Y:S01]  /*13c30*/  LEA.HI.X.SX32 R73, R214, R5.reuse, 0x2, P2 ;  /* 0x00000005d6497211 */ /* 0x080fe200010f16ff */
[----:B------:R-:W-:Y:S01]  /*13c40*/  IMAD R154, R105, UR42, RZ ;  /* 0x0000002a699a7c24 */ /* 0x000fe2000f8e02ff */
[-C--:B------:R-:W-:Y:S01]  /*13c50*/  LEA R82, P2, R217, R152.reuse, 0x2 ;  /* 0x00000098d9527211 */ /* 0x080fe200078410ff */
[----:B------:R-:W3:Y:S01]  /*13c60*/  LDL.LU R214, [R1+0xe6c] ;  /* 0x000e6c0001d67983 */ /* 0x000ee20000300800 */
[-C--:B------:R-:W-:Y:S01]  /*13c70*/  LEA.HI.X.SX32 R77, R218, R5.reuse, 0x2, P4 ;  /* 0x00000005da4d7211 */ /* 0x080fe200020f16ff */
[----:B------:R-:W-:Y:S01]  /*13c80*/  IMAD R229, R112, UR36, RZ ;  /* 0x0000002470e57c24 */ /* 0x000fe2000f8e02ff */
[----:B------:R-:W-:Y:S01]  /*13c90*/  LEA R84, P4, R235, R152, 0x2 ;  /* 0x00000098eb547211 */ /* 0x000fe200078810ff */
[----:B------:R-:W3:Y:S01]  /*13ca0*/  LDL.LU R215, [R1+0xe68] ;  /* 0x000e680001d77983 */ /* 0x000ee20000300800 */
[----:B------:R-:W-:Y:S01]  /*13cb0*/  LEA.HI.X.SX32 R79, R219, R5, 0x2, P5 ;  /* 0x00000005db4f7211 */ /* 0x000fe200028f16ff */
[----:B------:R-:W-:-:S02]  /*13cc0*/  IMAD R159, R110, UR38, RZ ;  /* 0x000000266e9f7c24 */ /* 0x000fc4000f8e02ff */
[----:B------:R-:W-:Y:S01]  /*13cd0*/  IMAD R156, R107, UR40, RZ ;  /* 0x000000286b9c7c24 */ /* 0x000fe2000f8e02ff */
[-C--:B-1----:R-:W-:Y:S01]  /*13ce0*/  LEA R10, P3, R234, R152.reuse, 0x2 ;  /* 0x00000098ea0a7211 */ /* 0x082fe200078610ff */
[----:B------:R-:W3:Y:S01]  /*13cf0*/  LDL.LU R218, [R1+0xe64] ;  /* 0x000e640001da7983 */ /* 0x000ee20000300800 */
[-C--:B------:R-:W-:Y:S01]  /*13d00*/  LEA.HI.X.SX32 R81, R216, R5.reuse, 0x2, P1 ;  /* 0x00000005d8517211 */ /* 0x080fe200008f16ff */
[----:B------:R-:W-:Y:S01]  /*13d10*/  IMAD R228, R114, UR35, RZ ;  /* 0x0000002372e47c24 */ /* 0x000fe2000f8e02ff */
[-C--:B------:R-:W-:Y:S01]  /*13d20*/  LEA.HI.X.SX32 R11, R234, R5.reuse, 0x2, P3 ;  /* 0x00000005ea0b7211 */ /* 0x080fe200018f16ff */
[----:B------:R-:W3:Y:S01]  /*13d30*/  LDL.LU R219, [R1+0xe60] ;  /* 0x000e600001db7983 */ /* 0x000ee20000300800 */
[-C--:B------:R-:W-:Y:S01]  /*13d40*/  LEA R88, P1, R221, R152.reuse, 0x2 ;  /* 0x00000098dd587211 */ /* 0x080fe200078210ff */
        /* <DEDUP_REMOVED lines=9> */
[----:B------:R-:W-:Y:S01]  /*13de0*/  ISETP.GE.AND P0, PT, R3, UR4, PT ;  /* 0x0000000403007c0c */ /* 0x000fe2000bf06270 */
[----:B------:R-:W3:Y:S01]  /*13df0*/  LDL.LU R234, [R1+0xe54] ;  /* 0x000e540001ea7983 */ /* 0x000ee20000300800 */
[-C--:B------:R-:W-:Y:S01]  /*13e00*/  LEA R92, P3, R225, R152.reuse, 0x2 ;  /* 0x00000098e15c7211 */ /* 0x080fe200078610ff */
[----:B------:R-:W-:Y:S01]  /*13e10*/  ULDC UR5, c[0x0][0x230] ;  /* 0x00008c0000057ab9 */ /* 0x000fe20000000800 */
[-C--:B------:R-:W-:Y:S01]  /*13e20*/  LEA.HI.X.SX32 R89, R221, R5.reuse, 0x2, P1 ;  /* 0x00000005dd597211 */ /* 0x080fe200008f16ff */
[----:B------:R-:W3:Y:S01]  /*13e30*/  LDL.LU R235, [R1+0xe50] ;  /* 0x000e500001eb7983 */ /* 0x000ee20000300800 */
[-C--:B------:R-:W-:Y:S01]  /*13e40*/  LEA R94, P4, R226, R152.reuse, 0x2 ;  /* 0x00000098e25e7211 */ /* 0x080fe200078810ff */
[----:B------:R-:W-:Y:S01]  /*13e50*/  ULDC UR6, c[0x0][0x230] ;  /* 0x00008c0000067ab9 */ /* 0x000fe20000000800 */
[-C--:B------:R-:W-:Y:S01]  /*13e60*/  LEA.HI.X.SX32 R87, R220, R5.reuse, 0x2, P5 ;  /* 0x00000005dc577211 */ /* 0x080fe200028f16ff */
[----:B------:R1:W-:Y:S01]  /*13e70*/  STL.64 [R1+0x4f8], R10 ;  /* 0x0004f80a01007387 */ /* 0x0003e20000100a00 */
[-C--:B------:R-:W-:Y:S01]  /*13e80*/  LEA R96, P5, R227, R152.reuse, 0x2 ;  /* 0x00000098e3607211 */ /* 0x080fe200078a10ff */
[----:B------:R-:W-:Y:S01]  /*13e90*/  ULDC UR7, c[0x0][0x230] ;  /* 0x00008c0000077ab9 */ /* 0x000fe20000000800 */
[-C--:B------:R-:W-:Y:S01]  /*13ea0*/  LEA.HI.X.SX32 R91, R224, R5.reuse, 0x2, P2 ;  /* 0x00000005e05b7211 */ /* 0x080fe200010f16ff */
[----:B------:R-:W3:Y:S01]  /*13eb0*/  LDL.LU R220, [R1+0xe4c] ;  /* 0x000e4c0001dc7983 */ /* 0x000ee20000300800 */
[-C--:B------:R-:W-:Y:S01]  /*13ec0*/  LEA R98, P2, R223, R152.reuse, 0x2 ;  /* 0x00000098df627211 */ /* 0x080fe200078410ff */
[----:B------:R-:W-:Y:S01]  /*13ed0*/  IMAD R249, R249, UR52, RZ ;  /* 0x00000034f9f97c24 */ /* 0x000fe2000f8e02ff */
[-C--:B------:R-:W-:Y:S01]  /*13ee0*/  LEA.HI.X.SX32 R93, R225, R5.reuse, 0x2, P3 ;  /* 0x00000005e15d7211 */ /* 0x080fe200018f16ff */
[----:B------:R-:W3:Y:S01]  /*13ef0*/  LDL.LU R221, [R1+0xe48] ;  /* 0x000e480001dd7983 */ /* 0x000ee20000300800 */
[----:B------:R-:W-:Y:S01]  /*13f00*/  IMAD R250, R250, UR54, RZ ;  /* 0x00000036fafa7c24 */ /* 0x000fe2000f8e02ff */
[----:B------:R-:W-:Y:S01]  /*13f10*/  ULDC UR8, c[0x0][0x230] ;  /* 0x00008c0000087ab9 */ /* 0x000fe20000000800 */
[----:B-1----:R-:W-:Y:S01]  /*13f20*/  LEA R10, P1, R222, R152, 0x2 ;  /* 0x00000098de0a7211 */ /* 0x002fe200078210ff */
[----:B------:R-:W3:Y:S01]  /*13f30*/  LDL.LU R224, [R1+0xe44] ;  /* 0x000e440001e07983 */ /* 0x000ee20000300800 */
[----:B------:R-:W-:-:S02]  /*13f40*/  LEA.HI.X.SX32 R95, R226, R5, 0x2, P4 ;  /* 0x00000005e25f7211 */ /* 0x000fc400020f16ff */
[-C--:B------:R-:W-:Y:S01]  /*13f50*/  LEA.HI.X.SX32 R11, R222, R5.reuse, 0x2, P1 ;  /* 0x00000005de0b7211 */ /* 0x080fe200008f16ff */
[----:B------:R-:W3:Y:S01]  /*13f60*/  LDL.LU R225, [R1+0xe40] ;  /* 0x000e400001e17983 */ /* 0x000ee20000300800 */
[----:B------:R-:W-:Y:S02]  /*13f70*/  LEA R102, P4, R129, R152, 0x2 ;  /* 0x0000009881667211 */ /* 0x000fe400078810ff */
[-C--:B------:R-:W-:Y:S01]  /*13f80*/  LEA.HI.X.SX32 R97, R227, R5.reuse, 0x2, P5 ;  /* 0x00000005e3617211 */ /* 0x080fe200028f16ff */
[----:B------:R-:W3:Y:S01]  /*13f90*/  LDL.LU R226, [R1+0xe3c] ;  /* 0x000e3c0001e27983 */ /* 0x000ee20000300800 */
[----:B------:R-:W-:-:S03]  /*13fa0*/  LEA.HI.X.SX32 R99, R223, R5, 0x2, P2 ;  /* 0x00000005df637211 */ /* 0x000fc600010f16ff */
[----:B------:R-:W3:Y:S01]  /*13fb0*/  LDL.LU R227, [R1+0xe38] ;  /* 0x000e380001e37983 */ /* 0x000ee20000300800 */
[-C--:B------:R-:W-:Y:S02]  /*13fc0*/  LEA R100, P3, R9, R152.reuse, 0x2 ;  /* 0x0000009809647211 */ /* 0x080fe400078610ff */
[-C--:B------:R-:W-:Y:S01]  /*13fd0*/  LEA R104, P5, R128, R152.reuse, 0x2 ;  /* 0x0000009880687211 */ /* 0x080fe200078a10ff */
[----:B------:R-:W3:Y:S01]  /*13fe0*/  LDL.LU R222, [R1+0xe34] ;  /* 0x000e340001de7983 */ /* 0x000ee20000300800 */
[-C--:B------:R-:W-:Y:S02]  /*13ff0*/  LEA R106, P1, R124, R152.reuse, 0x2 ;  /* 0x000000987c6a7211 */ /* 0x080fe400078210ff */
[----:B------:R-:W-:Y:S01]  /*14000*/  LEA.HI.X.SX32 R103, R129, R5, 0x2, P4 ;  /* 0x0000000581677211 */ /* 0x000fe200020f16ff */
[----:B------:R-:W3:Y:S01]  /*14010*/  LDL.LU R223, [R1+0xe30] ;  /* 0x000e300001df7983 */ /* 0x000ee20000300800 */
[----:B------:R-:W-:-:S03]  /*14020*/  LEA R108, P2, R123, R152, 0x2 ;  /* 0x000000987b6c7211 */ /* 0x000fc600078410ff */
[----:B------:R1:W-:Y:S01]  /*14030*/  STL.64 [R1+0x4f0], R10 ;  /* 0x0004f00a01007387 */ /* 0x0003e20000100a00 */
[-C--:B------:R-:W-:Y:S02]  /*14040*/  LEA.HI.X.SX32 R101, R9, R5.reuse, 0x2, P3 ;  /* 0x0000000509657211 */ /* 0x080fe400018f16ff */
[-C--:B------:R-:W-:Y:S02]  /*14050*/  LEA.HI.X.SX32 R105, R128, R5.reuse, 0x2, P5 ;  /* 0x0000000580697211 */ /* 0x080fe400028f16ff */
[-C--:B------:R-:W-:Y:S02]  /*14060*/  LEA R110, P3, R121, R152.reuse, 0x2 ;  /* 0x00000098796e7211 */ /* 0x080fe400078610ff */
[-C--:B------:R-:W-:Y:S02]  /*14070*/  LEA R112, P5, R230, R152.reuse, 0x2 ;  /* 0x00000098e6707211 */ /* 0x080fe400078a10ff */
[----:B------:R-:W-:Y:S02]  /*14080*/  LEA.HI.X.SX32 R107, R124, R5, 0x2, P1 ;  /* 0x000000057c6b7211 */ /* 0x000fe400008f16ff */
[----:B-1----:R-:W-:-:S02]  /*14090*/  LEA R10, P4, R120, R152, 0x2 ;  /* 0x00000098780a7211 */ /* 0x002fc400078810ff */
[-C--:B------:R-:W-:Y:S02]  /*140a0*/  LEA R114, P1, R117, R152.reuse, 0x2 ;  /* 0x0000009875727211 */ /* 0x080fe400078210ff */
[-C--:B------:R-:W-:Y:S02]  /*140b0*/  LEA.HI.X.SX32 R109, R123, R5.reuse, 0x2, P2 ;  /* 0x000000057b6d7211 */ /* 0x080fe400010f16ff */
[-C--:B------:R-:W-:Y:S02]  /*140c0*/  LEA.HI.X.SX32 R11, R120, R5.reuse, 0x2, P4 ;  /* 0x00000005780b7211 */ /* 0x080fe400020f16ff */
[----:B------:R-:W-:Y:S02]  /*140d0*/  LEA R116, P2, R231, R152, 0x2 ;  /* 0x00000098e7747211 */ /* 0x000fe400078410ff */
[-C--:B------:R-:W-:Y:S02]  /*140e0*/  LEA.HI.X.SX32 R111, R121, R5.reuse, 0x2, P3 ;  /* 0x00000005796f7211 */ /* 0x080fe400018f16ff */
[----:B------:R-:W-:-:S02]  /*140f0*/  LEA.HI.X.SX32 R113, R230, R5, 0x2, P5 ;  /* 0x00000005e6717211 */ /* 0x000fc400028f16ff */
[-C--:B------:R-:W-:Y:S01]  /*14100*/  LEA R118, P3, R228, R152.reuse, 0x2 ;  /* 0x00000098e4767211 */ /* 0x080fe200078610ff */
[----:B------:R-:W3:Y:S01]  /*14110*/  LDL.LU R230, [R1+0xe2c] ;  /* 0x000e2c0001e67983 */ /* 0x000ee20000300800 */
[-C--:B------:R-:W-:Y:S02]  /*14120*/  LEA.HI.X.SX32 R115, R117, R5.reuse, 0x2, P1 ;  /* 0x0000000575737211 */ /* 0x080fe400008f16ff */
[----:B------:R-:W-:Y:S01]  /*14130*/  LEA.HI.X.SX32 R117, R231, R5, 0x2, P2 ;  /* 0x00000005e7757211 */ /* 0x000fe200010f16ff */
[----:B------:R1:W-:Y:S01]  /*14140*/  STL.64 [R1+0x4e8], R10 ;  /* 0x0004e80a01007387 */ /* 0x0003e20000100a00 */
[-C--:B------:R-:W-:Y:S02]  /*14150*/  LEA R120, P4, R229, R152.reuse, 0x2 ;  /* 0x00000098e5787211 */ /* 0x080fe400078810ff */
[-C--:B------:R-:W-:Y:S01]  /*14160*/  LEA R122, P5, R158, R152.reuse, 0x2 ;  /* 0x000000989e7a7211 */ /* 0x080fe200078a10ff */
[----:B------:R-:W3:Y:S01]  /*14170*/  LDL.LU R231, [R1+0xe28] ;  /* 0x000e280001e77983 */ /* 0x000ee20000300800 */
[----:B------:R-:W-:-:S02]  /*14180*/  LEA R124, P1, R159, R152, 0x2 ;  /* 0x000000989f7c7211 */ /* 0x000fc400078210ff */
[-C--:B------:R-:W-:Y:S02]  /*14190*/  LEA.HI.X.SX32 R119, R228, R5.reuse, 0x2, P3 ;  /* 0x00000005e4777211 */ /* 0x080fe400018f16ff */
[-C--:B------:R-:W-:Y:S01]  /*141a0*/  LEA R126, P3, R156, R152.reuse, 0x2 ;  /* 0x000000989c7e7211 */ /* 0x080fe200078610ff */
[----:B------:R-:W3:Y:S01]  /*141b0*/  LDL.LU R228, [R1+0xe24] ;  /* 0x000e240001e47983 */ /* 0x000ee20000300800 */
[----:B-1----:R-:W-:Y:S02]  /*141c0*/  LEA R10, P2, R185, R152, 0x2 ;  /* 0x00000098b90a7211 */ /* 0x002fe400078410ff */
[-C--:B------:R-:W-:Y:S02]  /*141d0*/  LEA.HI.X.SX32 R121, R229, R5.reuse, 0x2, P4 ;  /* 0x00000005e5797211 */ /* 0x080fe400020f16ff */
[-C--:B------:R-:W-:Y:S01]  /*141e0*/  LEA.HI.X.SX32 R123, R158, R5.reuse, 0x2, P5 ;  /* 0x000000059e7b7211 */ /* 0x080fe200028f16ff */
[----:B------:R-:W3:Y:S01]  /*141f0*/  LDL.LU R229, [R1+0xe20] ;  /* 0x000e200001e57983 */ /* 0x000ee20000300800 */
[----:B------:R-:W-:-:S02]  /*14200*/  LEA.HI.X.SX32 R11, R185, R5, 0x2, P2 ;  /* 0x00000005b90b7211 */ /* 0x000fc400010f16ff */
[-C--:B------:R-:W-:Y:S01]  /*14210*/  LEA R130, P5, R154, R152.reuse, 0x2 ;  /* 0x000000989a827211 */ /* 0x080fe200078a10ff */
[----:B------:R-:W3:Y:S01]  /*14220*/  LDL.LU R158, [R1+0xe1c] ;  /* 0x000e1c00019e7983 */ /* 0x000ee20000300800 */
[-C--:B------:R-:W-:Y:S02]  /*14230*/  LEA.HI.X.SX32 R125, R159, R5.reuse, 0x2, P1 ;  /* 0x000000059f7d7211 */ /* 0x080fe400008f16ff */
[-C--:B------:R-:W-:Y:S01]  /*14240*/  LEA R128, P4, R157, R152.reuse, 0x2 ;  /* 0x000000989d807211 */ /* 0x080fe200078810ff */
[----:B------:R-:W3:Y:S01]  /*14250*/  LDL.LU R159, [R1+0xe18] ;  /* 0x000e1800019f7983 */ /* 0x000ee20000300800 */
[-C--:B------:R-:W-:Y:S02]  /*14260*/  LEA.HI.X.SX32 R127, R156, R5.reuse, 0x2, P3 ;  /* 0x000000059c7f7211 */ /* 0x080fe400018f16ff */
[----:B------:R-:W-:Y:S01]  /*14270*/  LEA R132, P1, R155, R152, 0x2 ;  /* 0x000000989b847211 */ /* 0x000fe200078210ff */
[----:B------:R-:W3:Y:S01]  /*14280*/  LDL.LU R156, [R1+0xe14] ;  /* 0x000e1400019c7983 */ /* 0x000ee20000300800 */
[----:B------:R-:W-:-:S02]  /*14290*/  LEA.HI.X.SX32 R131, R154, R5, 0x2, P5 ;  /* 0x000000059a837211 */ /* 0x000fc400028f16ff */
[-C--:B------:R-:W-:Y:S01]  /*142a0*/  LEA R134, P2, R160, R152.reuse, 0x2 ;  /* 0x00000098a0867211 */ /* 0x080fe200078410ff */
[----:B------:R1:W-:Y:S01]  /*142b0*/  STL.64 [R1+0x4e0], R10 ;  /* 0x0004e00a01007387 */ /* 0x0003e20000100a00 */
[-C--:B------:R-:W-:Y:S02]  /*142c0*/  LEA R136, P3, R161, R152.reuse, 0x2 ;  /* 0x00000098a1887211 */ /* 0x080fe400078610ff */
[-C--:B------:R-:W-:Y:S02]  /*142d0*/  LEA.HI.X.SX32 R129, R157, R5.reuse, 0x2, P4 ;  /* 0x000000059d817211 */ /* 0x080fe400020f16ff */
[----:B------:R-:W3:Y:S01]  /*142e0*/  LDL.LU R157, [R1+0xe10] ;  /* 0x000e1000019d7983 */ /* 0x000ee20000300800 */
[-C--:B------:R-:W-:Y:S02]  /*142f0*/  LEA R138, P4, R162, R152.reuse, 0x2 ;  /* 0x00000098a28a7211 */ /* 0x080fe400078810ff */
[----:B------:R-:W-:Y:S01]  /*14300*/  LEA.HI.X.SX32 R133, R155, R5, 0x2, P1 ;  /* 0x000000059b857211 */ /* 0x000fe200008f16ff */
[----:B------:R-:W3:Y:S01]  /*14310*/  LDL.LU R154, [R1+0xe0c] ;  /* 0x000e0c00019a7983 */ /* 0x000ee20000300800 */
[----:B-1----:R-:W-:-:S03]  /*14320*/  LEA R10, P5, R163, R152, 0x2 ;  /* 0x00000098a30a7211 */ /* 0x002fc600078a10ff */
[----:B------:R-:W3:Y:S01]  /*14330*/  LDL.LU R155, [R1+0xe08] ;  /* 0x000e0800019b7983 */ /* 0x000ee20000300800 */
[-C--:B------:R-:W-:Y:S02]  /*14340*/  LEA.HI.X.SX32 R135, R160, R5.reuse, 0x2, P2 ;  /* 0x00000005a0877211 */ /* 0x080fe400010f16ff */
[-C--:B------:R-:W-:Y:S01]  /*14350*/  LEA.HI.X.SX32 R11, R163, R5.reuse, 0x2, P5 ;  /* 0x00000005a30b7211 */ /* 0x080fe200028f16ff */
[----:B------:R-:W3:Y:S01]  /*14360*/  LDL.LU R160, [R1+0xe04] ;  /* 0x000e040001a07983 */ /* 0x000ee20000300800 */
[-C--:B------:R-:W-:Y:S02]  /*14370*/  LEA.HI.X.SX32 R137, R161, R5.reuse, 0x2, P3 ;  /* 0x00000005a1897211 */ /* 0x080fe400018f16ff */
[----:B------:R-:W-:Y:S01]  /*14380*/  LEA.HI.X.SX32 R139, R162, R5, 0x2, P4 ;  /* 0x00000005a28b7211 */ /* 0x000fe200020f16ff */
[----:B------:R-:W3:Y:S04]  /*14390*/  LDL.LU R161, [R1+0xe00] ;  /* 0x000e000001a17983 */ /* 0x000ee80000300800 */
[----:B------:R-:W3:Y:S04]  /*143a0*/  LDL.LU R162, [R1+0xdfc] ;  /* 0x000dfc0001a27983 */ /* 0x000ee80000300800 */
[----:B------:R-:W3:Y:S04]  /*143b0*/  LDL.LU R163, [R1+0xdf8] ;  /* 0x000df80001a37983 */ /* 0x000ee80000300800 */
[----:B------:R1:W-:Y:S04]  /*143c0*/  STL.64 [R1+0x4d8], R10 ;  /* 0x0004d80a01007387 */ /* 0x0003e80000100a00 */
[----:B------:R-:W4:Y:S04]  /*143d0*/  LDL.64 R22, [R1+0x658] ;  /* 0x0006580001167983 */ /* 0x000f280000100a00 */
[----:B------:R-:W2:Y:S04]  /*143e0*/  LDL.64 R18, [R1+0x650] ;  /* 0x0006500001127983 */ /* 0x000ea80000100a00 */
[----:B------:R-:W3:Y:S04]  /*143f0*/  LDL.64 R20, [R1+0x5d8] ;  /* 0x0005d80001147983 */ /* 0x000ee80000100a00 */
[----:B------:R-:W3:Y:S01]  /*14400*/  LDL.64 R244, [R1+0x5d0] ;  /* 0x0005d00001f47983 */ /* 0x000ee20000100a00 */
[----:B------:R-:W1:Y:S01]  /*14410*/  S2UR UR4, SR_CgaCtaId ;  /* 0x00000000000479c3 */ /* 0x000e620000008800 */
[----:B------:R-:W-:-:S02]  /*14420*/  LEA R140, P1, R6, R152, 0x2 ;  /* 0x00000098068c7211 */ /* 0x000fc400078210ff */
[----:B------:R-:W-:Y:S02]  /*14430*/  LOP3.LUT R17, R3, 0x2, RZ, 0xfc, !PT ;  /* 0x0000000203117812 */ /* 0x000fe400078efcff */
[----:B------:R-:W-:Y:S02]  /*14440*/  LEA.HI.X.SX32 R141, R6, R5, 0x2, P1 ;  /* 0x00000005068d7211 */ /* 0x000fe400008f16ff */
[-C--:B------:R-:W-:Y:S02]  /*14450*/  LEA R142, P2, R8, R152.reuse, 0x2 ;  /* 0x00000098088e7211 */ /* 0x080fe400078410ff */
[----:B------:R-:W-:Y:S02]  /*14460*/  SEL R6, R4, RZ, !P0 ;  /* 0x000000ff04067207 */ /* 0x000fe40004000000 */
[----:B------:R-:W-:Y:S02]  /*14470*/  LEA R150, P1, R251, R152, 0x2 ;  /* 0x00000098fb967211 */ /* 0x000fe400078210ff */
[----:B------:R-:W-:Y:S01]  /*14480*/  ISETP.GE.AND P0, PT, R17, UR5, PT ;  /* 0x0000000511007c0c */ /* 0x000fe2000bf06270 */
[----:B------:R-:W-:Y:S01]  /*14490*/  ULDC UR5, c[0x0][0x230] ;  /* 0x00008c0000057ab9 */ /* 0x000fe20000000800 */
[----:B-1----:R-:W-:-:S02]  /*144a0*/  LOP3.LUT R10, R3, 0x20, RZ, 0xfc, !PT ;  /* 0x00000020030a7812 */ /* 0x002fc400078efcff */
[----:B------:R-:W-:Y:S02]  /*144b0*/  LEA R144, P3, R7, R152, 0x2 ;  /* 0x0000009807907211 */ /* 0x000fe400078610ff */
[----:B------:R-:W-:Y:S02]  /*144c0*/  LOP3.LUT R9, R3, 0x22, RZ, 0xfc, !PT ;  /* 0x0000002203097812 */ /* 0x000fe400078efcff */
[-C--:B------:R-:W-:Y:S02]  /*144d0*/  LEA.HI.X.SX32 R143, R8, R5.reuse, 0x2, P2 ;  /* 0x00000005088f7211 */ /* 0x080fe400010f16ff */
[----:B------:R-:W-:Y:S02]  /*144e0*/  LEA.HI.X.SX32 R151, R251, R5, 0x2, P1 ;  /* 0x00000005fb977211 */ /* 0x000fe400008f16ff */
[----:B------:R-:W-:Y:S02]  /*144f0*/  SEL R8, R4, RZ, !P0 ;  /* 0x000000ff04087207 */ /* 0x000fe40004000000 */
[----:B------:R-:W-:-:S02]  /*14500*/  ISETP.GE.AND P1, PT, R10, UR6, PT ;  /* 0x000000060a007c0c */ /* 0x000fc4000bf26270 */
[-C--:B------:R-:W-:Y:S02]  /*14510*/  LEA R146, P4, R0, R152.reuse, 0x2 ;  /* 0x0000009800927211 */ /* 0x080fe400078810ff */
[----:B------:R-:W-:Y:S02]  /*14520*/  LOP3.LUT R16, R3, 0x40, RZ, 0xfc, !PT ;  /* 0x0000004003107812 */ /* 0x000fe400078efcff */
[----:B------:R-:W-:Y:S02]  /*14530*/  LEA R148, P5, R249, R152, 0x2 ;  /* 0x00000098f9947211 */ /* 0x000fe400078a10ff */
[----:B------:R-:W-:Y:S01]  /*14540*/  LOP3.LUT R185, R3, 0x60, RZ, 0xfc, !PT ;  /* 0x0000006003b97812 */ /* 0x000fe200078efcff */
[----:B------:R-:W-:Y:S01]  /*14550*/  ULDC.64 UR16, c[0x0][0x208] ;  /* 0x0000820000107ab9 */ /* 0x000fe20000000a00 */
[----:B------:R-:W-:Y:S02]  /*14560*/  LEA.HI.X.SX32 R145, R7, R5, 0x2, P3 ;  /* 0x0000000507917211 */ /* 0x000fe400018f16ff */
[----:B------:R-:W-:Y:S01]  /*14570*/  LOP3.LUT R11, R3, 0x42, RZ, 0xfc, !PT ;  /* 0x00000042030b7812 */ /* 0x000fe200078efcff */
[----:B------:R1:W-:Y:S01]  /*14580*/  STL [R1+0xd44], R165 ;  /* 0x000d44a501007387 */ /* 0x0003e20000100800 */
[----:B------:R-:W-:Y:S01]  /*14590*/  ISETP.GE.AND P2, PT, R9, UR7, PT ;  /* 0x0000000709007c0c */ /* 0x000fe2000bf46270 */
[----:B------:R-:W-:Y:S01]  /*145a0*/  UMOV UR7, 0x400 ;  /* 0x0000040000077882 */ /* 0x000fe20000000000 */
[----:B------:R-:W-:Y:S01]  /*145b0*/  ISETP.NE.U32.AND P3, PT, R6, RZ, PT ;  /* 0x000000ff0600720c */ /* 0x000fe20003f65070 */
[----:B------:R-:W-:Y:S01]  /*145c0*/  ULEA UR7, UR4, UR7, 0x18 ;  /* 0x0000000704077291 */ /* 0x000fe2000f8ec03f */
[----:B------:R-:W-:Y:S01]  /*145d0*/  ISETP.NE.U32.AND P0, PT, R8, RZ, PT ;  /* 0x000000ff0800720c */ /* 0x000fe20003f05070 */
[----:B------:R-:W-:Y:S01]  /*145e0*/  ULDC UR6, c[0x0][0x230] ;  /* 0x00008c0000067ab9 */ /* 0x000fe20000000800 */
[C---:B------:R-:W-:Y:S01]  /*145f0*/  SEL R7, R4.reuse, RZ, !P1 ;  /* 0x000000ff04077207 */ /* 0x040fe20004800000 */
[----:B------:R-:W-:Y:S01]  /*14600*/  ULDC UR4, c[0x0][0x230] ;  /* 0x00008c0000047ab9 */ /* 0x000fe20000000800 */
[----:B------:R-:W-:-:S02]  /*14610*/  SEL R6, R4, RZ, !P2 ;  /* 0x000000ff04067207 */ /* 0x000fc40005000000 */
[----:B------:R-:W-:Y:S02]  /*14620*/  LEA R152, P6, R250, R152, 0x2 ;  /* 0x00000098fa987211 */ /* 0x000fe400078c10ff */
[-C--:B------:R-:W-:Y:S02]  /*14630*/  LEA.HI.X.SX32 R147, R0, R5.reuse, 0x2, P4 ;  /* 0x0000000500937211 */ /* 0x080fe400020f16ff */
[----:B------:R-:W-:Y:S01]  /*14640*/  ISETP.NE.U32.AND P2, PT, R7, RZ, PT ;  /* 0x000000ff0700720c */ /* 0x000fe20003f45070 */
[----:B------:R-:W-:Y:S01]  /*14650*/  VIADD R246, R2, UR7 ;  /* 0x0000000702f67c36 */ /* 0x000fe20008000000 */
[----:B------:R-:W-:Y:S02]  /*14660*/  ISETP.GE.AND P4, PT, R16, UR8, PT ;  /* 0x0000000810007c0c */ /* 0x000fe4000bf86270 */
[-C--:B------:R-:W-:Y:S02]  /*14670*/  LEA.HI.X.SX32 R149, R249, R5.reuse, 0x2, P5 ;  /* 0x00000005f9957211 */ /* 0x080fe400028f16ff */
[----:B------:R-:W-:-:S02]  /*14680*/  LEA.HI.X.SX32 R153, R250, R5, 0x2, P6 ;  /* 0x00000005fa997211 */ /* 0x000fc400030f16ff */
[----:B------:R-:W-:Y:S02]  /*14690*/  SEL R5, R4, RZ, !P4 ;  /* 0x000000ff04057207 */ /* 0x000fe40006000000 */
[----:B------:R-:W-:Y:S02]  /*146a0*/  ISETP.NE.U32.AND P4, PT, R6, RZ, PT ;  /* 0x000000ff0600720c */ /* 0x000fe40003f85070 */
[----:B------:R-:W-:Y:S01]  /*146b0*/  ISETP.GE.AND P5, PT, R185, UR5, PT ;  /* 0x00000005b9007c0c */ /* 0x000fe2000bfa6270 */
[----:B------:R-:W-:Y:S01]  /*146c0*/  ULDC UR5, c[0x0][0x230] ;  /* 0x00008c0000057ab9 */ /* 0x000fe20000000800 */
[----:B------:R-:W-:Y:S02]  /*146d0*/  LOP3.LUT R0, R3, 0x4, RZ, 0xfc, !PT ;  /* 0x0000000403007812 */ /* 0x000fe400078efcff */
[----:B------:R-:W-:Y:S01]  /*146e0*/  ISETP.GE.AND P6, PT, R11, UR4, PT ;  /* 0x000000040b007c0c */ /* 0x000fe2000bfc6270 */
[----:B------:R-:W-:Y:S01]  /*146f0*/  ULDC UR4, c[0x0][0x230] ;  /* 0x00008c0000047ab9 */ /* 0x000fe20000000800 */
[----:B------:R-:W-:-:S02]  /*14700*/  SEL R7, R4, RZ, !P5 ;  /* 0x000000ff04077207 */ /* 0x000fc40006800000 */
[----:B------:R-:W-:Y:S01]  /*14710*/  ISETP.GE.AND P5, PT, R0, UR4, PT ;  /* 0x0000000400007c0c */ /* 0x000fe2000bfa6270 */
[----:B------:R-:W-:Y:S01]  /*14720*/  ULDC UR4, c[0x0][0x230] ;  /* 0x00008c0000047ab9 */ /* 0x000fe20000000800 */
[----:B------:R-:W-:Y:S01]  /*14730*/  @!PT LDS RZ, [RZ] ;  /* 0x00000000fffff984 */ /* 0x000fe20000000800 */
[----:B------:R-:W-:Y:S01]  /*14740*/  @!PT LDS RZ, [RZ] ;  /* 0x00000000fffff984 */ /* 0x000fe20000000800 */
[----:B------:R-:W-:Y:S01]  /*14750*/  @!PT LDS RZ, [RZ] ;  /* 0x00000000fffff984 */ /* 0x000fe20000000800 */
[----:B----4-:R-:W-:Y:S04]  /*14760*/  LDGSTS.E [R246+0x60000], desc[UR16][R22.64], P3 ;  /* 0x6000000016f67fae */ /* 0x010fe80009921850 */
[----:B--2---:R2:W-:Y:S04]  /*14770*/  LDGSTS.E [R246+0x60008], desc[UR16][R18.64], P0 ;  /* 0x6000800012f67fae */ /* 0x0045e80008121850 */
[----:B---3--:R-:W-:Y:S04]  /*14780*/  LDGSTS.E [R246+0x62000], desc[UR16][R20.64], P2 ;  /* 0x6200000014f67fae */ /* 0x008fe80009121850 */
[----:B------:R-:W-:Y:S01]  /*14790*/  LDGSTS.E [R246+0x62008], desc[UR16][R244.64], P4 ;  /* 0x62008000f4f67fae */ /* 0x000fe2000a121850 */
[----:B--2---:R-:W-:-:S04]  /*147a0*/  LOP3.LUT R18, R3, 0x6, RZ, 0xfc, !PT ;  /* 0x0000000603127812 */ /* 0x004fc800078efcff */
[----:B------:R-:W-:Y:S01]  /*147b0*/  ISETP.GE.AND P2, PT, R18, UR4, PT ;  /* 0x0000000412007c0c */ /* 0x000fe2000bf46270 */
[----:B------:R-:W2:Y:S01]  /*147c0*/  LDL.64 R20, [R1+0x648] ;  /* 0x0006480001147983 */ /* 0x000ea20000100a00 */
[----:B------:R-:W-:Y:S01]  /*147d0*/  ISETP.NE.U32.AND P1, PT, R5, RZ, PT ;  /* 0x000000ff0500720c */ /* 0x000fe20003f25070 */
[----:B------:R-:W-:Y:S02]  /*147e0*/  ULDC UR4, c[0x0][0x230] ;  /* 0x00008c0000047ab9 */ /* 0x000fe40000000800 */
[----:B------:R-:W3:Y:S04]  /*147f0*/  LDL.64 R18, [R1+0x640] ;  /* 0x0006400001127983 */ /* 0x000ee80000100a00 */
[----:B------:R-:W4:Y:S01]  /*14800*/  LDL.64 R244, [R1+0x5c8] ;  /* 0x0005c80001f47983 */ /* 0x000f220000100a00 */
[----:B------:R-:W-:-:S02]  /*14810*/  LOP3.LUT R184, R3, 0x62, RZ, 0xfc, !PT ;  /* 0x0000006203b87812 */ /* 0x000fc400078efcff */
[----:B------:R-:W-:Y:S02]  /*14820*/  SEL R5, R4, RZ, !P6 ;  /* 0x000000ff04057207 */ /* 0x000fe40007000000 */
[----:B------:R-:W-:Y:S01]  /*14830*/  ISETP.GE.AND P6, PT, R184, UR6, PT ;  /* 0x00000006b8007c0c */ /* 0x000fe2000bfc6270 */
[----:B------:R-:W-:Y:S01]  /*14840*/  ULDC UR6, c[0x0][0x230] ;  /* 0x00008c0000067ab9 */ /* 0x000fe20000000800 */
[----:B------:R-:W-:Y:S01]  /*14850*/  ISETP.NE.U32.AND P3, PT, R5, RZ, PT ;  /* 0x000000ff0500720c */ /* 0x000fe20003f65070 */
[----:B------:R1:W-:Y:S01]  /*14860*/  LDGSTS.E [R246+0x64000], desc[UR16][R164.64], P1 ;  /* 0x64000000a4f67fae */ /* 0x0003e20008921850 */
[C---:B------:R-:W-:Y:S01]  /*14870*/  SEL R5, R4.reuse, RZ, !P5 ;  /* 0x000000ff04057207 */ /* 0x040fe20006800000 */
[----:B------:R-:W4:Y:S01]  /*14880*/  LDC R184, c[0x0][0x230] ;  /* 0x00008c00ffb87b82 */ /* 0x000f220000000800 */
[----:B------:R-:W-:Y:S02]  /*14890*/  SEL R6, R4, RZ, !P6 ;  /* 0x000000ff04067207 */ /* 0x000fe40007000000 */
[----:B------:R-:W-:-:S02]  /*148a0*/  LOP3.LUT R8, R3, 0x24, RZ, 0xfc, !PT ;  /* 0x0000002403087812 */ /* 0x000fc400078efcff */
[----:B------:R-:W-:Y:S02]  /*148b0*/  ISETP.NE.U32.AND P6, PT, R7, RZ, PT ;  /* 0x000000ff0700720c */ /* 0x000fe40003fc5070 */
[----:B------:R-:W-:Y:S02]  /*148c0*/  ISETP.NE.U32.AND P0, PT, R5, RZ, PT ;  /* 0x000000ff0500720c */ /* 0x000fe40003f05070 */
[----:B------:R-:W-:Y:S01]  /*148d0*/  LOP3.LUT R7, R3, 0x26, RZ, 0xfc, !PT ;  /* 0x0000002603077812 */ /* 0x000fe200078efcff */
[----:B------:R-:W-:Y:S01]  /*148e0*/  LDGSTS.E [R246+0x64008], desc[UR16][R168.64], P3 ;  /* 0x64008000a8f67fae */ /* 0x000fe20009921850 */
[----:B------:R-:W-:Y:S02]  /*148f0*/  SEL R5, R4, RZ, !P2 ;  /* 0x000000ff04057207 */ /* 0x000fe40005000000 */
[----:B------:R-:W-:Y:S02]  /*14900*/  ISETP.NE.U32.AND P5, PT, R6, RZ, PT ;  /* 0x000000ff0600720c */ /* 0x000fe40003fa5070 */
[----:B------:R-:W-:Y:S01]  /*14910*/  ISETP.GE.AND P4, PT, R8, UR5, PT ;  /* 0x0000000508007c0c */ /* 0x000fe2000bf86270 */
[----:B------:R-:W-:Y:S01]  /*14920*/  ULDC UR5, c[0x0][0x230] ;  /* 0x00008c0000057ab9 */ /* 0x000fe20000000800 */
[----:B------:R-:W-:Y:S01]  /*14930*/  ISETP.GE.AND P2, PT, R7, UR6, PT ;  /* 0x0000000607007c0c */ /* 0x000fe2000bf46270 */
[----:B------:R-:W-:Y:S01]  /*14940*/  LDGSTS.E [R246+0x66000], desc[UR16][R166.64], P6 ;  /* 0x66000000a6f67fae */ /* 0x000fe2000b121850 */
[----:B------:R-:W-:Y:S01]  /*14950*/  ISETP.NE.U32.AND P1, PT, R5, RZ, PT ;  /* 0x000000ff0500720c */ /* 0x000fe20003f25070 */
[----:B------:R-:W-:Y:S01]  /*14960*/  ULDC UR6, c[0x0][0x230] ;  /* 0x00008c0000067ab9 */ /* 0x000fe20000000800 */
[----:B------:R-:W-:-:S02]  /*14970*/  SEL R7, R4, RZ, !P4 ;  /* 0x000000ff04077207 */ /* 0x000fc40006000000 */
[----:B------:R-:W-:Y:S02]  /*14980*/  LOP3.LUT R22, R2, 0x10, RZ, 0x3c, !PT ;  /* 0x0000001002167812 */ /* 0x000fe400078e3cff */
[----:B------:R-:W-:Y:S01]  /*14990*/  SEL R6, R4, RZ, !P2 ;  /* 0x000000ff04067207 */ /* 0x000fe20005000000 */
[----:B------:R-:W-:Y:S01]  /*149a0*/  LDGSTS.E [R246+0x66008], desc[UR16][R232.64], P5 ;  /* 0x66008000e8f67fae */ /* 0x000fe2000a921850 */
[----:B------:R-:W-:Y:S01]  /*149b0*/  ISETP.NE.U32.AND P2, PT, R7, RZ, PT ;  /* 0x000000ff0700720c */ /* 0x000fe20003f45070 */
[----:B------:R-:W-:Y:S01]  /*149c0*/  VIADD R247, R22, UR7 ;  /* 0x0000000716f77c36 */ /* 0x000fe20008000000 */
[C---:B------:R-:W-:Y:S02]  /*149d0*/  LOP3.LUT R0, R3.reuse, 0x44, RZ, 0xfc, !PT ;  /* 0x0000004403007812 */ /* 0x040fe400078efcff */
[C---:B------:R-:W-:Y:S02]  /*149e0*/  LOP3.LUT R23, R3.reuse, 0x64, RZ, 0xfc, !PT ;  /* 0x0000006403177812 */ /* 0x040fe400078efcff */
[----:B-1----:R-:W-:-:S02]  /*149f0*/  LOP3.LUT R165, R3, 0x46, RZ, 0xfc, !PT ;  /* 0x0000004603a57812 */ /* 0x002fc400078efcff */
[----:B------:R-:W-:Y:S01]  /*14a00*/  ISETP.GE.AND P4, PT, R0, UR4, PT ;  /* 0x0000000400007c0c */ /* 0x000fe2000bf86270 */
[----:B------:R-:W-:Y:S01]  /*14a10*/  ULDC UR4, c[0x0][0x230] ;  /* 0x00008c0000047ab9 */ /* 0x000fe20000000800 */
[----:B------:R-:W-:Y:S01]  /*14a20*/  ISETP.GE.AND P5, PT, R23, UR5, PT ;  /* 0x0000000517007c0c */ /* 0x000fe2000bfa6270 */
[----:B------:R-:W-:Y:S01]  /*14a30*/  STL.64 [R1+0xd48], R168 ;  /* 0x000d48a801007387 */ /* 0x000fe20000100a00 */
[----:B------:R-:W-:Y:S01]  /*14a40*/  LOP3.LUT R0, R3, 0x8, RZ, 0xfc, !PT ;  /* 0x0000000803007812 */ /* 0x000fe200078efcff */
[----:B------:R-:W-:Y:S01]  /*14a50*/  ULDC UR5, c[0x0][0x230] ;  /* 0x00008c0000057ab9 */ /* 0x000fe20000000800 */
[----:B------:R-:W-:Y:S01]  /*14a60*/  ISETP.GE.AND P6, PT, R165, UR4, PT ;  /* 0x00000004a5007c0c */ /* 0x000fe2000bfc6270 */
[----:B------:R-:W-:Y:S01]  /*14a70*/  ULDC UR4, c[0x0][0x230] ;  /* 0x00008c0000047ab9 */ /* 0x000fe20000000800 */
[----:B------:R1:W-:Y:S01]  /*14a80*/  STL [R1+0xcdc], R22 ;  /* 0x000cdc1601007387 */ /* 0x0003e20000100800 */
[----:B------:R-:W-:Y:S02]  /*14a90*/  SEL R7, R4, RZ, !P5 ;  /* 0x000000ff04077207 */ /* 0x000fe40006800000 */
[----:B------:R-:W-:Y:S01]  /*14aa0*/  ISETP.GE.AND P5, PT, R0, UR4, PT ;  /* 0x0000000400007c0c */ /* 0x000fe2000bfa6270 */
[----:B------:R-:W-:Y:S01]  /*14ab0*/  STL.64 [R1+0xd50], R166 ;  /* 0x000d50a601007387 */ /* 0x000fe20000100a00 */
[----:B------:R-:W-:-:S03]  /*14ac0*/  ULDC UR4, c[0x0][0x230] ;  /* 0x00008c0000047ab9 */ /* 0x000fc60000000800 */
[----:B------:R-:W-:Y:S04]  /*14ad0*/  STL.64 [R1+0xd58], R232 ;  /* 0x000d58e801007387 */ /* 0x000fe80000100a00 */
[----:B------:R-:W-:Y:S04]  /*14ae0*/  STL.64 [R1+0xd60], R170 ;  /* 0x000d60aa01007387 */ /* 0x000fe80000100a00 */
[----:B------:R-:W-:Y:S04]  /*14af0*/  STL.64 [R1+0xd68], R172 ;  /* 0x000d68ac01007387 */ /* 0x000fe80000100a00 */
[----:B--2---:R-:W-:Y:S04]  /*14b00*/  LDGSTS.E [R247+0x60000], desc[UR16][R20.64], P0 ;  /* 0x6000000014f77fae */ /* 0x004fe80008121850 */
[----:B---3--:R2:W-:Y:S04]  /*14b10*/  LDGSTS.E [R247+0x60008], desc[UR16][R18.64], P1 ;  /* 0x6000800012f77fae */ /* 0x0085e80008921850 */
[----:B----4-:R-:W-:Y:S01]  /*14b20*/  LDGSTS.E [R247+0x62000], desc[UR16][R244.64], P2 ;  /* 0x62000000f4f77fae */ /* 0x010fe20009121850 */
[----:B--2---:R-:W-:-:S04]  /*14b30*/  LOP3.LUT R18, R3, 0xa, RZ, 0xfc, !PT ;  /* 0x0000000a03127812 */ /* 0x004fc800078efcff */
[----:B------:R-:W-:Y:S01]  /*14b40*/  ISETP.GE.AND P2, PT, R18, UR4, PT ;  /* 0x0000000412007c0c */ /* 0x000fe2000bf46270 */
[----:B------:R-:W2:Y:S01]  /*14b50*/  LDL.64 R244, [R1+0x630] ;  /* 0x0006300001f47983 */ /* 0x000ea20000100a00 */
[----:B------:R-:W-:Y:S01]  /*14b60*/  SEL R5, R4, RZ, !P4 ;  /* 0x000000ff04057207 */ /* 0x000fe20006000000 */
[----:B------:R-:W-:Y:S02]  /*14b70*/  ULDC UR4, c[0x0][0x230] ;  /* 0x00008c0000047ab9 */ /* 0x000fe40000000800 */
[----:B------:R-:W3:Y:S01]  /*14b80*/  LDL.64 R18, [R1+0x638] ;  /* 0x0006380001127983 */ /* 0x000ee20000100a00 */
[----:B------:R-:W-:Y:S02]  /*14b90*/  ISETP.NE.U32.AND P4, PT, R6, RZ, PT ;  /* 0x000000ff0600720c */ /* 0x000fe40003f85070 */
[----:B------:R-:W-:Y:S02]  /*14ba0*/  LOP3.LUT R8, R3, 0x66, RZ, 0xfc, !PT ;  /* 0x0000006603087812 */ /* 0x000fe400078efcff */
[----:B------:R-:W-:-:S02]  /*14bb0*/  ISETP.NE.U32.AND P3, PT, R5, RZ, PT ;  /* 0x000000ff0500720c */ /* 0x000fc40003f65070 */
[----:B------:R-:W-:Y:S02]  /*14bc0*/  SEL R5, R4, RZ, !P6 ;  /* 0x000000ff04057207 */ /* 0x000fe40007000000 */
[----:B------:R-:W-:Y:S01]  /*14bd0*/  ISETP.GE.AND P6, PT, R8, UR6, PT ;  /* 0x0000000608007c0c */ /* 0x000fe2000bfc6270 */
[----:B------:R-:W-:Y:S01]  /*14be0*/  ULDC UR6, c[0x0][0x230] ;  /* 0x00008c0000067ab9 */ /* 0x000fe20000000800 */
[----:B------:R-:W-:Y:S02]  /*14bf0*/  ISETP.NE.U32.AND P0, PT, R5, RZ, PT ;  /* 0x000000ff0500720c */ /* 0x000fe40003f05070 */
[C---:B------:R-:W-:Y:S01]  /*14c00*/  SEL R6, R4.reuse, RZ, !P6 ;  /* 0x000000ff04067207 */ /* 0x040fe20007000000 */
[----:B------:R-:W-:Y:S01]  /*14c10*/  LDGSTS.E [R247+0x62008], desc[UR16][R170.64], P4 ;  /* 0x62008000aaf77fae */ /* 0x000fe2000a121850 */
[----:B------:R-:W-:Y:S02]  /*14c20*/  LOP3.LUT R8, R3, 0x28, RZ, 0xfc, !PT ;  /* 0x0000002803087812 */ /* 0x000fe400078efcff */
[----:B------:R-:W-:Y:S01]  /*14c30*/  SEL R5, R4, RZ, !P5 ;  /* 0x000000ff04057207 */ /* 0x000fe20006800000 */
[----:B------:R-:W-:Y:S01]  /*14c40*/  LDGSTS.E [R247+0x64000], desc[UR16][R172.64], P3 ;  /* 0x64000000acf77fae */ /* 0x000fe20009921850 */
[----:B------:R-:W-:-:S02]  /*14c50*/  ISETP.NE.U32.AND P6, PT, R7, RZ, PT ;  /* 0x000000ff0700720c */ /* 0x000fc40003fc5070 */
[----:B------:R-:W-:Y:S02]  /*14c60*/  LOP3.LUT R7, R3, 0x2a, RZ, 0xfc, !PT ;  /* 0x0000002a03077812 */ /* 0x000fe400078efcff */
[----:B------:R-:W-:Y:S01]  /*14c70*/  ISETP.NE.U32.AND P5, PT, R6, RZ, PT ;  /* 0x000000ff0600720c */ /* 0x000fe20003fa5070 */
[----:B------:R-:W-:Y:S01]  /*14c80*/  LDGSTS.E [R247+0x64008], desc[UR16][R176.64], P0 ;  /* 0x64008000b0f77fae */ /* 0x000fe20008121850 */
[----:B------:R-:W-:Y:S01]  /*14c90*/  ISETP.GE.AND P4, PT, R8, UR5, PT ;  /* 0x0000000508007c0c */ /* 0x000fe2000bf86270 */
[----:B------:R-:W-:Y:S01]  /*14ca0*/  ULDC UR5, c[0x0][0x230] ;  /* 0x00008c0000057ab9 */ /* 0x000fe20000000800 */
[----:B------:R-:W-:Y:S02]  /*14cb0*/  ISETP.NE.U32.AND P1, PT, R5, RZ, PT ;  /* 0x000000ff0500720c */ /* 0x000fe40003f25070 */
[C---:B------:R-:W-:Y:S02]  /*14cc0*/  SEL R5, R4.reuse, RZ, !P2 ;  /* 0x000000ff04057207 */ /* 0x040fe40005000000 */
[----:B------:R-:W-:Y:S01]  /*14cd0*/  ISETP.GE.AND P2, PT, R7, UR6, PT ;  /* 0x0000000607007c0c */ /* 0x000fe2000bf46270 */
[----:B------:R-:W-:Y:S01]  /*14ce0*/  LDGSTS.E [R247+0x66000], desc[UR16][R174.64], P6 ;  /* 0x66000000aef77fae */ /* 0x000fe2000b121850 */
[----:B------:R-:W-:Y:S01]  /*14cf0*/  SEL R7, R4, RZ, !P4 ;  /* 0x000000ff04077207 */ /* 0x000fe20006000000 */
[----:B------:R-:W-:Y:S01]  /*14d00*/  ULDC UR6, c[0x0][0x230] ;  /* 0x00008c0000067ab9 */ /* 0x000fe20000000800 */
[----:B------:R-:W-:Y:S01]  /*14d10*/  LOP3.LUT R20, R2, 0x20, RZ, 0x3c, !PT ;  /* 0x0000002002147812 */ /* 0x000fe200078e3cff */
[----:B------:R-:W-:Y:S01]  /*14d20*/  LDGSTS.E [R247+0x66008], desc[UR16][R242.64], P5 ;  /* 0x66008000f2f77fae */ /* 0x000fe2000a921850 */
[----:B------:R-:W-:-:S02]  /*14d30*/  ISETP.NE.U32.AND P3, PT, R5, RZ, PT ;  /* 0x000000ff0500720c */ /* 0x000fc40003f65070 */
[----:B------:R-:W-:Y:S02]  /*14d40*/  SEL R6, R4, RZ, !P2 ;  /* 0x000000ff04067207 */ /* 0x000fe40005000000 */
[----:B------:R-:W-:Y:S02]  /*14d50*/  ISETP.NE.U32.AND P2, PT, R7, RZ, PT ;  /* 0x000000ff0700720c */ /* 0x000fe40003f45070 */
[C---:B------:R-:W-:Y:S01]  /*14d60*/  LOP3.LUT R0, R3.reuse, 0x48, RZ, 0xfc, !PT ;  /* 0x0000004803007812 */ /* 0x040fe200078efcff */
[----:B------:R-:W-:Y:S01]  /*14d70*/  VIADD R248, R20, UR7 ;  /* 0x0000000714f87c36 */ /* 0x000fe20008000000 */
[C---:B------:R-:W-:Y:S02]  /*14d80*/  LOP3.LUT R21, R3.reuse, 0x68, RZ, 0xfc, !PT ;  /* 0x0000006803157812 */ /* 0x040fe400078efcff */
[----:B-1----:R-:W-:Y:S02]  /*14d90*/  LOP3.LUT R22, R3, 0x4a, RZ, 0xfc, !PT ;  /* 0x0000004a03167812 */ /* 0x002fe400078efcff */
[----:B------:R-:W-:Y:S01]  /*14da0*/  ISETP.GE.AND P4, PT, R0, UR4, PT ;  /* 0x0000000400007c0c */ /* 0x000fe2000bf86270 */
[----:B------:R-:W-:Y:S01]  /*14db0*/  ULDC UR4, c[0x0][0x230] ;  /* 0x00008c0000047ab9 */ /* 0x000fe20000000800 */
[----:B------:R-:W-:Y:S01]  /*14dc0*/  ISETP.GE.AND P5, PT, R21, UR5, PT ;  /* 0x0000000515007c0c */ /* 0x000fe2000bfa6270 */
[----:B------:R-:W-:Y:S01]  /*14dd0*/  STL.64 [R1+0xd70], R176 ;  /* 0x000d70b001007387 */ /* 0x000fe20000100a00 */
[----:B------:R-:W-:Y:S01]  /*14de0*/  LOP3.LUT R0, R3, 0xc, RZ, 0xfc, !PT ;  /* 0x0000000c03007812 */ /* 0x000fe200078efcff */
[----:B------:R-:W-:Y:S01]  /*14df0*/  ULDC UR5, c[0x0][0x230] ;  /* 0x00008c0000057ab9 */ /* 0x000fe20000000800 */
[----:B------:R-:W-:Y:S01]  /*14e00*/  ISETP.GE.AND P6, PT, R22, UR4, PT ;  /* 0x0000000416007c0c */ /* 0x000fe2000bfc6270 */
[----:B------:R1:W-:Y:S01]  /*14e10*/  STL [R1+0xcd8], R20 ;  /* 0x000cd81401007387 */ /* 0x0003e20000100800 */
[----:B------:R-:W-:Y:S01]  /*14e20*/  ULDC UR4, c[0x0][0x230] ;  /* 0x00008c0000047ab9 */ /* 0x000fe20000000800 */
[----:B------:R-:W-:-:S02]  /*14e30*/  SEL R7, R4, RZ, !P5 ;  /* 0x000000ff04077207 */ /* 0x000fc40006800000 */
[----:B------:R-:W-:Y:S01]  /*14e40*/  STL.64 [R1+0xd78], R174 ;  /* 0x000d78ae01007387 */ /* 0x000fe20000100a00 */
[----:B------:R-:W-:Y:S01]  /*14e50*/  ISETP.GE.AND P5, PT, R0, UR4, PT ;  /* 0x0000000400007c0c */ /* 0x000fe2000bfa6270 */
[----:B------:R-:W-:Y:S02]  /*14e60*/  ULDC UR4, c[0x0][0x230] ;  /* 0x00008c0000047ab9 */ /* 0x000fe40000000800 */
[----:B------:R-:W-:Y:S04]  /*14e70*/  STL.64 [R1+0xd88], R246 ;  /* 0x000d88f601007387 */ /* 0x000fe80000100a00 */
[----:B------:R-:W-:Y:S04]  /*14e80*/  STL.64 [R1+0xd80], R242 ;  /* 0x000d80f201007387 */ /* 0x000fe80000100a00 */
[----:B------:R-:W-:Y:S04]  /*14e90*/  STL.64 [R1+0xd90], R178 ;  /* 0x000d90b201007387 */ /* 0x000fe80000100a00 */
[----:B------:R-:W-:Y:S04]  /*14ea0*/  STL.64 [R1+0xd98], R180 ;  /* 0x000d98b401007387 */ /* 0x000fe80000100a00 */
[----:B---3--:R3:W-:Y:S04]  /*14eb0*/  LDGSTS.E [R248+0x60000], desc[UR16][R18.64], P1 ;  /* 0x6000000012f87fae */ /* 0x0087e80008921850 */
[----:B--2---:R-:W-:Y:S04]  /*14ec0*/  LDGSTS.E [R248+0x60008], desc[UR16][R244.64], P3 ;  /* 0x60008000f4f87fae */ /* 0x004fe80009921850 */
[----:B------:R-:W-:Y:S01]  /*14ed0*/  LDGSTS.E [R248+0x62000], desc[UR16][R178.64], P2 ;  /* 0x62000000b2f87fae */ /* 0x000fe20009121850 */
[----:B---3--:R-:W-:-:S04]  /*14ee0*/  LOP3.LUT R18, R3, 0xe, RZ, 0xfc, !PT ;  /* 0x0000000e03127812 */ /* 0x008fc800078efcff */
[----:B------:R-:W-:Y:S01]  /*14ef0*/  ISETP.GE.AND P2, PT, R18, UR4, PT ;  /* 0x0000000412007c0c */ /* 0x000fe2000bf46270 */
[----:B------:R-:W-:Y:S01]  /*14f00*/  ULDC UR4, c[0x0][0x230] ;  /* 0x00008c0000047ab9 */ /* 0x000fe20000000800 */
[----:B------:R-:W2:Y:S04]  /*14f10*/  LDL.64 R18, [R1+0x628] ;  /* 0x0006280001127983 */ /* 0x000ea80000100a00 */
[----:B------:R-:W-:Y:S04]  /*14f20*/  STL.64 [R1+0xda0], R182 ;  /* 0x000da0b601007387 */ /* 0x000fe80000100a00 */
[----:B------:R-:W3:Y:S01]  /*14f30*/  LDL.64 R244, [R1+0x620] ;  /* 0x0006200001f47983 */ /* 0x000ee20000100a00 */
[----:B------:R-:W-:-:S02]  /*14f40*/  SEL R5, R4, RZ, !P4 ;  /* 0x000000ff04057207 */ /* 0x000fc40006000000 */
[----:B------:R-:W-:Y:S02]  /*14f50*/  ISETP.NE.U32.AND P4, PT, R6, RZ, PT ;  /* 0x000000ff0600720c */ /* 0x000fe40003f85070 */
[----:B------:R-:W-:Y:S02]  /*14f60*/  LOP3.LUT R8, R3, 0x6a, RZ, 0xfc, !PT ;  /* 0x0000006a03087812 */ /* 0x000fe400078efcff */
[----:B------:R-:W-:Y:S02]  /*14f70*/  ISETP.NE.U32.AND P0, PT, R5, RZ, PT ;  /* 0x000000ff0500720c */ /* 0x000fe40003f05070 */
[----:B------:R-:W-:Y:S02]  /*14f80*/  SEL R5, R4, RZ, !P6 ;  /* 0x000000ff04057207 */ /* 0x000fe40007000000 */
[----:B------:R-:W-:Y:S01]  /*14f90*/  ISETP.GE.AND P6, PT, R8, UR6, PT ;  /* 0x0000000608007c0c */ /* 0x000fe2000bfc6270 */
[----:B------:R-:W-:Y:S01]  /*14fa0*/  ULDC UR6, c[0x0][0x230] ;  /* 0x00008c0000067ab9 */ /* 0x000fe20000000800 */
[----:B------:R-:W-:-:S02]  /*14fb0*/  ISETP.NE.U32.AND P1, PT, R5, RZ, PT ;  /* 0x000000ff0500720c */ /* 0x000fc40003f25070 */
[C---:B------:R-:W-:Y:S01]  /*14fc0*/  SEL R6, R4.reuse, RZ, !P6 ;  /* 0x000000ff04067207 */ /* 0x040fe20007000000 */
[----:B------:R-:W-:Y:S01]  /*14fd0*/  LDGSTS.E [R248+0x62008], desc[UR16][R180.64], P4 ;  /* 0x62008000b4f87fae */ /* 0x000fe2000a121850 */
[----:B------:R-:W-:Y:S02]  /*14fe0*/  LOP3.LUT R8, R3, 0x2c, RZ, 0xfc, !PT ;  /* 0x0000002c03087812 */ /* 0x000fe400078efcff */
[----:B------:R-:W-:Y:S01]  /*14ff0*/  SEL R5, R4, RZ, !P5 ;  /* 0x000000ff04057207 */ /* 0x000fe20006800000 */
[----:B------:R-:W-:Y:S01]  /*15000*/  LDGSTS.E [R248+0x64000], desc[UR16][R182.64], P0 ;  /* 0x64000000b6f87fae */ /* 0x000fe20008121850 */
[----:B------:R-:W-:Y:S02]  /*15010*/  ISETP.NE.U32.AND P6, PT, R7, RZ, PT ;  /* 0x000000ff0700720c */ /* 0x000fe40003fc5070 */
[----:B------:R-:W-:Y:S02]  /*15020*/  LOP3.LUT R7, R3, 0x2e, RZ, 0xfc, !PT ;  /* 0x0000002e03077812 */ /* 0x000fe400078efcff */
[----:B------:R-:W-:Y:S01]  /*15030*/  ISETP.NE.U32.AND P5, PT, R6, RZ, PT ;  /* 0x000000ff0600720c */ /* 0x000fe20003fa5070 */
[----:B------:R-:W-:Y:S01]  /*15040*/  LDGSTS.E [R248+0x64008], desc[UR16][R188.64], P1 ;  /* 0x64008000bcf87fae */ /* 0x000fe20008921850 */
[----:B------:R-:W-:Y:S01]  /*15050*/  ISETP.GE.AND P4, PT, R8, UR5, PT ;  /* 0x0000000508007c0c */ /* 0x000fe2000bf86270 */
[----:B------:R-:W-:Y:S01]  /*15060*/  ULDC UR5, c[0x0][0x230] ;  /* 0x00008c0000057ab9 */ /* 0x000fe20000000800 */
[----:B------:R-:W-:-:S02]  /*15070*/  ISETP.NE.U32.AND P3, PT, R5, RZ, PT ;  /* 0x000000ff0500720c */ /* 0x000fc40003f65070 */
[C---:B------:R-:W-:Y:S02]  /*15080*/  SEL R5, R4.reuse, RZ, !P2 ;  /* 0x000000ff04057207 */ /* 0x040fe40005000000 */
[----:B------:R-:W-:Y:S01]  /*15090*/  ISETP.GE.AND P2, PT, R7, UR6, PT ;  /* 0x0000000607007c0c */ /* 0x000fe2000bf46270 */
[----:B------:R-:W-:Y:S01]  /*150a0*/  LDGSTS.E [R248+0x66000], desc[UR16][R186.64], P6 ;  /* 0x66000000baf87fae */ /* 0x000fe2000b121850 */
[----:B------:R-:W-:Y:S01]  /*150b0*/  SEL R7, R4, RZ, !P4 ;  /* 0x000000ff04077207 */ /* 0x000fe20006000000 */
[----:B------:R-:W-:Y:S01]  /*150c0*/  ULDC UR6, c[0x0][0x230] ;  /* 0x00008c0000067ab9 */ /* 0x000fe20000000800 */
[----:B-1----:R-:W-:Y:S01]  /*150d0*/  LOP3.LUT R20, R2, 0x30, RZ, 0x3c, !PT ;  /* 0x0000003002147812 */ /* 0x002fe200078e3cff */
[----:B------:R-:W-:Y:S01]  /*150e0*/  LDGSTS.E [R248+0x66008], desc[UR16][R240.64], P5 ;  /* 0x66008000f0f87fae */ /* 0x000fe2000a921850 */
[----:B------:R-:W-:Y:S02]  /*150f0*/  ISETP.NE.U32.AND P0, PT, R5, RZ, PT ;  /* 0x000000ff0500720c */ /* 0x000fe40003f05070 */
[----:B------:R-:W-:-:S02]  /*15100*/  SEL R6, R4, RZ, !P2 ;  /* 0x000000ff04067207 */ /* 0x000fc40005000000 */
[----:B------:R-:W-:Y:S02]  /*15110*/  ISETP.NE.U32.AND P2, PT, R7, RZ, PT ;  /* 0x000000ff0700720c */ /* 0x000fe40003f45070 */
[C---:B------:R-:W-:Y:S01]  /*15120*/  LOP3.LUT R0, R3.reuse, 0x4c, RZ, 0xfc, !PT ;  /* 0x0000004c03007812 */ /* 0x040fe200078efcff */
[----:B------:R-:W-:Y:S01]  /*15130*/  VIADD R249, R20, UR7 ;  /* 0x0000000714f97c36 */ /* 0x000fe20008000000 */
[C---:B------:R-:W-:Y:S02]  /*15140*/  LOP3.LUT R21, R3.reuse, 0x6c, RZ, 0xfc, !PT ;  /* 0x0000006c03157812 */ /* 0x040fe400078efcff */
[----:B------:R-:W-:Y:S02]  /*15150*/  LOP3.LUT R22, R3, 0x4e, RZ, 0xfc, !PT ;  /* 0x0000004e03167812 */ /* 0x000fe400078efcff */
        /* <DEDUP_REMOVED lines=9> */
[----:B------:R-:W-:-:S02]  /*151f0*/  SEL R7, R4, RZ, !P5 ;  /* 0x000000ff04077207 */ /* 0x000fc40006800000 */
[----:B------:R-:W-:Y:S01]  /*15200*/  ISETP.GE.AND P5, PT, R0, UR4, PT ;  /* 0x0000000400007c0c */ /* 0x000fe2000bfa6270 */
[----:B------:R-:W-:Y:S01]  /*15210*/  STL.64 [R1+0xdb0], R186 ;  /* 0x000db0ba01007387 */ /* 0x000fe20000100a00 */
[----:B------:R-:W-:-:S03]  /*15220*/  ULDC UR4, c[0x0][0x230] ;  /* 0x00008c0000047ab9 */ /* 0x000fc60000000800 */
[----:B------:R-:W-:Y:S04]  /*15230*/  STL.64 [R1+0xdb8], R240 ;  /* 0x000db8f001007387 */ /* 0x000fe80000100a00 */
[----:B------:R-:W-:Y:S04]  /*15240*/  STL.64 [R1+0xdc0], R190 ;  /* 0x000dc0be01007387 */ /* 0x000fe80000100a00 */
[----:B------:R-:W-:Y:S04]  /*15250*/  STL.64 [R1+0xdc8], R192 ;  /* 0x000dc8c001007387 */ /* 0x000fe80000100a00 */
[----:B--2---:R2:W-:Y:S04]  /*15260*/  LDGSTS.E [R249+0x60000], desc[UR16][R18.64], P3 ;  /* 0x6000000012f97fae */ /* 0x0045e80009921850 */
[----:B---3--:R-:W-:Y:S01]  /*15270*/  LDGSTS.E [R249+0x60008], desc[UR16][R244.64], P0 ;  /* 0x60008000f4f97fae */ /* 0x008fe20008121850 */
[----:B--2---:R-:W-:-:S03]  /*15280*/  LOP3.LUT R18, R3, 0x12, RZ, 0xfc, !PT ;  /* 0x0000001203127812 */ /* 0x004fc600078efcff */
[----:B------:R-:W-:Y:S01]  /*15290*/  LDGSTS.E [R249+0x62000], desc[UR16][R190.64], P2 ;  /* 0x62000000bef97fae */ /* 0x000fe20009121850 */
[----:B------:R-:W-:Y:S01]  /*152a0*/  ISETP.GE.AND P2, PT, R18, UR4, PT ;  /* 0x0000000412007c0c */ /* 0x000fe2000bf46270 */
[----:B------:R-:W-:Y:S02]  /*152b0*/  ULDC UR4, c[0x0][0x230] ;  /* 0x00008c0000047ab9 */ /* 0x000fe40000000800 */
[----:B------:R-:W2:Y:S04]  /*152c0*/  LDL.64 R18, [R1+0x618] ;  /* 0x0006180001127983 */ /* 0x000ea80000100a00 */
[----:B------:R-:W3:Y:S01]  /*152d0*/  LDL.64 R244, [R1+0x610] ;  /* 0x0006100001f47983 */ /* 0x000ee20000100a00 */
[----:B------:R-:W-:Y:S02]  /*152e0*/  SEL R5, R4, RZ, !P4 ;  /* 0x000000ff04057207 */ /* 0x000fe40006000000 */
[----:B------:R-:W-:-:S02]  /*152f0*/  ISETP.NE.U32.AND P4, PT, R6, RZ, PT ;  /* 0x000000ff0600720c */ /* 0x000fc40003f85070 */
[----:B------:R-:W-:Y:S02]  /*15300*/  LOP3.LUT R8, R3, 0x6e, RZ, 0xfc, !PT ;  /* 0x0000006e03087812 */ /* 0x000fe400078efcff */
[----:B------:R-:W-:Y:S02]  /*15310*/  ISETP.NE.U32.AND P1, PT, R5, RZ, PT ;  /* 0x000000ff0500720c */ /* 0x000fe40003f25070 */
[----:B------:R-:W-:Y:S02]  /*15320*/  SEL R5, R4, RZ, !P6 ;  /* 0x000000ff04057207 */ /* 0x000fe40007000000 */
[----:B------:R-:W-:Y:S01]  /*15330*/  ISETP.GE.AND P6, PT, R8, UR6, PT ;  /* 0x0000000608007c0c */ /* 0x000fe2000bfc6270 */
[----:B------:R-:W-:Y:S01]  /*15340*/  ULDC UR6, c[0x0][0x230] ;  /* 0x00008c0000067ab9 */ /* 0x000fe20000000800 */
[----:B------:R-:W-:Y:S02]  /*15350*/  ISETP.NE.U32.AND P3, PT, R5, RZ, PT ;  /* 0x000000ff0500720c */ /* 0x000fe40003f65070 */
[----:B------:R-:W-:Y:S01]  /*15360*/  SEL R6, R4, RZ, !P6 ;  /* 0x000000ff04067207 */ /* 0x000fe20007000000 */
[----:B------:R-:W-:Y:S01]  /*15370*/  LDGSTS.E [R249+0x62008], desc[UR16][R192.64], P4 ;  /* 0x62008000c0f97fae */ /* 0x000fe2000a121850 */
[----:B------:R-:W-:-:S02]  /*15380*/  LOP3.LUT R8, R3, 0x30, RZ, 0xfc, !PT ;  /* 0x0000003003087812 */ /* 0x000fc400078efcff */
        /* <DEDUP_REMOVED lines=26> */
[----:B------:R1:W-:Y:S01]  /*15530*/  STL [R1+0xcd0], R20 ;  /* 0x000cd01401007387 */ /* 0x0003e20000100800 */
[----:B------:R-:W-:Y:S01]  /*15540*/  LOP3.LUT R0, R3, 0x14, RZ, 0xfc, !PT ;  /* 0x0000001403007812 */ /* 0x000fe200078efcff */
[----:B------:R-:W-:Y:S01]  /*15550*/  ULDC UR5, c[0x0][0x230] ;  /* 0x00008c0000057ab9 */ /* 0x000fe20000000800 */
[----:B------:R-:W-:Y:S01]  /*15560*/  ISETP.GE.AND P6, PT, R22, UR4, PT ;  /* 0x0000000416007c0c */ /* 0x000fe2000bfc6270 */
[----:B------:R-:W-:Y:S01]  /*15570*/  ULDC UR4, c[0x0][0x230] ;  /* 0x00008c0000047ab9 */ /* 0x000fe20000000800 */
[----:B------:R-:W-:-:S02]  /*15580*/  SEL R7, R4, RZ, !P5 ;  /* 0x000000ff04077207 */ /* 0x000fc40006800000 */
[----:B------:R-:W-:Y:S01]  /*15590*/  ISETP.GE.AND P5, PT, R0, UR4, PT ;  /* 0x0000000400007c0c */ /* 0x000fe2000bfa6270 */
[----:B------:R-:W-:Y:S01]  /*155a0*/  ULDC UR4, c[0x0][0x230] ;  /* 0x00008c0000047ab9 */ /* 0x000fe20000000800 */
[----:B--2---:R2:W-:Y:S04]  /*155b0*/  LDGSTS.E [R250+0x60000], desc[UR16][R18.64], P0 ;  /* 0x6000000012fa7fae */ /* 0x0045e80008121850 */
[----:B---3--:R-:W-:Y:S04]  /*155c0*/  LDGSTS.E [R250+0x60008], desc[UR16][R244.64], P1 ;  /* 0x60008000f4fa7fae */ /* 0x008fe80008921850 */
[----:B------:R-:W-:Y:S01]  /*155d0*/  LDGSTS.E [R250+0x62000], desc[UR16][R200.64], P2 ;  /* 0x62000000c8fa7fae */ /* 0x000fe20009121850 */
        /* <DEDUP_REMOVED lines=30> */
[----:B-1----:R-:W-:Y:S01]  /*157c0*/  LOP3.LUT R20, R2, 0x50, RZ, 0x3c, !PT ;  /* 0x0000005002147812 */ /* 0x002fe200078e3cff */
[----:B------:R-:W-:Y:S01]  /*157d0*/  LDGSTS.E [R250+0x66008], desc[UR16][R236.64], P5 ;  /* 0x66008000ecfa7fae */ /* 0x000fe2000a921850 */
[----:B------:R-:W-:-:S02]  /*157e0*/  ISETP.NE.U32.AND P4, PT, R5, RZ, PT ;  /* 0x000000ff0500720c */ /* 0x000fc40003f85070 */
[----:B------:R-:W-:Y:S02]  /*157f0*/  SEL R6, R4, RZ, !P2 ;  /* 0x000000ff04067207 */ /* 0x000fe40005000000 */
        /* <DEDUP_REMOVED lines=16> */
[----:B---3--:R3:W-:Y:S04]  /*15900*/  LDGSTS.E [R251+0x60000], desc[UR16][R18.64], P1 ;  /* 0x6000000012fb7fae */ /* 0x0087e80008921850 */
[----:B--2---:R-:W-:Y:S04]  /*15910*/  LDGSTS.E [R251+0x60008], desc[UR16][R244.64], P4 ;  /* 0x60008000f4fb7fae */ /* 0x004fe8000a121850 */
[----:B------:R-:W-:Y:S01]  /*15920*/  LDGSTS.E [R251+0x62000], desc[UR16][R210.64], P2 ;  /* 0x62000000d2fb7fae */ /* 0x000fe20009121850 */
[----:B---3--:R-:W-:-:S04]  /*15930*/  LOP3.LUT R18, R3, 0x1a, RZ, 0xfc, !PT ;  /* 0x0000001a03127812 */ /* 0x008fc800078efcff */
[----:B------:R-:W-:Y:S01]  /*15940*/  ISETP.GE.AND P2, PT, R18, UR4, PT ;  /* 0x0000000412007c0c */ /* 0x000fe2000bf46270 */
[----:B------:R-:W2:Y:S01]  /*15950*/  LDL.64 R244, [R1+0x5f0] ;  /* 0x0005f00001f47983 */ /* 0x000ea20000100a00 */
[----:B------:R-:W-:Y:S01]  /*15960*/  SEL R5, R4, RZ, !P3 ;  /* 0x000000ff04057207 */ /* 0x000fe20005800000 */
[----:B------:R-:W-:Y:S02]  /*15970*/  ULDC UR4, c[0x0][0x230] ;  /* 0x00008c0000047ab9 */ /* 0x000fe40000000800 */
[----:B------:R-:W3:Y:S01]  /*15980*/  LDL.64 R18, [R1+0x5f8] ;  /* 0x0005f80001127983 */ /* 0x000ee20000100a00 */
[----:B------:R-:W-:Y:S02]  /*15990*/  LOP3.LUT R8, R3, 0x76, RZ, 0xfc, !PT ;  /* 0x0000007603087812 */ /* 0x000fe400078efcff */
[----:B------:R-:W-:Y:S02]  /*159a0*/  ISETP.NE.U32.AND P0, PT, R5, RZ, PT ;  /* 0x000000ff0500720c */ /* 0x000fe40003f05070 */
[----:B------:R-:W-:-:S02]  /*159b0*/  ISETP.NE.U32.AND P3, PT, R6, RZ, PT ;  /* 0x000000ff0600720c */ /* 0x000fc40003f65070 */
[----:B------:R-:W-:Y:S02]  /*159c0*/  SEL R5, R4, RZ, !P6 ;  /* 0x000000ff04057207 */ /* 0x000fe40007000000 */
[----:B------:R-:W-:Y:S01]  /*159d0*/  ISETP.GE.AND P6, PT, R8, UR6, PT ;  /* 0x0000000608007c0c */ /* 0x000fe2000bfc6270 */
[----:B------:R-:W-:Y:S01]  /*159e0*/  ULDC UR6, c[0x0][0x230] ;  /* 0x00008c0000067ab9 */ /* 0x000fe20000000800 */
[----:B------:R-:W-:Y:S02]  /*159f0*/  ISETP.NE.U32.AND P1, PT, R5, RZ, PT ;  /* 0x000000ff0500720c */ /* 0x000fe40003f25070 */
[C---:B------:R-:W-:Y:S02]  /*15a00*/  SEL R6, R4.reuse, RZ, !P6 ;  /* 0x000000ff04067207 */ /* 0x040fe40007000000 */
[----:B------:R-:W-:Y:S02]  /*15a10*/  ISETP.NE.U32.AND P6, PT, R7, RZ, PT ;  /* 0x000000ff0700720c */ /* 0x000fe40003fc5070 */
[----:B------:R-:W-:Y:S01]  /*15a20*/  SEL R5, R4, RZ, !P5 ;  /* 0x000000ff04057207 */ /* 0x000fe20006800000 */
[----:B------:R-:W-:Y:S01]  /*15a30*/  LDGSTS.E [R251+0x62008], desc[UR16][R212.64], P3 ;  /* 0x62008000d4fb7fae */ /* 0x000fe20009921850 */
[----:B------:R-:W-:-:S02]  /*15a40*/  ISETP.NE.U32.AND P5, PT, R6, RZ, PT ;  /* 0x000000ff0600720c */ /* 0x000fc40003fa5070 */
[C---:B------:R-:W-:Y:S01]  /*15a50*/  LOP3.LUT R8, R3.reuse, 0x38, RZ, 0xfc, !PT ;  /* 0x0000003803087812 */ /* 0x040fe200078efcff */
[----:B------:R-:W-:Y:S01]  /*15a60*/  LDGSTS.E [R251+0x64000], desc[UR16][R214.64], P0 ;  /* 0x64000000d6fb7fae */ /* 0x000fe20008121850 */
[----:B------:R-:W-:Y:S02]  /*15a70*/  LOP3.LUT R7, R3, 0x3a, RZ, 0xfc, !PT ;  /* 0x0000003a03077812 */ /* 0x000fe400078efcff */
[----:B------:R-:W-:Y:S01]  /*15a80*/  ISETP.GE.AND P3, PT, R8, UR5, PT ;  /* 0x0000000508007c0c */ /* 0x000fe2000bf66270 */
[----:B------:R-:W-:Y:S01]  /*15a90*/  LDGSTS.E [R251+0x64008], desc[UR16][R218.64], P1 ;  /* 0x64008000dafb7fae */ /* 0x000fe20008921850 */
[----:B------:R-:W-:Y:S01]  /*15aa0*/  ISETP.NE.U32.AND P4, PT, R5, RZ, PT ;  /* 0x000000ff0500720c */ /* 0x000fe20003f85070 */
[----:B------:R-:W-:Y:S01]  /*15ab0*/  ULDC UR5, c[0x0][0x230] ;  /* 0x00008c0000057ab9 */ /* 0x000fe20000000800 */
[C---:B------:R-:W-:Y:S01]  /*15ac0*/  SEL R5, R4.reuse, RZ, !P2 ;  /* 0x000000ff04057207 */ /* 0x040fe20005000000 */
[----:B------:R-:W-:Y:S01]  /*15ad0*/  LDGSTS.E [R251+0x66000], desc[UR16][R216.64], P6 ;  /* 0x66000000d8fb7fae */ /* 0x000fe2000b121850 */
[----:B------:R-:W-:Y:S01]  /*15ae0*/  ISETP.GE.AND P2, PT, R7, UR6, PT ;  /* 0x0000000607007c0c */ /* 0x000fe2000bf46270 */
[----:B------:R-:W-:Y:S01]  /*15af0*/  ULDC UR6, c[0x0][0x230] ;  /* 0x00008c0000067ab9 */ /* 0x000fe20000000800 */
[----:B------:R-:W-:Y:S01]  /*15b00*/  SEL R7, R4, RZ, !P3 ;  /* 0x000000ff04077207 */ /* 0x000fe20005800000 */
[----:B------:R-:W-:Y:S01]  /*15b10*/  LDGSTS.E [R251+0x66008], desc[UR16][R234.64], P5 ;  /* 0x66008000eafb7fae */ /* 0x000fe2000a921850 */
[----:B------:R-:W-:-:S02]  /*15b20*/  LOP3.LUT R21, R3, 0x78, RZ, 0xfc, !PT ;  /* 0x0000007803157812 */ /* 0x000fc400078efcff */
[----:B-1----:R-:W-:Y:S02]  /*15b30*/  LOP3.LUT R20, R2, 0x60, RZ, 0x3c, !PT ;  /* 0x0000006002147812 */ /* 0x002fe400078e3cff */
[----:B------:R-:W-:Y:S02]  /*15b40*/  ISETP.NE.U32.AND P0, PT, R5, RZ, PT ;  /* 0x000000ff0500720c */ /* 0x000fe40003f05070 */
[----:B------:R-:W-:Y:S01]  /*15b50*/  SEL R6, R4, RZ, !P2 ;  /* 0x000000ff04067207 */ /* 0x000fe20005000000 */
[----:B------:R1:W-:Y:S01]  /*15b60*/  STL [R1+0xcc8], R20 ;  /* 0x000cc81401007387 */ /* 0x0003e20000100800 */
[----:B------:R-:W-:Y:S01]  /*15b70*/  ISETP.NE.U32.AND P2, PT, R7, RZ, PT ;  /* 0x000000ff0700720c */ /* 0x000fe20003f45070 */
[----:B------:R-:W-:Y:S01]  /*15b80*/  VIADD R252, R20, UR7 ;  /* 0x0000000714fc7c36 */ /* 0x000fe20008000000 */
[----:B------:R-:W-:Y:S02]  /*15b90*/  LOP3.LUT R0, R3, 0x58, RZ, 0xfc, !PT ;  /* 0x0000005803007812 */ /* 0x000fe400078efcff */
[----:B------:R-:W-:Y:S01]  /*15ba0*/  ISETP.GE.AND P5, PT, R21, UR5, PT ;  /* 0x0000000515007c0c */ /* 0x000fe2000bfa6270 */
[----:B------:R-:W-:Y:S01]  /*15bb0*/  ULDC UR5, c[0x0][0x230] ;  /* 0x00008c0000057ab9 */ /* 0x000fe20000000800 */
[C---:B------:R-:W-:Y:S01]  /*15bc0*/  LOP3.LUT R22, R3.reuse, 0x5a, RZ, 0xfc, !PT ;  /* 0x0000005a03167812 */ /* 0x040fe200078efcff */
[----:B-1----:R-:W4:Y:S01]  /*15bd0*/  LDL.64 R20, [R1+0x5e8] ;  /* 0x0005e80001147983 */ /* 0x002f220000100a00 */
[----:B------:R-:W-:Y:S01]  /*15be0*/  ISETP.GE.AND P3, PT, R0, UR4, PT ;  /* 0x0000000400007c0c */ /* 0x000fe2000bf66270 */
[----:B------:R-:W-:Y:S01]  /*15bf0*/  ULDC UR4, c[0x0][0x230] ;  /* 0x00008c0000047ab9 */ /* 0x000fe20000000800 */
[----:B------:R-:W-:-:S02]  /*15c00*/  LOP3.LUT R0, R3, 0x1c, RZ, 0xfc, !PT ;  /* 0x0000001c03007812 */ /* 0x000fc400078efcff */
[----:B------:R-:W-:Y:S01]  /*15c10*/  ISETP.GE.AND P6, PT, R22, UR4, PT ;  /* 0x0000000416007c0c */ /* 0x000fe2000bfc6270 */
[----:B------:R-:W-:Y:S01]  /*15c20*/  ULDC UR4, c[0x0][0x230] ;  /* 0x00008c0000047ab9 */ /* 0x000fe20000000800 */
[----:B------:R-:W-:Y:S02]  /*15c30*/  SEL R7, R4, RZ, !P5 ;  /* 0x000000ff04077207 */ /* 0x000fe40006800000 */
[----:B------:R-:W-:Y:S01]  /*15c40*/  ISETP.GE.AND P5, PT, R0, UR4, PT ;  /* 0x0000000400007c0c */ /* 0x000fe2000bfa6270 */
[----:B------:R-:W-:Y:S01]  /*15c50*/  ULDC UR4, c[0x0][0x230] ;  /* 0x00008c0000047ab9 */ /* 0x000fe20000000800 */
[----:B------:R-:W-:Y:S02]  /*15c60*/  SEL R5, R4, RZ, !P3 ;  /* 0x000000ff04057207 */ /* 0x000fe40005800000 */
[----:B------:R-:W-:Y:S01]  /*15c70*/  ISETP.NE.U32.AND P3, PT, R6, RZ, PT ;  /* 0x000000ff0600720c */ /* 0x000fe20003f65070 */
[----:B---3--:R1:W-:Y:S04]  /*15c80*/  LDGSTS.E [R252+0x60000], desc[UR16][R18.64], P4 ;  /* 0x6000000012fc7fae */ /* 0x0083e8000a121850 */
[----:B--2---:R2:W-:Y:S04]  /*15c90*/  LDGSTS.E [R252+0x60008], desc[UR16][R244.64], P0 ;  /* 0x60008000f4fc7fae */ /* 0x0045e80008121850 */
[----:B------:R-:W-:Y:S01]  /*15ca0*/  LDGSTS.E [R252+0x62000], desc[UR16][R220.64], P2 ;  /* 0x62000000dcfc7fae */ /* 0x000fe20009121850 */
[----:B-1----:R-:W-:-:S03]  /*15cb0*/  LOP3.LUT R18, R3, 0x1e, RZ, 0xfc, !PT ;  /* 0x0000001e03127812 */ /* 0x002fc600078efcff */
[----:B------:R-:W-:Y:S01]  /*15cc0*/  LDGSTS.E [R252+0x62008], desc[UR16][R224.64], P3 ;  /* 0x62008000e0fc7fae */ /* 0x000fe20009921850 */
[----:B------:R-:W-:Y:S01]  /*15cd0*/  ISETP.GE.AND P2, PT, R18, UR4, PT ;  /* 0x0000000412007c0c */ /* 0x000fe2000bf46270 */
[----:B------:R-:W-:Y:S02]  /*15ce0*/  ULDC UR4, c[0x0][0x230] ;  /* 0x00008c0000047ab9 */ /* 0x000fe40000000800 */
[----:B------:R-:W3:Y:S01]  /*15cf0*/  LDL.64 R18, [R1+0x5e0] ;  /* 0x0005e00001127983 */ /* 0x000ee20000100a00 */
[----:B------:R-:W-:Y:S02]  /*15d00*/  LOP3.LUT R8, R3, 0x7a, RZ, 0xfc, !PT ;  /* 0x0000007a03087812 */ /* 0x000fe400078efcff */
[----:B------:R-:W-:Y:S02]  /*15d10*/  ISETP.NE.U32.AND P1, PT, R5, RZ, PT ;  /* 0x000000ff0500720c */ /* 0x000fe40003f25070 */
[----:B------:R-:W-:Y:S02]  /*15d20*/  SEL R5, R4, RZ, !P6 ;  /* 0x000000ff04057207 */ /* 0x000fe40007000000 */
[----:B------:R-:W-:Y:S01]  /*15d30*/  ISETP.GE.AND P6, PT, R8, UR6, PT ;  /* 0x0000000608007c0c */ /* 0x000fe2000bfc6270 */
[----:B------:R-:W-:Y:S01]  /*15d40*/  ULDC UR6, c[0x0][0x230] ;  /* 0x00008c0000067ab9 */ /* 0x000fe20000000800 */
[----:B------:R-:W-:-:S02]  /*15d50*/  ISETP.NE.U32.AND P4, PT, R5, RZ, PT ;  /* 0x000000ff0500720c */ /* 0x000fc40003f85070 */
[----:B------:R-:W-:Y:S02]  /*15d60*/  LOP3.LUT R8, R3, 0x3c, RZ, 0xfc, !PT ;  /* 0x0000003c03087812 */ /* 0x000fe400078efcff */
[C---:B------:R-:W-:Y:S02]  /*15d70*/  SEL R6, R4.reuse, RZ, !P6 ;  /* 0x000000ff04067207 */ /* 0x040fe40007000000 */
[----:B------:R-:W-:Y:S01]  /*15d80*/  SEL R5, R4, RZ, !P5 ;  /* 0x000000ff04057207 */ /* 0x000fe20006800000 */
[----:B------:R-:W-:Y:S01]  /*15d90*/  LDGSTS.E [R252+0x64000], desc[UR16][R226.64], P1 ;  /* 0x64000000e2fc7fae */ /* 0x000fe20008921850 */
[----:B------:R-:W-:Y:S02]  /*15da0*/  ISETP.NE.U32.AND P6, PT, R7, RZ, PT ;  /* 0x000000ff0700720c */ /* 0x000fe40003fc5070 */
[----:B------:R-:W-:Y:S02]  /*15db0*/  LOP3.LUT R7, R3, 0x3e, RZ, 0xfc, !PT ;  /* 0x0000003e03077812 */ /* 0x000fe400078efcff */
[----:B------:R-:W-:Y:S01]  /*15dc0*/  ISETP.GE.AND P3, PT, R8, UR5, PT ;  /* 0x0000000508007c0c */ /* 0x000fe2000bf66270 */
[----:B------:R-:W-:Y:S01]  /*15dd0*/  LDGSTS.E [R252+0x64008], desc[UR16][R222.64], P4 ;  /* 0x64008000defc7fae */ /* 0x000fe2000a121850 */
[----:B------:R-:W-:Y:S01]  /*15de0*/  ISETP.NE.U32.AND P5, PT, R5, RZ, PT ;  /* 0x000000ff0500720c */ /* 0x000fe20003fa5070 */
[----:B------:R-:W-:Y:S01]  /*15df0*/  ULDC UR5, c[0x0][0x230] ;  /* 0x00008c0000057ab9 */ /* 0x000fe20000000800 */
[----:B------:R-:W-:-:S02]  /*15e00*/  LOP3.LUT R0, R3, 0x5c, RZ, 0xfc, !PT ;  /* 0x0000005c03007812 */ /* 0x000fc400078efcff */
[C---:B------:R-:W-:Y:S02]  /*15e10*/  SEL R5, R4.reuse, RZ, !P2 ;  /* 0x000000ff04057207 */ /* 0x040fe40005000000 */
[----:B------:R-:W-:Y:S01]  /*15e20*/  ISETP.GE.AND P2, PT, R7, UR6, PT ;  /* 0x0000000607007c0c */ /* 0x000fe2000bf46270 */
[----:B------:R-:W-:Y:S01]  /*15e30*/  LDGSTS.E [R252+0x66000], desc[UR16][R230.64], P6 ;  /* 0x66000000e6fc7fae */ /* 0x000fe2000b121850 */
[----:B------:R-:W-:Y:S01]  /*15e40*/  SEL R7, R4, RZ, !P3 ;  /* 0x000000ff04077207 */ /* 0x000fe20005800000 */
[----:B------:R-:W-:Y:S01]  /*15e50*/  ULDC UR6, c[0x0][0x230] ;  /* 0x00008c0000067ab9 */ /* 0x000fe20000000800 */
[----:B------:R-:W-:Y:S01]  /*15e60*/  ISETP.GE.AND P3, PT, R0, UR4, PT ;  /* 0x0000000400007c0c */ /* 0x000fe2000bf66270 */
[----:B------:R-:W-:Y:S01]  /*15e70*/  ULDC UR4, c[0x0][0x230] ;  /* 0x00008c0000047ab9 */ /* 0x000fe20000000800 */
[----:B------:R-:W-:-:S05]  /*15e80*/  LOP3.LUT R0, R2, 0x70, RZ, 0x3c, !PT ;  /* 0x0000007002007812 */ /* 0x000fca00078e3cff */
[----:B------:R1:W-:Y:S01]  /*15e90*/  STL [R1+0xcc4], R0 ;  /* 0x000cc40001007387 */ /* 0x0003e20000100800 */
[----:B--2---:R-:W-:Y:S02]  /*15ea0*/  VIADD R245, R0, UR7 ;  /* 0x0000000700f57c36 */ /* 0x004fe40008000000 */
[----:B-1----:R-:W1:Y:S01]  /*15eb0*/  S2R R0, SR_TID.X ;  /* 0x0000000000007919 */ /* 0x002e620000002100 */
[----:B------:R-:W-:Y:S02]  /*15ec0*/  ISETP.NE.U32.AND P0, PT, R6, RZ, PT ;  /* 0x000000ff0600720c */ /* 0x000fe40003f05070 */
[----:B------:R-:W-:Y:S02]  /*15ed0*/  LOP3.LUT R23, R3, 0x5e, RZ, 0xfc, !PT ;  /* 0x0000005e03177812 */ /* 0x000fe400078efcff */
[----:B------:R-:W-:Y:S02]  /*15ee0*/  ISETP.NE.U32.AND P1, PT, R5, RZ, PT ;  /* 0x000000ff0500720c */ /* 0x000fe40003f25070 */
[----:B------:R-:W-:-:S02]  /*15ef0*/  SEL R5, R4, RZ, !P3 ;  /* 0x000000ff04057207 */ /* 0x000fc40005800000 */
[----:B------:R-:W-:Y:S02]  /*15f00*/  LOP3.LUT R22, R3, 0x7c, RZ, 0xfc, !PT ;  /* 0x0000007c03167812 */ /* 0x000fe400078efcff */
[----:B------:R-:W-:Y:S01]  /*15f10*/  ISETP.GE.AND P6, PT, R23, UR4, PT ;  /* 0x0000000417007c0c */ /* 0x000fe2000bfc6270 */
[----:B------:R-:W-:Y:S01]  /*15f20*/  ULDC UR4, c[0x0][0x230] ;  /* 0x00008c0000047ab9 */ /* 0x000fe20000000800 */
[----:B------:R-:W-:Y:S01]  /*15f30*/  LOP3.LUT R8, R3, 0x7e, RZ, 0xfc, !PT ;  /* 0x0000007e03087812 */ /* 0x000fe200078efcff */
[----:B------:R-:W-:Y:S01]  /*15f40*/  LDGSTS.E [R252+0x66008], desc[UR16][R228.64], P0 ;  /* 0x66008000e4fc7fae */ /* 0x000fe20008121850 */
[----:B------:R-:W-:Y:S02]  /*15f50*/  SEL R6, R4, RZ, !P2 ;  /* 0x000000ff04067207 */ /* 0x000fe40005000000 */
[----:B------:R-:W-:Y:S01]  /*15f60*/  ISETP.NE.U32.AND P3, PT, R5, RZ, PT ;  /* 0x000000ff0500720c */ /* 0x000fe20003f65070 */
[----:B----4-:R-:W-:Y:S01]  /*15f70*/  LDGSTS.E [R245+0x60000], desc[UR16][R20.64], P5 ;  /* 0x6000000014f57fae */ /* 0x010fe2000a921850 */
[----:B------:R-:W-:-:S02]  /*15f80*/  ISETP.GE.AND P0, PT, R22, UR5, PT ;  /* 0x0000000516007c0c */ /* 0x000fc4000bf06270 */
[----:B------:R-:W-:Y:S02]  /*15f90*/  SEL R5, R4, RZ, !P6 ;  /* 0x000000ff04057207 */ /* 0x000fe40007000000 */
[----:B------:R-:W-:Y:S01]  /*15fa0*/  ISETP.GE.AND P6, PT, R8, UR6, PT ;  /* 0x0000000608007c0c */ /* 0x000fe2000bfc6270 */
[----:B------:R2:W-:Y:S01]  /*15fb0*/  STL.64 [R1+0xce0], R2 ;  /* 0x000ce00201007387 */ /* 0x0005e20000100a00 */
[----:B------:R-:W-:Y:S02]  /*15fc0*/  ISETP.NE.U32.AND P4, PT, R6, RZ, PT ;  /* 0x000000ff0600720c */ /* 0x000fe40003f85070 */
[----:B------:R-:W-:Y:S01]  /*15fd0*/  SEL R6, R4, RZ, !P0 ;  /* 0x000000ff04067207 */ /* 0x000fe20004000000 */
[----:B------:R-:W4:Y:S01]  /*15fe0*/  LDL.64 R192, [R1+0x4c8] ;  /* 0x0004c80001c07983 */ /* 0x000f220000100a00 */
[----:B-1----:R-:W-:-:S03]  /*15ff0*/  LOP3.LUT R0, R0, 0x7f, RZ, 0xc0, !PT ;  /* 0x0000007f00007812 */ /* 0x002fc600078ec0ff */
[----:B------:R-:W4:Y:S01]  /*16000*/  LDL.64 R190, [R1+0x488] ;  /* 0x0004880001be7983 */ /* 0x000f220000100a00 */
[----:B------:R-:W-:Y:S02]  /*16010*/  ISETP.NE.U32.AND P2, PT, R7, RZ, PT ;  /* 0x000000ff0700720c */ /* 0x000fe40003f45070 */
[----:B------:R-:W-:Y:S01]  /*16020*/  ISETP.NE.U32.AND P0, PT, R5, RZ, PT ;  /* 0x000000ff0500720c */ /* 0x000fe20003f05070 */
[----:B------:R-:W4:Y:S01]  /*16030*/  LDL.64 R240, [R1+0x450] ;  /* 0x0004500001f07983 */ /* 0x000f220000100a00 */
[----:B------:R-:W-:Y:S02]  /*16040*/  ISETP.GE.AND P5, PT, R0, UR4, PT ;  /* 0x0000000400007c0c */ /* 0x000fe4000bfa6270 */
[----:B------:R-:W-:Y:S01]  /*16050*/  SEL R5, R4, RZ, !P6 ;  /* 0x000000ff04057207 */ /* 0x000fe20007000000 */
[----:B------:R-:W4:Y:S01]  /*16060*/  LDL.64 R186, [R1+0x418] ;  /* 0x0004180001ba7983 */ /* 0x000f220000100a00 */
[----:B------:R-:W-:Y:S02]  /*16070*/  ISETP.NE.U32.AND P6, PT, R6, RZ, PT ;  /* 0x000000ff0600720c */ /* 0x000fe40003fc5070 */
[----:B------:R-:W-:Y:S01]  /*16080*/  SEL R4, R4, RZ, !P5 ;  /* 0x000000ff04047207 */ /* 0x000fe20006800000 */
[----:B------:R-:W4:Y:S01]  /*16090*/  LDL.64 R188, [R1+0x3e0] ;  /* 0x0003e00001bc7983 */ /* 0x000f220000100a00 */
[----:B------:R-:W-:-:S03]  /*160a0*/  ISETP.NE.U32.AND P5, PT, R5, RZ, PT ;  /* 0x000000ff0500720c */ /* 0x000fc60003fa5070 */
[----:B------:R-:W4:Y:S01]  /*160b0*/  LDL.64 R182, [R1+0x3a8] ;  /* 0x0003a80001b67983 */ /* 0x000f220000100a00 */
[----:B------:R-:W-:Y:S01]  /*160c0*/  UIADD3 UR4, UR12, -0x80, URZ ;  /* 0xffffff800c047890 */ /* 0x000fe2000fffe03f */
[----:B------:R-:W-:Y:S01]  /*160d0*/  VIADD R244, R184, 0x7f ;  /* 0x0000007fb8f47836 */ /* 0x000fe20000000000 */
[----:B------:R-:W1:Y:S01]  /*160e0*/  LDC.64 R6, c[0x0][0x238] ;  /* 0x00008e00ff067b82 */ /* 0x000e620000000a00 */
[----:B------:R-:W4:Y:S04]  /*160f0*/  LDL.64 R180, [R1+0x370] ;  /* 0x0003700001b47983 */ /* 0x000f280000100a00 */
        /* <DEDUP_REMOVED lines=12> */
[----:B---3--:R-:W-:Y:S04]  /*161c0*/  LDGSTS.E [R245+0x60008], desc[UR16][R18.64], P1 ;  /* 0x6000800012f57fae */ /* 0x008fe80008921850 */
[----:B------:R-:W-:Y:S01]  /*161d0*/  LDGSTS.E [R245+0x62000], desc[UR16][R158.64], P2 ;  /* 0x620000009ef57fae */ /* 0x000fe20009121850 */
[----:B------:R-:W-:-:S03]  /*161e0*/  ISETP.GE.AND P2, PT, R3, UR4, PT ;  /* 0x0000000403007c0c */ /* 0x000fc6000bf46270 */
[----:B------:R-:W-:Y:S01]  /*161f0*/  LDGSTS.E [R245+0x62008], desc[UR16][R156.64], P4 ;  /* 0x620080009cf57fae */ /* 0x000fe2000a121850 */
[----:B------:R-:W-:-:S03]  /*16200*/  ISETP.NE.U32.AND P1, PT, R4, RZ, PT ;  /* 0x000000ff0400720c */ /* 0x000fc60003f25070 */
[----:B------:R-:W-:Y:S01]  /*16210*/  LDGSTS.E [R245+0x64000], desc[UR16][R154.64], P3 ;  /* 0x640000009af57fae */ /* 0x000fe20009921850 */
[----:B------:R-:W-:-:S03]  /*16220*/  SEL R4, RZ, 0x4, P2 ;  /* 0x00000004ff047807 */ /* 0x000fc60001000000 */
[----:B------:R-:W-:Y:S01]  /*16230*/  LDGSTS.E [R245+0x64008], desc[UR16][R24.64], P0 ;  /* 0x6400800018f57fae */ /* 0x000fe20008121850 */
[----:B------:R-:W-:-:S03]  /*16240*/  ISETP.GE.AND P2, PT, R17, UR4, PT ;  /* 0x0000000411007c0c */ /* 0x000fc6000bf46270 */
[----:B------:R-:W-:Y:S04]  /*16250*/  LDGSTS.E [R245+0x66000], desc[UR16][R160.64], P6 ;  /* 0x66000000a0f57fae */ /* 0x000fe8000b121850 */
[----:B------:R-:W-:Y:S01]  /*16260*/  LDGSTS.E [R245+0x66008], desc[UR16][R162.64], P5 ;  /* 0x66008000a2f57fae */ /* 0x000fe2000a921850 */
[----:B------:R-:W-:-:S03]  /*16270*/  ISETP.GE.AND P5, PT, R16, UR4, PT ;  /* 0x0000000410007c0c */ /* 0x000fc6000bfa6270 */
[----:B------:R-:W3:Y:S04]  /*16280*/  LDL.64 R18, [R1+0x98] ;  /* 0x0000980001127983 */ /* 0x000ee80000100a00 */
[----:B------:R-:W3:Y:S01]  /*16290*/  LDL.64 R16, [R1+0x60] ;  /* 0x0000600001107983 */ /* 0x000ee20000100a00 */
[----:B------:R-:W2:Y:S01]  /*162a0*/  S2R R184, SR_TID.X ;  /* 0x0000000000b87919 */ /* 0x000ea20000002100 */
[----:B------:R-:W-:Y:S02]  /*162b0*/  ISETP.GT.AND P4, PT, R244, 0xff, PT ;  /* 0x000000fff400780c */ /* 0x000fe40003f84270 */
[----:B------:R-:W-:Y:S01]  /*162c0*/  ISETP.GE.AND P3, PT, R10, UR4, PT ;  /* 0x000000040a007c0c */ /* 0x000fe2000bf66270 */
[----:B-1----:R-:W-:Y:S01]  /*162d0*/  IMAD.MOV.U32 R0, RZ, RZ, R7 ;  /* 0x000000ffff007224 */ /* 0x002fe200078e0007 */
[----:B------:R-:W-:Y:S01]  /*162e0*/  SEL R4, R4, RZ, P4 ;  /* 0x000000ff04047207 */ /* 0x000fe20002000000 */
[----:B------:R-:W-:Y:S01]  /*162f0*/  IMAD.MOV.U32 R8, RZ, RZ, R6 ;  /* 0x000000ffff087224 */ /* 0x000fe200078e0006 */
[----:B------:R-:W-:Y:S01]  /*16300*/  SEL R5, RZ, 0x4, P2 ;  /* 0x00000004ff057807 */ /* 0x000fe20001000000 */
[----:B------:R-:W0:Y:S01]  /*16310*/  LDGDEPBAR ;  /* 0x00000000000079af */ /* 0x000e220000000000 */
[----:B------:R-:W-:-:S02]  /*16320*/  ISETP.NE.U32.AND P2, PT, R4, RZ, PT ;  /* 0x000000ff0400720c */ /* 0x000fc40003f45070 */
[----:B------:R-:W-:Y:S02]  /*16330*/  SEL R4, RZ, 0x4, P3 ;  /* 0x00000004ff047807 */ /* 0x000fe40001800000 */
[----:B------:R-:W-:Y:S02]  /*16340*/  ISETP.GE.AND P3, PT, R9, UR4, PT ;  /* 0x0000000409007c0c */ /* 0x000fe4000bf66270 */
[----:B------:R-:W-:Y:S02]  /*16350*/  SEL R6, R5, RZ, P4 ;  /* 0x000000ff05067207 */ /* 0x000fe40002000000 */
[----:B------:R-:W-:Y:S02]  /*16360*/  SEL R5, R4, RZ, P4 ;  /* 0x000000ff04057207 */ /* 0x000fe40002000000 */
[----:B------:R-:W-:-:S04]  /*16370*/  SEL R4, RZ, 0x4, P3 ;  /* 0x00000004ff047807 */ /* 0x000fc80001800000 */
[----:B------:R-:W-:Y:S01]  /*16380*/  SEL R4, R4, RZ, P4 ;  /* 0x000000ff04047207 */ /* 0x000fe20002000000 */
[----:B--2---:R-:W-:-:S04]  /*16390*/  IMAD R7, R184, 0x100, R184 ;  /* 0x00000100b8077824 */ /* 0x004fc800078e02b8 */
[----:B------:R-:W-:Y:S01]  /*163a0*/  IMAD.SHL.U32 R7, R7, 0x4, RZ ;  /* 0x0000000407077824 */ /* 0x000fe200078e00ff */
[----:B------:R-:W-:-:S04]  /*163b0*/  ISETP.NE.U32.AND P0, PT, R6, RZ, PT ;  /* 0x000000ff0600720c */ /* 0x000fc80003f05070 */
[----:B------:R-:W-:Y:S01]  /*163c0*/  LOP3.LUT R10, R7, 0x1807c, RZ, 0xc0, !PT ;  /* 0x0001807c070a7812 */ /* 0x000fe200078ec0ff */
[----:B------:R-:W-:Y:S01]  /*163d0*/  IMAD.SHL.U32 R185, R8, 0x80, RZ ;  /* 0x0000008008b97824 */ /* 0x000fe200078e00ff */
[----:B------:R-:W-:Y:S02]  /*163e0*/  ISETP.NE.U32.AND P3, PT, R5, RZ, PT ;  /* 0x000000ff0500720c */ /* 0x000fe40003f65070 */
[----:B------:R-:W-:Y:S01]  /*163f0*/  ISETP.NE.U32.AND P6, PT, R4, RZ, PT ;  /* 0x000000ff0400720c */ /* 0x000fe20003fc5070 */
[C---:B------:R-:W-:Y:S01]  /*16400*/  VIADD R4, R10.reuse, UR7 ;  /* 0x000000070a047c36 */ /* 0x040fe20008000000 */
[----:B------:R-:W-:Y:S02]  /*16410*/  SEL R2, RZ, 0x4, P5 ;  /* 0x00000004ff027807 */ /* 0x000fe40002800000 */
[C---:B------:R-:W-:Y:S02]  /*16420*/  LOP3.LUT R5, R10.reuse, 0x10, RZ, 0x3c, !PT ;  /* 0x000000100a057812 */ /* 0x040fe400078e3cff */
[C---:B------:R-:W-:Y:S01]  /*16430*/  LOP3.LUT R6, R10.reuse, 0x20, RZ, 0x3c, !PT ;  /* 0x000000200a067812 */ /* 0x040fe200078e3cff */
[----:B----4-:R-:W-:Y:S01]  /*16440*/  LDGSTS.E [R4], desc[UR16][R192.64], P1 ;  /* 0x00000000c0047fae */ /* 0x010fe20008921850 */
[----:B------:R-:W-:-:S02]  /*16450*/  LOP3.LUT R7, R10, 0x30, RZ, 0x3c, !PT ;  /* 0x000000300a077812 */ /* 0x000fc400078e3cff */
[C---:B------:R-:W-:Y:S01]  /*16460*/  LOP3.LUT R8, R10.reuse, 0x40, RZ, 0x3c, !PT ;  /* 0x000000400a087812 */ /* 0x040fe200078e3cff */
[----:B------:R-:W-:Y:S01]  /*16470*/  LDGSTS.E [R4+0x400], desc[UR16][R190.64], P1 ;  /* 0x00400000be047fae */ /* 0x000fe20008921850 */
[C---:B------:R-:W-:Y:S02]  /*16480*/  LOP3.LUT R9, R10.reuse, 0x50, RZ, 0x3c, !PT ;  /* 0x000000500a097812 */ /* 0x040fe400078e3cff */
[C---:B------:R-:W-:Y:S01]  /*16490*/  LOP3.LUT R165, R10.reuse, 0x60, RZ, 0x3c, !PT ;  /* 0x000000600aa57812 */ /* 0x040fe200078e3cff */
[----:B------:R-:W-:Y:S01]  /*164a0*/  LDGSTS.E [R4+0x800], desc[UR16][R240.64], P1 ;  /* 0x00800000f0047fae */ /* 0x000fe20008921850 */
[----:B------:R-:W-:Y:S02]  /*164b0*/  LOP3.LUT R3, R10, 0x70, RZ, 0x3c, !PT ;  /* 0x000000700a037812 */ /* 0x000fe400078e3cff */
[----:B------:R-:W-:Y:S01]  /*164c0*/  ISETP.GE.AND P5, PT, R11, UR4, PT ;  /* 0x000000040b007c0c */ /* 0x000fe2000bfa6270 */
[----:B------:R-:W-:Y:S01]  /*164d0*/  VIADD R184, R165, UR7 ;  /* 0x00000007a5b87c36 */ /* 0x000fe20008000000 */
[----:B------:R-:W2:Y:S01]  /*164e0*/  LDL.64 R10, [R1+0x28] ;  /* 0x00002800010a7983 */ /* 0x000ea20000100a00 */
[----:B------:R-:W-:Y:S01]  /*164f0*/  VIADD R244, R3, UR7 ;  /* 0x0000000703f47c36 */ /* 0x000fe20008000000 */
[----:B------:R-:W-:-:S02]  /*16500*/  SEL R165, R2, RZ, P4 ;  /* 0x000000ff02a57207 */ /* 0x000fc40002000000 */
[----:B------:R-:W4:Y:S04]  /*16510*/  LDL.LU.64 R2, [R1+0x5c0] ;  /* 0x0005c00001027983 */ /* 0x000f280000300a00 */
[----:B------:R-:W4:Y:S04]  /*16520*/  LDL.64 R192, [R1+0x4c0] ;  /* 0x0004c00001c07983 */ /* 0x000f280000100a00 */
[----:B------:R-:W4:Y:S04]  /*16530*/  LDL.64 R190, [R1+0x480] ;  /* 0x0004800001be7983 */ /* 0x000f280000100a00 */
[----:B------:R-:W-:Y:S04]  /*16540*/  LDGSTS.E [R4+0xc00], desc[UR16][R186.64], P1 ;  /* 0x00c00000ba047fae */ /* 0x000fe80008921850 */
        /* <DEDUP_REMOVED lines=31> */
[----:B------:R-:W4:Y:S04]  /*16740*/  LDL.64 R20, [R1+0xc8] ;  /* 0x0000c80001147983 */ /* 0x000f280000100a00 */
[----:B---3--:R-:W-:Y:S04]  /*16750*/  LDGSTS.E [R4+0x4c00], desc[UR16][R18.64], P1 ;  /* 0x04c0000012047fae */ /* 0x008fe80008921850 */
[----:B------:R-:W-:Y:S04]  /*16760*/  LDGSTS.E [R4+0x5000], desc[UR16][R16.64], P1 ;  /* 0x0500000010047fae */ /* 0x000fe80008921850 */
[----:B------:R-:W3:Y:S04]  /*16770*/  LDL.64 R18, [R1+0x90] ;  /* 0x0000900001127983 */ /* 0x000ee80000100a00 */
[----:B------:R-:W3:Y:S01]  /*16780*/  LDL.64 R16, [R1+0x58] ;  /* 0x0000580001107983 */ /* 0x000ee20000100a00 */
[----:B------:R-:W-:-:S03]  /*16790*/  VIADD R5, R5, UR7 ;  /* 0x0000000705057c36 */ /* 0x000fc60008000000 */
[----:B--2---:R-:W-:Y:S04]  /*167a0*/  LDGSTS.E [R4+0x5400], desc[UR16][R10.64], P1 ;  /* 0x054000000a047fae */ /* 0x004fe80008921850 */
[----:B------:R-:W-:Y:S04]  /*167b0*/  LDGSTS.E [R4+0x5800], desc[UR16][R12.64], P1 ;  /* 0x058000000c047fae */ /* 0x000fe80008921850 */
        /* <DEDUP_REMOVED lines=9> */
[----:B----4-:R-:W-:Y:S04]  /*16850*/  LDGSTS.E [R5+0x80], desc[UR16][R192.64], P1 ;  /* 0x00080000c0057fae */ /* 0x010fe80008921850 */
        /* <DEDUP_REMOVED lines=9> */
[----:B------:R-:W2:Y:S04]  /*168f0*/  LDL.64 R10, [R1+0x20] ;  /* 0x00002000010a7983 */ /* 0x000ea80000100a00 */
[----:B------:R-:W-:Y:S04]  /*16900*/  LDGSTS.E [R5+0x2880], desc[UR16][R174.64], P1 ;  /* 0x02880000ae057fae */ /* 0x000fe80008921850 */
        /* <DEDUP_REMOVED lines=29> */
[----:B------:R-:W-:-:S03]  /*16ae0*/  VIADD R6, R6, UR7 ;  /* 0x0000000706067c36 */ /* 0x000fc60008000000 */
[----:B------:R-:W3:Y:S04]  /*16af0*/  LDL.64 R18, [R1+0x50] ;  /* 0x0000500001127983 */ /* 0x000ee80000100a00 */
[----:B------:R-:W4:Y:S04]  /*16b00*/  LDL.64 R16, [R1+0x4b8] ;  /* 0x0004b80001107983 */ /* 0x000f280000100a00 */
        /* <DEDUP_REMOVED lines=12> */
[----:B----4-:R-:W-:Y:S04]  /*16bd0*/  LDGSTS.E [R6+0x100], desc[UR16][R16.64], P1 ;  /* 0x0010000010067fae */ /* 0x010fe80008921850 */
[----:B------:R-:W-:Y:S04]  /*16be0*/  LDGSTS.E [R6+0x500], desc[UR16][R192.64], P1 ;  /* 0x00500000c0067fae */ /* 0x000fe80008921850 */
[----:B------:R-:W-:Y:S04]  /*16bf0*/  LDGSTS.E [R6+0x900], desc[UR16][R190.64], P1 ;  /* 0x00900000be067fae */ /* 0x000fe80008921850 */
[----:B------:R-:W4:Y:S04]  /*16c00*/  LDL.LU.64 R16, [R1+0xdf0] ;  /* 0x000df00001107983 */ /* 0x000f280000300a00 */
        /* <DEDUP_REMOVED lines=17> */
[----:B---3--:R-:W-:Y:S04]  /*16d20*/  LDGSTS.E [R6+0x5100], desc[UR16][R18.64], P1 ;  /* 0x0510000012067fae */ /* 0x008fe80008921850 */
[----:B------:R-:W3:Y:S04]  /*16d30*/  LDL.64 R22, [R1+0x4b0] ;  /* 0x0004b00001167983 */ /* 0x000ee80000100a00 */
        /* <DEDUP_REMOVED lines=19> */
[----:B--2---:R-:W-:Y:S04]  /*16e70*/  LDGSTS.E [R6+0x5500], desc[UR16][R10.64], P1 ;  /* 0x055000000a067fae */ /* 0x004fe80008921850 */
[----:B------:R-:W2:Y:S04]  /*16e80*/  LDL.64 R10, [R1+0x10] ;  /* 0x00001000010a7983 */ /* 0x000ea80000100a00 */
[----:B----4-:R-:W-:Y:S04]  /*16e90*/  LDGSTS.E [R6+0x5900], desc[UR16][R16.64], P1 ;  /* 0x0590000010067fae */ /* 0x010fe80008921850 */
[----:B------:R1:W-:Y:S04]  /*16ea0*/  STL.64 [R1+0xd28], R16 ;  /* 0x000d281001007387 */ /* 0x0003e80000100a00 */
[----:B------:R-:W-:Y:S01]  /*16eb0*/  LDGSTS.E [R6+0x5d00], desc[UR16][R32.64], P1 ;  /* 0x05d0000020067fae */ /* 0x000fe20008921850 */
[----:B------:R-:W-:-:S03]  /*16ec0*/  VIADD R7, R7, UR7 ;  /* 0x0000000707077c36 */ /* 0x000fc60008000000 */
[----:B------:R-:W-:Y:S04]  /*16ed0*/  LDGSTS.E [R6+0x6100], desc[UR16][R46.64], P1 ;  /* 0x061000002e067fae */ /* 0x000fe80008921850 */
[----:B-1----:R-:W4:Y:S04]  /*16ee0*/  LDL.64 R16, [R1+0x438] ;  /* 0x0004380001107983 */ /* 0x002f280000100a00 */
        /* <DEDUP_REMOVED lines=8> */
[----:B------:R-:W-:Y:S04]  /*16f70*/  LDGSTS.E [R7+0x580], desc[UR16][R18.64], P1 ;  /* 0x0058000012077fae */ /* 0x000fe80008921850 */
[----:B------:R-:W3:Y:S04]  /*16f80*/  LDL.LU.64 R22, [R1+0xde8] ;  /* 0x000de80001167983 */ /* 0x000ee80000300a00 */
[----:B------:R-:W3:Y:S04]  /*16f90*/  LDL.LU.64 R18, [R1+0xde0] ;  /* 0x000de00001127983 */ /* 0x000ee80000300a00 */
        /* <DEDUP_REMOVED lines=19> */
[----:B--2---:R-:W-:Y:S04]  /*170d0*/  LDGSTS.E [R7+0x5580], desc[UR16][R10.64], P1 ;  /* 0x055800000a077fae */ /* 0x004fe80008921850 */
[----:B---3--:R-:W-:Y:S04]  /*170e0*/  LDGSTS.E [R7+0x5980], desc[UR16][R18.64], P1 ;  /* 0x0598000012077fae */ /* 0x008fe80008921850 */
[----:B------:R-:W2:Y:S04]  /*170f0*/  LDL.64 R20, [R1+0x4a8] ;  /* 0x0004a80001147983 */ /* 0x000ea80000100a00 */
[----:B------:R-:W-:Y:S04]  /*17100*/  LDGSTS.E [R7+0x5d80], desc[UR16][R34.64], P1 ;  /* 0x05d8000022077fae */ /* 0x000fe80008921850 */
[----:B------:R-:W-:Y:S04]  /*17110*/  LDGSTS.E [R7+0x6180], desc[UR16][R48.64], P1 ;  /* 0x0618000030077fae */ /* 0x000fe80008921850 */
[----:B------:R-:W-:Y:S04]  /*17120*/  LDGSTS.E [R7+0x6580], desc[UR16][R62.64], P1 ;  /* 0x065800003e077fae */ /* 0x000fe80008921850 */
[----:B------:R-:W-:Y:S04]  /*17130*/  LDGSTS.E [R7+0x6980], desc[UR16][R76.64], P1 ;  /* 0x069800004c077fae */ /* 0x000fe80008921850 */
[----:B------:R-:W-:Y:S04]  /*17140*/  LDGSTS.E [R7+0x6d80], desc[UR16][R90.64], P1 ;  /* 0x06d800005a077fae */ /* 0x000fe80008921850 */
[----:B------:R-:W3:Y:S04]  /*17150*/  LDL.64 R16, [R1+0x3f8] ;  /* 0x0003f80001107983 */ /* 0x000ee80000100a00 */
        /* <DEDUP_REMOVED lines=18> */
[----:B------:R-:W-:Y:S04]  /*17280*/  LDGSTS.E [R7+0x7180], desc[UR16][R104.64], P1 ;  /* 0x0718000068077fae */ /* 0x000fe80008921850 */
[----:B------:R1:W-:Y:S04]  /*17290*/  STL.64 [R1+0xd20], R18 ;  /* 0x000d201201007387 */ /* 0x0003e80000100a00 */
[----:B------:R-:W-:Y:S04]  /*172a0*/  LDGSTS.E [R7+0x7580], desc[UR16][R118.64], P1 ;  /* 0x0758000076077fae */ /* 0x000fe80008921850 */
[----:B------:R-:W-:Y:S04]  /*172b0*/  LDGSTS.E [R7+0x7980], desc[UR16][R132.64], P1 ;  /* 0x0798000084077fae */ /* 0x000fe80008921850 */
[----:B-1----:R-:W3:Y:S04]  /*172c0*/  LDL.64 R18, [R1+0x430] ;  /* 0x0004300001127983 */ /* 0x002ee80000100a00 */
[----:B------:R-:W-:Y:S04]  /*172d0*/  LDGSTS.E [R7+0x7d80], desc[UR16][R146.64], P1 ;  /* 0x07d8000092077fae */ /* 0x000fe80008921850 */
[----:B------:R1:W-:Y:S04]  /*172e0*/  STL.64 [R1+0xd30], R6 ;  /* 0x000d300601007387 */ /* 0x0003e80000100a00 */
[----:B-1----:R-:W4:Y:S01]  /*172f0*/  LDL.64 R6, [R1+0x468] ;  /* 0x0004680001067983 */ /* 0x002f220000100a00 */
[----:B------:R-:W-:-:S05]  /*17300*/  VIADD R8, R8, UR7 ;  /* 0x0000000708087c36 */ /* 0x000fca0008000000 */
[----:B--2---:R-:W-:Y:S04]  /*17310*/  LDGSTS.E [R8+0x200], desc[UR16][R20.64], P1 ;  /* 0x0020000014087fae */ /* 0x004fe80008921850 */
[----:B------:R-:W2:Y:S04]  /*17320*/  LDL.LU.64 R20, [R1+0xdd8] ;  /* 0x000dd80001147983 */ /* 0x000ea80000300a00 */
[----:B----4-:R-:W-:Y:S04]  /*17330*/  LDGSTS.E [R8+0x600], desc[UR16][R6.64], P1 ;  /* 0x0060000006087fae */ /* 0x010fe80008921850 */
[----:B---3--:R-:W-:Y:S04]  /*17340*/  LDGSTS.E [R8+0xa00], desc[UR16][R18.64], P1 ;  /* 0x00a0000012087fae */ /* 0x008fe80008921850 */
        /* <DEDUP_REMOVED lines=19> */
[----:B------:R-:W3:Y:S04]  /*17480*/  LDL.64 R6, [R1+0x428] ;  /* 0x0004280001067983 */ /* 0x000ee80000100a00 */
[----:B------:R-:W4:Y:S04]  /*17490*/  LDL.64 R18, [R1+0x3f0] ;  /* 0x0003f00001127983 */ /* 0x000f280000100a00 */
        /* <DEDUP_REMOVED lines=18> */
[----:B------:R-:W4:Y:S04]  /*175c0*/  LDL.64 R168, [R1] ;  /* 0x0000000001a87983 */ /* 0x000f280000100a00 */
[----:B--2---:R-:W-:Y:S04]  /*175d0*/  LDGSTS.E [R8+0x5a00], desc[UR16][R20.64], P1 ;  /* 0x05a0000014087fae */ /* 0x004fe80008921850 */
[----:B------:R1:W-:Y:S04]  /*175e0*/  STL.64 [R1+0xd10], R20 ;  /* 0x000d101401007387 */ /* 0x0003e80000100a00 */
[----:B------:R-:W-:Y:S01]  /*175f0*/  LDGSTS.E [R8+0x5e00], desc[UR16][R36.64], P1 ;  /* 0x05e0000024087fae */ /* 0x000fe20008921850 */
[----:B------:R-:W-:-:S03]  /*17600*/  VIADD R9, R9, UR7 ;  /* 0x0000000709097c36 */ /* 0x000fc60008000000 */
[----:B------:R-:W-:Y:S04]  /*17610*/  LDGSTS.E [R8+0x6200], desc[UR16][R50.64], P1 ;  /* 0x0620000032087fae */ /* 0x000fe80008921850 */
[----:B-1----:R-:W2:Y:S04]  /*17620*/  LDL.64 R20, [R1+0x460] ;  /* 0x0004600001147983 */ /* 0x002ea80000100a00 */
        /* <DEDUP_REMOVED lines=8> */
[----:B------:R-:W3:Y:S04]  /*176b0*/  LDL.LU.64 R10, [R1+0xdd0] ;  /* 0x000dd000010a7983 */ /* 0x000ee80000300a00 */
[----:B--2---:R-:W-:Y:S04]  /*176c0*/  LDGSTS.E [R9+0x680], desc[UR16][R20.64], P1 ;  /* 0x0068000014097fae */ /* 0x004fe80008921850 */
        /* <DEDUP_REMOVED lines=10> */
[----:B------:R-:W4:Y:S04]  /*17770*/  LDL.64 R6, [R1+0x458] ;  /* 0x0004580001067983 */ /* 0x000f280000100a00 */
[----:B------:R-:W-:Y:S04]  /*17780*/  LDGSTS.E [R9+0x2e80], desc[UR16][R180.64], P1 ;  /* 0x02e80000b4097fae */ /* 0x000fe80008921850 */
[----:B------:R-:W3:Y:S04]  /*17790*/  LDL.64 R18, [R1+0x420] ;  /* 0x0004200001127983 */ /* 0x000ee80000100a00 */
        /* <DEDUP_REMOVED lines=38> */
[----:B------:R1:W-:Y:S04]  /*17a00*/  STL.64 [R1+0xd08], R22 ;  /* 0x000d081601007387 */ /* 0x0003e80000100a00 */
[----:B------:R-:W-:Y:S04]  /*17a10*/  STL.64 [R1+0xd18], R8 ;  /* 0x000d180801007387 */ /* 0x000fe80000100a00 */
[----:B--2---:R-:W-:Y:S04]  /*17a20*/  LDGSTS.E [R184+0x300], desc[UR16][R20.64], P1 ;  /* 0x0030000014b87fae */ /* 0x004fe80008921850 */
[----:B----4-:R-:W-:Y:S04]  /*17a30*/  LDGSTS.E [R184+0x700], desc[UR16][R6.64], P1 ;  /* 0x0070000006b87fae */ /* 0x010fe80008921850 */
[----:B------:R-:W2:Y:S04]  /*17a40*/  LDL.64 R20, [R1+0x598] ;  /* 0x0005980001147983 */ /* 0x000ea80000100a00 */
[----:B---3--:R-:W-:Y:S04]  /*17a50*/  LDGSTS.E [R184+0xb00], desc[UR16][R18.64], P1 ;  /* 0x00b0000012b87fae */ /* 0x008fe80008921850 */
[----:B------:R-:W-:Y:S04]  /*17a60*/  LDGSTS.E [R184+0xf00], desc[UR16][R16.64], P1 ;  /* 0x00f0000010b87fae */ /* 0x000fe80008921850 */
        /* <DEDUP_REMOVED lines=13> */
[----:B------:R-:W4:Y:S04]  /*17b40*/  LDL.64 R172, [R1+0x490] ;  /* 0x0004900001ac7983 */ /* 0x000f280000100a00 */
[----:B------:R-:W-:Y:S04]  /*17b50*/  LDGSTS.E [R184+0x4300], desc[UR16][R174.64], P1 ;  /* 0x04300000aeb87fae */ /* 0x000fe80008921850 */
[----:B------:R-:W-:Y:S04]  /*17b60*/  LDGSTS.E [R184+0x4700], desc[UR16][R176.64], P1 ;  /* 0x04700000b0b87fae */ /* 0x000fe80008921850 */
[----:B------:R-:W2:Y:S04]  /*17b70*/  LDL.64 R170, [R1+0x5b8] ;  /* 0x0005b80001aa7983 */ /* 0x000ea80000100a00 */
[----:B------:R-:W-:Y:S04]  /*17b80*/  LDGSTS.E [R184+0x4b00], desc[UR16][R232.64], P1 ;  /* 0x04b00000e8b87fae */ /* 0x000fe80008921850 */
[----:B------:R-:W-:Y:S04]  /*17b90*/  LDGSTS.E [R184+0x4f00], desc[UR16][R166.64], P1 ;  /* 0x04f00000a6b87fae */ /* 0x000fe80008921850 */
[----:B------:R-:W3:Y:S04]  /*17ba0*/  LDL.64 R232, [R1+0x5b0] ;  /* 0x0005b00001e87983 */ /* 0x000ee80000100a00 */
[----:B------:R-:W-:Y:S04]  /*17bb0*/  LDGSTS.E [R184+0x5300], desc[UR16][R168.64], P1 ;  /* 0x05300000a8b87fae */ /* 0x000fe80008921850 */
[----:B------:R-:W3:Y:S04]  /*17bc0*/  LDL.64 R166, [R1+0x5a8] ;  /* 0x0005a80001a67983 */ /* 0x000ee80000100a00 */
[----:B------:R-:W-:Y:S04]  /*17bd0*/  LDGSTS.E [R184+0x5700], desc[UR16][R10.64], P1 ;  /* 0x057000000ab87fae */ /* 0x000fe80008921850 */
[----:B------:R-:W3:Y:S04]  /*17be0*/  LDL.64 R168, [R1+0x5a0] ;  /* 0x0005a00001a87983 */ /* 0x000ee80000100a00 */
[----:B------:R-:W-:Y:S04]  /*17bf0*/  STL.64 [R1+0xcf8], R10 ;  /* 0x000cf80a01007387 */ /* 0x000fe80000100a00 */
[----:B------:R1:W-:Y:S04]  /*17c00*/  STL.64 [R1+0xd00], R152 ;  /* 0x000d009801007387 */ /* 0x0003e80000100a00 */
[----:B------:R2:W-:Y:S04]  /*17c10*/  STL.64 [R1+0xce8], R2 ;  /* 0x000ce80201007387 */ /* 0x0005e80000100a00 */
        /* <DEDUP_REMOVED lines=20> */
[----:B------:R-:W-:Y:S04]  /*17d60*/  LDGSTS.E [R184+0x7f00], desc[UR16][R152.64], P1 ;  /* 0x07f0000098b87fae */ /* 0x000fe80008921850 */
[----:B------:R-:W3:Y:S04]  /*17d70*/  LDL.64 R174, [R1+0x530] ;  /* 0x0005300001ae7983 */ /* 0x000ee80000100a00 */
[----:B------:R-:W3:Y:S04]  /*17d80*/  LDL.64 R176, [R1+0x528] ;  /* 0x0005280001b07983 */ /* 0x000ee80000100a00 */
[----:B------:R-:W3:Y:S04]  /*17d90*/  LDL.64 R18, [R1+0x520] ;  /* 0x0005200001127983 */ /* 0x000ee80000100a00 */
[----:B-1----:R-:W3:Y:S04]  /*17da0*/  LDL.64 R22, [R1+0x500] ;  /* 0x0005000001167983 */ /* 0x002ee80000100a00 */
[----:B------:R-:W3:Y:S04]  /*17db0*/  LDL.64 R152, [R1+0x4e0] ;  /* 0x0004e00001987983 */ /* 0x000ee80000100a00 */
[----:B------:R-:W3:Y:S04]  /*17dc0*/  LDL.64 R10, [R1+0x4d8] ;  /* 0x0004d800010a7983 */ /* 0x000ee80000100a00 */
[----:B------:R-:W3:Y:S04]  /*17dd0*/  LDL.64 R8, [R1+0x4d0] ;  /* 0x0004d00001087983 */ /* 0x000ee80000100a00 */
[----:B----4-:R-:W-:Y:S04]  /*17de0*/  LDGSTS.E [R244+0x380], desc[UR16][R172.64], P1 ;  /* 0x00380000acf47fae */ /* 0x010fe80008921850 */
[----:B------:R-:W-:Y:S04]  /*17df0*/  LDGSTS.E [R244+0x780], desc[UR16][R2.64], P1 ;  /* 0x0078000002f47fae */ /* 0x000fe80008921850 */
[----:B--2---:R-:W-:Y:S04]  /*17e00*/  LDGSTS.E [R244+0xb80], desc[UR16][R170.64], P1 ;  /* 0x00b80000aaf47fae */ /* 0x004fe80008921850 */
[----:B------:R-:W2:Y:S04]  /*17e10*/  LDL.64 R172, [R1+0x518] ;  /* 0x0005180001ac7983 */ /* 0x000ea80000100a00 */
[----:B------:R-:W4:Y:S04]  /*17e20*/  LDL.64 R2, [R1+0x4e8] ;  /* 0x0004e80001027983 */ /* 0x000f280000100a00 */
[----:B------:R-:W4:Y:S04]  /*17e30*/  LDL.64 R170, [R1+0x510] ;  /* 0x0005100001aa7983 */ /* 0x000f280000100a00 */
[----:B---3--:R-:W-:Y:S04]  /*17e40*/  LDGSTS.E [R244+0xf80], desc[UR16][R232.64], P1 ;  /* 0x00f80000e8f47fae */ /* 0x008fe80008921850 */
[----:B------:R-:W-:Y:S04]  /*17e50*/  LDGSTS.E [R244+0x1380], desc[UR16][R166.64], P1 ;  /* 0x01380000a6f47fae */ /* 0x000fe80008921850 */
[----:B------:R-:W3:Y:S04]  /*17e60*/  LDL.64 R232, [R1+0x508] ;  /* 0x0005080001e87983 */ /* 0x000ee80000100a00 */
[----:B------:R-:W-:Y:S04]  /*17e70*/  LDGSTS.E [R244+0x1780], desc[UR16][R168.64], P1 ;  /* 0x01780000a8f47fae */ /* 0x000fe80008921850 */
[----:B------:R-:W3:Y:S04]  /*17e80*/  LDL.64 R166, [R1+0x4f8] ;  /* 0x0004f80001a67983 */ /* 0x000ee80000100a00 */
[----:B------:R-:W-:Y:S04]  /*17e90*/  LDGSTS.E [R244+0x1b80], desc[UR16][R20.64], P1 ;  /* 0x01b8000014f47fae */ /* 0x000fe80008921850 */
[----:B------:R-:W3:Y:S04]  /*17ea0*/  LDL.64 R168, [R1+0x4f0] ;  /* 0x0004f00001a87983 */ /* 0x000ee80000100a00 */
[----:B------:R-:W-:Y:S04]  /*17eb0*/  LDGSTS.E [R244+0x1f80], desc[UR16][R16.64], P1 ;  /* 0x01f8000010f47fae */ /* 0x000fe80008921850 */
[----:B------:R-:W3:Y:S04]  /*17ec0*/  LDL.LU.64 R20, [R1+0x658] ;  /* 0x0006580001147983 */ /* 0x000ee80000300a00 */
        /* <DEDUP_REMOVED lines=23> */
[----:B------:R-:W-:Y:S04]  /*18040*/  LDGSTS.E [R244+0x5380], desc[UR16][R176.64], P1 ;  /* 0x05380000b0f47fae */ /* 0x000fe80008921850 */
[----:B------:R-:W-:Y:S04]  /*18050*/  LDGSTS.E [R244+0x5780], desc[UR16][R18.64], P1 ;  /* 0x0578000012f47fae */ /* 0x000fe80008921850 */
[----:B------:R-:W3:Y:S04]  /*18060*/  LDL.LU.64 R242, [R1+0xd80] ;  /* 0x000d800001f27983 */ /* 0x000ee80000300a00 */
[----:B------:R-:W3:Y:S04]  /*18070*/  LDL.LU.64 R174, [R1+0xd78] ;  /* 0x000d780001ae7983 */ /* 0x000ee80000300a00 */
[----:B------:R-:W3:Y:S04]  /*18080*/  LDL.LU.64 R176, [R1+0xd70] ;  /* 0x000d700001b07983 */ /* 0x000ee80000300a00 */
[----:B------:R-:W3:Y:S04]  /*18090*/  LDL.LU.64 R18, [R1+0x5d0] ;  /* 0x0005d00001127983 */ /* 0x000ee80000300a00 */
[----:B--2---:R-:W-:Y:S04]  /*180a0*/  LDGSTS.E [R244+0x5b80], desc[UR16][R172.64], P1 ;  /* 0x05b80000acf47fae */ /* 0x004fe80008921850 */
[----:B----4-:R-:W-:Y:S04]  /*180b0*/  LDGSTS.E [R244+0x5f80], desc[UR16][R170.64], P1 ;  /* 0x05f80000aaf47fae */ /* 0x010fe80008921850 */
[----:B------:R-:W2:Y:S04]  /*180c0*/  LDL.LU.64 R172, [R1+0xd68] ;  /* 0x000d680001ac7983 */ /* 0x000ea80000300a00 */
[----:B------:R-:W4:Y:S04]  /*180d0*/  LDL.LU.64 R170, [R1+0xd60] ;  /* 0x000d600001aa7983 */ /* 0x000f280000300a00 */
[----:B---3--:R-:W-:Y:S04]  /*180e0*/  LDGSTS.E [R244+0x6380], desc[UR16][R232.64], P1 ;  /* 0x06380000e8f47fae */ /* 0x008fe80008921850 */
[----:B------:R-:W-:Y:S04]  /*180f0*/  LDGSTS.E [R244+0x6780], desc[UR16][R22.64], P1 ;  /* 0x0678000016f47fae */ /* 0x000fe80008921850 */
[----:B------:R-:W-:Y:S04]  /*18100*/  LDGSTS.E [R244+0x6b80], desc[UR16][R166.64], P1 ;  /* 0x06b80000a6f47fae */ /* 0x000fe80008921850 */
[----:B------:R-:W3:Y:S04]  /*18110*/  LDL.LU.64 R232, [R1+0xd58] ;  /* 0x000d580001e87983 */ /* 0x000ee80000300a00 */
[----:B------:R-:W-:Y:S04]  /*18120*/  LDGSTS.E [R244+0x6f80], desc[UR16][R168.64], P1 ;  /* 0x06f80000a8f47fae */ /* 0x000fe80008921850 */
[----:B------:R1:W-:Y:S04]  /*18130*/  LDGSTS.E [R244+0x7380], desc[UR16][R2.64], P1 ;  /* 0x0738000002f47fae */ /* 0x0003e80008921850 */
[----:B------:R-:W2:Y:S04]  /*18140*/  LDL.LU.64 R166, [R1+0xd50] ;  /* 0x000d500001a67983 */ /* 0x000ea80000300a00 */
[----:B------:R-:W4:Y:S01]  /*18150*/  LDL.LU.64 R168, [R1+0xd48] ;  /* 0x000d480001a87983 */ /* 0x000f220000300a00 */
[----:B-1----:R-:W-:-:S03]  /*18160*/  SEL R3, RZ, 0x4, P5 ;  /* 0x00000004ff037807 */ /* 0x002fc60002800000 */
[----:B------:R-:W-:Y:S01]  /*18170*/  LDGSTS.E [R244+0x7780], desc[UR16][R152.64], P1 ;  /* 0x0778000098f47fae */ /* 0x000fe20008921850 */
[----:B------:R-:W-:-:S03]  /*18180*/  ISETP.NE.U32.AND P5, PT, R165, RZ, PT ;  /* 0x000000ffa500720c */ /* 0x000fc60003fa5070 */
[----:B------:R-:W3:Y:S04]  /*18190*/  LDL.LU R165, [R1+0xd44] ;  /* 0x000d440001a57983 */ /* 0x000ee80000300800 */
[----:B------:R1:W-:Y:S04]  /*181a0*/  LDGSTS.E [R244+0x7b80], desc[UR16][R10.64], P1 ;  /* 0x07b800000af47fae */ /* 0x0003e80008921850 */
[----:B------:R1:W-:Y:S04]  /*181b0*/  LDGSTS.E [R244+0x7f80], desc[UR16][R8.64], P1 ;  /* 0x07f8000008f47fae */ /* 0x0003e80008921850 */
[----:B------:R-:W0:Y:S01]  /*181c0*/  LDGDEPBAR ;  /* 0x00000000000079af */ /* 0x000e220000000000 */
[----:B-1----:R-:W-:-:S02]  /*181d0*/  IMAD.WIDE R10, R185, 0x4, R16 ;  /* 0x00000004b90a7825 */ /* 0x002fc400078e0210 */
[----:B------:R-:W1:Y:S01]  /*181e0*/  S2R R17, SR_TID.X ;  /* 0x0000000000117919 */ /* 0x000e620000002100 */
[----:B------:R-:W1:Y:S01]  /*181f0*/  S2R R23, SR_TID.X ;  /* 0x0000000000177919 */ /* 0x000e620000002100 */
[----:B------:R-:W-:Y:S01]  /*18200*/  IMAD.WIDE R8, R185, 0x4, R20 ;  /* 0x00000004b9087825 */ /* 0x000fe200078e0214 */
[----:B------:R-:W-:Y:S01]  /*18210*/  BAR.SYNC.DEFER_BLOCKING 0x0 ;  /* 0x0000000000007b1d */ /* 0x000fe20000010000 */
[----:B-1----:R-:W-:-:S04]  /*18220*/  SHF.R.U32.HI R17, RZ, 0x6, R17 ;  /* 0x00000006ff117819 */ /* 0x002fc80000011611 */
[----:B------:R-:W-:-:S04]  /*18230*/  SGXT.U32 R17, R17, 0x1 ;  /* 0x000000011111781a */ /* 0x000fc80000000000 */
[----:B------:R-:W-:Y:S01]  /*18240*/  LOP3.LUT R17, R17, 0x62, RZ, 0xfc, !PT ;  /* 0x0000006211117812 */ /* 0x000fe200078efcff */
[----:B------:R-:W-:Y:S01]  /*18250*/  @!PT LDS RZ, [RZ] ;  /* 0x00000000fffff984 */ /* 0x000fe20000000800 */
[----:B------:R-:W-:Y:S01]  /*18260*/  @!PT LDS RZ, [RZ] ;  /* 0x00000000fffff984 */ /* 0x000fe20000000800 */
[----:B------:R-:W-:Y:S01]  /*18270*/  @!PT LDS RZ, [RZ] ;  /* 0x00000000fffff984 */ /* 0x000fe20000000800 */
[----:B------:R1:W-:Y:S03]  /*18280*/  LDGSTS.E [R246+0x68000], desc[UR16][R8.64], P2 ;  /* 0x6800000008f67fae */ /* 0x0003e60009121850 */
[----:B------:R-:W-:Y:S02]  /*18290*/  ISETP.GE.AND P2, PT, R17, UR4, PT ;  /* 0x0000000411007c0c */ /* 0x000fe4000bf46270 */
[----:B------:R-:W1:Y:S01]  /*182a0*/  S2R R17, SR_TID.X ;  /* 0x0000000000117919 */ /* 0x000e620000002100 */
[----:B------:R-:W-:Y:S02]  /*182b0*/  SHF.R.U32.HI R23, RZ, 0x6, R23 ;  /* 0x00000006ff177819 */ /* 0x000fe40000011617 */
[----:B------:R-:W-:Y:S01]  /*182c0*/  SEL R3, R3, RZ, P4 ;  /* 0x000000ff03037207 */ /* 0x000fe20002000000 */
[----:B------:R1:W-:Y:S01]  /*182d0*/  STL.64 [R1+0x658], R8 ;  /* 0x0006580801007387 */ /* 0x0003e20000100a00 */
[----:B------:R-:W-:-:S03]  /*182e0*/  SGXT.U32 R23, R23, 0x1 ;  /* 0x000000011717781a */ /* 0x000fc60000000000 */
[----:B------:R1:W-:Y:S01]  /*182f0*/  LDGSTS.E [R246+0x68008], desc[UR16][R10.64], P0 ;  /* 0x680080000af67fae */ /* 0x0003e20008121850 */
[----:B------:R-:W-:-:S04]  /*18300*/  LOP3.LUT R23, R23, 0x60, RZ, 0xfc, !PT ;  /* 0x0000006017177812 */ /* 0x000fc800078efcff */
[----:B------:R-:W-:-:S04]  /*18310*/  ISETP.GE.AND P1, PT, R23, UR4, PT ;  /* 0x0000000417007c0c */ /* 0x000fc8000bf26270 */
[----:B------:R-:W-:Y:S01]  /*18320*/  SEL R2, RZ, 0x4, P1 ;  /* 0x00000004ff027807 */ /* 0x000fe20000800000 */
[----:B-1----:R-:W-:Y:S01]  /*18330*/  IMAD.WIDE R8, R185, 0x4, R6 ;  /* 0x00000004b9087825 */ /* 0x002fe200078e0206 */
[----:B------:R-:W-:Y:S02]  /*18340*/  SEL R6, RZ, 0x4, P2 ;  /* 0x00000004ff067807 */ /* 0x000fe40001000000 */
[----:B------:R-:W-:Y:S02]  /*18350*/  SEL R2, R2, RZ, P4 ;  /* 0x000000ff02027207 */ /* 0x000fe40002000000 */
[----:B------:R-:W-:Y:S01]  /*18360*/  SHF.R.U32.HI R17, RZ, 0x6, R17 ;  /* 0x00000006ff117819 */ /* 0x000fe20000011611 */
[----:B------:R1:W-:Y:S03]  /*18370*/  STL.64 [R1+0x650], R10 ;  /* 0x0006500a01007387 */ /* 0x0003e60000100a00 */
[----:B------:R-:W-:Y:S01]  /*18380*/  SGXT.U32 R17, R17, 0x1 ;  /* 0x000000011111781a */ /* 0x000fe20000000000 */
[----:B------:R3:W-:Y:S03]  /*18390*/  LDGSTS.E [R246+0x6a000], desc[UR16][R8.64], P3 ;  /* 0x6a00000008f67fae */ /* 0x0007e60009921850 */
[----:B------:R-:W-:-:S02]  /*183a0*/  LOP3.LUT R17, R17, 0x4, RZ, 0xfc, !PT ;  /* 0x0000000411117812 */ /* 0x000fc400078efcff */
[----:B------:R-:W-:Y:S02]  /*183b0*/  ISETP.NE.U32.AND P1, PT, R3, RZ, PT ;  /* 0x000000ff0300720c */ /* 0x000fe40003f25070 */
[----:B------:R-:W-:Y:S01]  /*183c0*/  ISETP.NE.U32.AND P0, PT, R2, RZ, PT ;  /* 0x000000ff0200720c */ /* 0x000fe20003f05070 */
[----:B------:R-:W-:Y:S01]  /*183d0*/  IMAD.WIDE R2, R185, 0x4, R18 ;  /* 0x00000004b9027825 */ /* 0x000fe200078e0212 */
[----:B------:R-:W-:Y:S02]  /*183e0*/  ISETP.GE.AND P2, PT, R17, UR4, PT ;  /* 0x0000000411007c0c */ /* 0x000fe4000bf46270 */
[----:B------:R-:W-:Y:S01]  /*183f0*/  SEL R6, R6, RZ, P4 ;  /* 0x000000ff06067207 */ /* 0x000fe20002000000 */
[----:B------:R3:W-:Y:S01]  /*18400*/  STL.64 [R1+0x668], R8 ;  /* 0x0006680801007387 */ /* 0x0007e20000100a00 */
[----:B-1----:R-:W-:Y:S02]  /*18410*/  SEL R10, RZ, 0x4, P2 ;  /* 0x00000004ff0a7807 */ /* 0x002fe40001000000 */
[----:B------:R-:W-:Y:S01]  /*18420*/  ISETP.NE.U32.AND P2, PT, R6, RZ, PT ;  /* 0x000000ff0600720c */ /* 0x000fe20003f45070 */
[----:B------:R4:W-:Y:S04]  /*18430*/  STL.64 [R1+0x670], R2 ;  /* 0x0006700201007387 */ /* 0x0009e80000100a00 */
[----:B------:R-:W2:Y:S04]  /*18440*/  LDL.LU.64 R6, [R1+0x648] ;  /* 0x0006480001067983 */ /* 0x000ea80000300a00 */
[----:B------:R-:W2:Y:S04]  /*18450*/  LDL.LU.64 R20, [R1+0x640] ;  /* 0x0006400001147983 */ /* 0x000ea80000300a00 */
[----:B------:R4:W-:Y:S01]  /*18460*/  LDGSTS.E [R246+0x6a008], desc[UR16][R2.64], P6 ;  /* 0x6a00800002f67fae */ /* 0x0009e2000b121850 */
[----:B---3--:R-:W-:-:S05]  /*18470*/  IMAD.WIDE R8, R185, 0x4, R164 ;  /* 0x00000004b9087825 */ /* 0x008fca00078e02a4 */
[----:B------:R2:W-:Y:S04]  /*18480*/  STL.64 [R1+0x690], R8 ;  /* 0x0006900801007387 */ /* 0x0005e80000100a00 */
[----:B------:R-:W3:Y:S01]  /*18490*/  LDL.LU.64 R18, [R1+0x5c8] ;  /* 0x0005c80001127983 */ /* 0x000ee20000300a00 */
[----:B------:R-:W1:Y:S01]  /*184a0*/  S2R R17, SR_TID.X ;  /* 0x0000000000117919 */ /* 0x000e620000002100 */
[----:B------:R-:W-:Y:S01]  /*184b0*/  SEL R165, R10, RZ, P4 ;  /* 0x000000ff0aa57207 */ /* 0x000fe20002000000 */
[----:B----4-:R-:W-:Y:S01]  /*184c0*/  IMAD.WIDE R2, R185, 0x4, R168 ;  /* 0x00000004b9027825 */ /* 0x010fe200078e02a8 */
[----:B------:R2:W-:Y:S01]  /*184d0*/  LDGSTS.E [R246+0x6c000], desc[UR16][R8.64], P5 ;  /* 0x6c00000008f67fae */ /* 0x0005e2000a921850 */
[----:B-1----:R-:W-:-:S03]  /*184e0*/  SHF.R.U32.HI R17, RZ, 0x6, R17 ;  /* 0x00000006ff117819 */ /* 0x002fc60000011611 */
[----:B------:R1:W-:Y:S01]  /*184f0*/  STL.64 [R1+0x698], R2 ;  /* 0x0006980201007387 */ /* 0x0003e20000100a00 */
[----:B------:R-:W-:Y:S01]  /*18500*/  SGXT.U32 R17, R17, 0x1 ;  /* 0x000000011111781a */ /* 0x000fe20000000000 */
[----:B--2---:R-:W-:Y:S02]  /*18510*/  IMAD.WIDE R8, R185, 0x4, R166 ;  /* 0x00000004b9087825 */ /* 0x004fe400078e02a6 */
[----:B------:R1:W-:Y:S01]  /*18520*/  LDGSTS.E [R246+0x6c008], desc[UR16][R2.64], P1 ;  /* 0x6c00800002f67fae */ /* 0x0003e20008921850 */
[----:B------:R-:W-:-:S03]  /*18530*/  LOP3.LUT R17, R17, 0x6, RZ, 0xfc, !PT ;  /* 0x0000000611117812 */ /* 0x000fc600078efcff */
[----:B------:R-:W-:Y:S01]  /*18540*/  STL.64 [R1+0x6f0], R8 ;  /* 0x0006f00801007387 */ /* 0x000fe20000100a00 */
[----:B------:R-:W-:Y:S02]  /*18550*/  ISETP.GE.AND P3, PT, R17, UR4, PT ;  /* 0x0000000411007c0c */ /* 0x000fe4000bf66270 */
[----:B------:R-:W2:Y:S01]  /*18560*/  S2R R17, SR_TID.X ;  /* 0x0000000000117919 */ /* 0x000ea20000002100 */
[----:B-1----:R-:W-:Y:S01]  /*18570*/  IMAD.WIDE R2, R185, 0x4, R232 ;  /* 0x00000004b9027825 */ /* 0x002fe200078e02e8 */
[----:B------:R-:W-:Y:S01]  /*18580*/  LDGSTS.E [R246+0x6e000], desc[UR16][R8.64], P0 ;  /* 0x6e00000008f67fae */ /* 0x000fe20008121850 */
[----:B--2---:R-:W-:Y:S02]  /*18590*/  SHF.R.U32.HI R17, RZ, 0x6, R17 ;  /* 0x00000006ff117819 */ /* 0x004fe40000011611 */
[----:B------:R-:W-:Y:S01]  /*185a0*/  SEL R164, RZ, 0x4, P3 ;  /* 0x00000004ffa47807 */ /* 0x000fe20001800000 */
[----:B------:R1:W-:Y:S01]  /*185b0*/  STL.64 [R1+0x6f8], R2 ;  /* 0x0006f80201007387 */ /* 0x0003e20000100a00 */
[----:B------:R-:W-:-:S03]  /*185c0*/  SGXT.U32 R17, R17, 0x1 ;  /* 0x000000011111781a */ /* 0x000fc60000000000 */
[----:B------:R1:W-:Y:S01]  /*185d0*/  LDGSTS.E [R246+0x6e008], desc[UR16][R2.64], P2 ;  /* 0x6e00800002f67fae */ /* 0x0003e20009121850 */
[----:B------:R-:W-:-:S04]  /*185e0*/  LOP3.LUT R17, R17, 0x24, RZ, 0xfc, !PT ;  /* 0x0000002411117812 */ /* 0x000fc800078efcff */
[----:B------:R-:W-:Y:S02]  /*185f0*/  ISETP.GE.AND P6, PT, R17, UR4, PT ;  /* 0x0000000411007c0c */ /* 0x000fe4000bfc6270 */
[----:B------:R-:W2:Y:S01]  /*18600*/  S2R R17, SR_TID.X ;  /* 0x0000000000117919 */ /* 0x000ea20000002100 */
[----:B------:R-:W-:Y:S02]  /*18610*/  ISETP.NE.U32.AND P3, PT, R165, RZ, PT ;  /* 0x000000ffa500720c */ /* 0x000fe40003f65070 */
[----:B------:R-:W-:Y:S02]  /*18620*/  SEL R165, R164, RZ, P4 ;  /* 0x000000ffa4a57207 */ /* 0x000fe40002000000 */
[----:B------:R-:W-:Y:S02]  /*18630*/  SEL R164, RZ, 0x4, P6 ;  /* 0x00000004ffa47807 */ /* 0x000fe40003000000 */
[----:B------:R-:W-:Y:S02]  /*18640*/  ISETP.NE.U32.AND P5, PT, R165, RZ, PT ;  /* 0x000000ffa500720c */ /* 0x000fe40003fa5070 */
[----:B------:R-:W-:-:S02]  /*18650*/  SEL R164, R164, RZ, P4 ;  /* 0x000000ffa4a47207 */ /* 0x000fc40002000000 */
[----:B--2---:R-:W-:-:S04]  /*18660*/  SHF.R.U32.HI R16, RZ, 0x6, R17 ;  /* 0x00000006ff107819 */ /* 0x004fc80000011611 */
[----:B------:R-:W-:-:S04]  /*18670*/  SGXT.U32 R16, R16, 0x1 ;  /* 0x000000011010781a */ /* 0x000fc80000000000 */
[----:B------:R-:W-:-:S04]  /*18680*/  LOP3.LUT R16, R16, 0x26, RZ, 0xfc, !PT ;  /* 0x0000002610107812 */ /* 0x000fc800078efcff */
[----:B------:R-:W-:Y:S01]  /*18690*/  ISETP.GE.AND P6, PT, R16, UR4, PT ;  /* 0x0000000410007c0c */ /* 0x000fe2000bfc6270 */
[----:B------:R-:W-:-:S03]  /*186a0*/  IMAD.WIDE R6, R185, 0x4, R6 ;  /* 0x00000004b9067825 */ /* 0x000fc600078e0206 */
[----:B------:R-:W-:Y:S02]  /*186b0*/  SEL R165, RZ, 0x4, P6 ;  /* 0x00000004ffa57807 */ /* 0x000fe40003000000 */
[----:B------:R-:W-:Y:S01]  /*186c0*/  ISETP.NE.U32.AND P6, PT, R164, RZ, PT ;  /* 0x000000ffa400720c */ /* 0x000fe20003fc5070 */
[C---:B-1----:R-:W-:Y:S01]  /*186d0*/  IMAD.WIDE R2, R185.reuse, 0x4, R20 ;  /* 0x00000004b9027825 */ /* 0x042fe200078e0214 */
[----:B------:R-:W-:Y:S04]  /*186e0*/  STL.64 [R1+0x5d0], R6 ;  /* 0x0005d00601007387 */ /* 0x000fe80000100a00 */
[----:B------:R-:W-:Y:S04]  /*186f0*/  LDGSTS.E [R247+0x68000], desc[UR16][R6.64], P3 ;  /* 0x6800000006f77fae */ /* 0x000fe80009921850 */
[----:B------:R1:W-:Y:S04]  /*18700*/  STL.64 [R1+0x5d8], R2 ;  /* 0x0005d80201007387 */ /* 0x0003e80000100a00 */
[----:B------:R1:W-:Y:S01]  /*18710*/  LDGSTS.E [R247+0x68008], desc[UR16][R2.64], P5 ;  /* 0x6800800002f77fae */ /* 0x0003e2000a921850 */
[----:B------:R-:W-:Y:S01]  /*18720*/  SHF.R.U32.HI R17, RZ, 0x6, R17 ;  /* 0x00000006ff117819 */ /* 0x000fe20000011611 */
[----:B-1----:R-:W-:-:S03]  /*18730*/  IMAD.WIDE R2, R185, 0x4, R170 ;  /* 0x00000004b9027825 */ /* 0x002fc600078e02aa */
[----:B------:R-:W-:-:S04]  /*18740*/  SGXT.U32 R17, R17, 0x1 ;  /* 0x000000011111781a */ /* 0x000fc80000000000 */
[----:B------:R-:W-:-:S04]  /*18750*/  LOP3.LUT R17, R17, 0x44, RZ, 0xfc, !PT ;  /* 0x0000004411117812 */ /* 0x000fc800078efcff */
[----:B------:R-:W-:Y:S02]  /*18760*/  ISETP.GE.AND P1, PT, R17, UR4, PT ;  /* 0x0000000411007c0c */ /* 0x000fe4000bf26270 */
[----:B------:R-:W1:Y:S02]  /*18770*/  S2R R17, SR_TID.X ;  /* 0x0000000000117919 */ /* 0x000e640000002100 */
[--C-:B-1----:R-:W-:Y:S02]  /*18780*/  SHF.R.U32.HI R16, RZ, 0x6, R17.reuse ;  /* 0x00000006ff107819 */ /* 0x102fe40000011611 */
[----:B------:R-:W-:-:S04]  /*18790*/  SHF.R.U32.HI R17, RZ, 0x6, R17 ;  /* 0x00000006ff117819 */ /* 0x000fc80000011611 */
[----:B------:R-:W-:-:S04]  /*187a0*/  SGXT.U32 R17, R17, 0x1 ;  /* 0x000000011111781a */ /* 0x000fc80000000000 */
[----:B------:R-:W-:-:S04]  /*187b0*/  LOP3.LUT R17, R17, 0x64, RZ, 0xfc, !PT ;  /* 0x0000006411117812 */ /* 0x000fc800078efcff */
[----:B------:R-:W-:Y:S02]  /*187c0*/  ISETP.GE.AND P2, PT, R17, UR4, PT ;  /* 0x0000000411007c0c */ /* 0x000fe4000bf46270 */
[----:B------:R-:W1:Y:S01]  /*187d0*/  S2R R17, SR_TID.X ;  /* 0x0000000000117919 */ /* 0x000e620000002100 */
[----:B---3--:R-:W-:-:S05]  /*187e0*/  IMAD.WIDE R6, R185, 0x4, R18 ;  /* 0x00000004b9067825 */ /* 0x008fca00078e0212 */
[----:B------:R2:W-:Y:S04]  /*187f0*/  STL.64 [R1+0x640], R6 ;  /* 0x0006400601007387 */ /* 0x0005e80000100a00 */
[----:B------:R-:W-:Y:S04]  /*18800*/  LDGSTS.E [R247+0x6a000], desc[UR16][R6.64], P6 ;  /* 0x6a00000006f77fae */ /* 0x000fe8000b121850 */
[----:B------:R3:W-:Y:S04]  /*18810*/  STL.64 [R1+0x648], R2 ;  /* 0x0006480201007387 */ /* 0x0007e80000100a00 */
[----:B--2---:R-:W2:Y:S04]  /*18820*/  LDL.LU.64 R6, [R1+0x638] ;  /* 0x0006380001067983 */ /* 0x004ea80000300a00 */
[----:B------:R-:W4:Y:S01]  /*18830*/  LDL.LU.64 R18, [R1+0x630] ;  /* 0x0006300001127983 */ /* 0x000f220000300a00 */
[----:B-1----:R-:W-:-:S04]  /*18840*/  SHF.R.U32.HI R17, RZ, 0x6, R17 ;  /* 0x00000006ff117819 */ /* 0x002fc80000011611 */
[----:B------:R-:W-:-:S04]  /*18850*/  SGXT.U32 R17, R17, 0x1 ;  /* 0x000000011111781a */ /* 0x000fc80000000000 */
[----:B------:R-:W-:-:S04]  /*18860*/  LOP3.LUT R17, R17, 0x66, RZ, 0xfc, !PT ;  /* 0x0000006611117812 */ /* 0x000fc800078efcff */
[----:B------:R-:W-:Y:S02]  /*18870*/  ISETP.GE.AND P3, PT, R17, UR4, PT ;  /* 0x0000000411007c0c */ /* 0x000fe4000bf66270 */
[----:B------:R-:W1:Y:S02]  /*18880*/  S2R R17, SR_TID.X ;  /* 0x0000000000117919 */ /* 0x000e640000002100 */
[----:B-1----:R-:W-:-:S04]  /*18890*/  SHF.R.U32.HI R17, RZ, 0x6, R17 ;  /* 0x00000006ff117819 */ /* 0x002fc80000011611 */
[----:B------:R-:W-:-:S04]  /*188a0*/  SGXT.U32 R17, R17, 0x1 ;  /* 0x000000011111781a */ /* 0x000fc80000000000 */
[----:B------:R-:W-:-:S04]  /*188b0*/  LOP3.LUT R17, R17, 0x8, RZ, 0xfc, !PT ;  /* 0x0000000811117812 */ /* 0x000fc800078efcff */
[----:B------:R-:W-:Y:S02]  /*188c0*/  ISETP.GE.AND P5, PT, R17, UR4, PT ;  /* 0x0000000411007c0c */ /* 0x000fe4000bfa6270 */
[----:B------:R-:W1:Y:S01]  /*188d0*/  S2R R17, SR_TID.X ;  /* 0x0000000000117919 */ /* 0x000e620000002100 */
[----:B------:R-:W-:Y:S02]  /*188e0*/  SGXT.U32 R16, R16, 0x1 ;  /* 0x000000011010781a */ /* 0x000fe40000000000 */
[----:B-1----:R-:W-:-:S04]  /*188f0*/  SHF.R.U32.HI R17, RZ, 0x6, R17 ;  /* 0x00000006ff117819 */ /* 0x002fc80000011611 */
[----:B------:R-:W-:-:S04]  /*18900*/  SGXT.U32 R17, R17, 0x1 ;  /* 0x000000011111781a */ /* 0x000fc80000000000 */
[----:B------:R-:W-:-:S04]  /*18910*/  LOP3.LUT R17, R17, 0xa, RZ, 0xfc, !PT ;  /* 0x0000000a11117812 */ /* 0x000fc800078efcff */
[----:B------:R-:W-:Y:S02]  /*18920*/  ISETP.GE.AND P6, PT, R17, UR4, PT ;  /* 0x0000000411007c0c */ /* 0x000fe4000bfc6270 */
[----:B------:R-:W1:Y:S01]  /*18930*/  S2R R17, SR_TID.X ;  /* 0x0000000000117919 */ /* 0x000e620000002100 */
[----:B------:R-:W-:Y:S02]  /*18940*/  LOP3.LUT R16, R16, 0x46, RZ, 0xfc, !PT ;  /* 0x0000004610107812 */ /* 0x000fe400078efcff */
[----:B------:R-:W-:Y:S02]  /*18950*/  SEL R165, R165, RZ, P4 ;  /* 0x000000ffa5a57207 */ /* 0x000fe40002000000 */
[----:B------:R-:W-:Y:S02]  /*18960*/  SEL R164, RZ, 0x4, P1 ;  /* 0x00000004ffa47807 */ /* 0x000fe40000800000 */
[----:B------:R-:W-:Y:S02]  /*18970*/  ISETP.GE.AND P0, PT, R16, UR4, PT ;  /* 0x0000000410007c0c */ /* 0x000fe4000bf06270 */
[----:B------:R-:W-:-:S02]  /*18980*/  ISETP.NE.U32.AND P1, PT, R165, RZ, PT ;  /* 0x000000ffa500720c */ /* 0x000fc40003f25070 */
[----:B------:R-:W-:Y:S02]  /*18990*/  SEL R165, R164, RZ, P4 ;  /* 0x000000ffa4a57207 */ /* 0x000fe40002000000 */
[----:B------:R-:W-:Y:S02]  /*189a0*/  SEL R164, RZ, 0x4, P0 ;  /* 0x00000004ffa47807 */ /* 0x000fe40000000000 */
[----:B------:R-:W-:Y:S02]  /*189b0*/  ISETP.NE.U32.AND P0, PT, R165, RZ, PT ;  /* 0x000000ffa500720c */ /* 0x000fe40003f05070 */
[----:B------:R-:W-:Y:S02]  /*189c0*/  SEL R164, R164, RZ, P4 ;  /* 0x000000ffa4a47207 */ /* 0x000fe40002000000 */
[----:B------:R-:W-:Y:S02]  /*189d0*/  SEL R165, RZ, 0x4, P2 ;  /* 0x00000004ffa57807 */ /* 0x000fe40001000000 */
[----:B------:R-:W-:Y:S01]  /*189e0*/  ISETP.NE.U32.AND P2, PT, R164, RZ, PT ;  /* 0x000000ffa400720c */ /* 0x000fe20003f45070 */
[----:B------:R3:W-:Y:S01]  /*189f0*/  LDGSTS.E [R247+0x6a008], desc[UR16][R2.64], P1 ;  /* 0x6a00800002f77fae */ /* 0x0007e20008921850 */
[----:B------:R-:W-:-:S02]  /*18a00*/  SEL R164, R165, RZ, P4 ;  /* 0x000000ffa5a47207 */ /* 0x000fc40002000000 */
[----:B------:R-:W-:Y:S02]  /*18a10*/  SEL R165, RZ, 0x4, P3 ;  /* 0x00000004ffa57807 */ /* 0x000fe40001800000 */
[----:B-1----:R-:W-:Y:S02]  /*18a20*/  SHF.R.U32.HI R17, RZ, 0x6, R17 ;  /* 0x00000006ff117819 */ /* 0x002fe40000011611 */
[----:B------:R-:W-:Y:S02]  /*18a30*/  ISETP.NE.U32.AND P3, PT, R164, RZ, PT ;  /* 0x000000ffa400720c */ /* 0x000fe40003f65070 */
[----:B------:R-:W-:Y:S02]  /*18a40*/  SGXT.U32 R17, R17, 0x1 ;  /* 0x000000011111781a */ /* 0x000fe40000000000 */
[----:B------:R-:W-:Y:S02]  /*18a50*/  SEL R164, R165, RZ, P4 ;  /* 0x000000ffa5a47207 */ /* 0x000fe40002000000 */
[----:B------:R-:W-:-:S02]  /*18a60*/  LOP3.LUT R17, R17, 0x28, RZ, 0xfc, !PT ;  /* 0x0000002811117812 */ /* 0x000fc400078efcff */
[----:B------:R-:W-:Y:S02]  /*18a70*/  SEL R165, RZ, 0x4, P5 ;  /* 0x00000004ffa57807 */ /* 0x000fe40002800000 */
[----:B------:R-:W-:Y:S02]  /*18a80*/  ISETP.NE.U32.AND P5, PT, R164, RZ, PT ;  /* 0x000000ffa400720c */ /* 0x000fe40003fa5070 */
[----:B------:R-:W-:Y:S02]  /*18a90*/  SEL R164, RZ, 0x4, P6 ;  /* 0x00000004ffa47807 */ /* 0x000fe40003000000 */
[----:B------:R-:W-:Y:S02]  /*18aa0*/  ISETP.GE.AND P6, PT, R17, UR4, PT ;  /* 0x0000000411007c0c */ /* 0x000fe4000bfc6270 */
[----:B------:R-:W1:Y:S01]  /*18ab0*/  S2R R17, SR_TID.X ;  /* 0x0000000000117919 */ /* 0x000e620000002100 */
[----:B------:R-:W-:Y:S01]  /*18ac0*/  SEL R165, R165, RZ, P4 ;  /* 0x000000ffa5a57207 */ /* 0x000fe20002000000 */
[----:B------:R-:W-:-:S03]  /*18ad0*/  IMAD.WIDE R8, R185, 0x4, R172 ;  /* 0x00000004b9087825 */ /* 0x000fc600078e02ac */
[----:B------:R-:W-:Y:S02]  /*18ae0*/  ISETP.NE.U32.AND P1, PT, R165, RZ, PT ;  /* 0x000000ffa500720c */ /* 0x000fe40003f25070 */
[----:B------:R-:W-:Y:S01]  /*18af0*/  SEL R165, R164, RZ, P4 ;  /* 0x000000ffa4a57207 */ /* 0x000fe20002000000 */
[----:B---3--:R-:W-:Y:S01]  /*18b00*/  IMAD.WIDE R2, R185, 0x4, R176 ;  /* 0x00000004b9027825 */ /* 0x008fe200078e02b0 */
[----:B------:R-:W-:Y:S01]  /*18b10*/  SEL R164, RZ, 0x4, P6 ;  /* 0x00000004ffa47807 */ /* 0x000fe20003000000 */
[----:B------:R3:W-:Y:S01]  /*18b20*/  LDGSTS.E [R247+0x6c000], desc[UR16][R8.64], P0 ;  /* 0x6c00000008f77fae */ /* 0x0007e20008121850 */
[----:B------:R-:W-:Y:S02]  /*18b30*/  ISETP.NE.U32.AND P0, PT, R165, RZ, PT ;  /* 0x000000ffa500720c */ /* 0x000fe40003f05070 */
[----:B------:R-:W-:Y:S01]  /*18b40*/  SEL R164, R164, RZ, P4 ;  /* 0x000000ffa4a47207 */ /* 0x000fe20002000000 */
[----:B------:R3:W-:Y:S01]  /*18b50*/  STL.64 [R1+0x680], R8 ;  /* 0x0006800801007387 */ /* 0x0007e20000100a00 */
[----:B-1----:R-:W-:-:S03]  /*18b60*/  SHF.R.U32.HI R16, RZ, 0x6, R17 ;  /* 0x00000006ff107819 */ /* 0x002fc60000011611 */
[----:B------:R1:W-:Y:S01]  /*18b70*/  LDGSTS.E [R247+0x6c008], desc[UR16][R2.64], P2 ;  /* 0x6c00800002f77fae */ /* 0x0003e20009121850 */
[----:B------:R-:W-:-:S04]  /*18b80*/  SGXT.U32 R16, R16, 0x1 ;  /* 0x000000011010781a */ /* 0x000fc80000000000 */
[----:B------:R-:W-:-:S04]  /*18b90*/  LOP3.LUT R16, R16, 0x2a, RZ, 0xfc, !PT ;  /* 0x0000002a10107812 */ /* 0x000fc800078efcff */
[----:B------:R-:W-:Y:S01]  /*18ba0*/  ISETP.GE.AND P6, PT, R16, UR4, PT ;  /* 0x0000000410007c0c */ /* 0x000fe2000bfc6270 */
[----:B------:R1:W-:Y:S01]  /*18bb0*/  STL.64 [R1+0x688], R2 ;  /* 0x0006880201007387 */ /* 0x0003e20000100a00 */
[C---:B---3--:R-:W-:Y:S02]  /*18bc0*/  IMAD.WIDE R8, R185.reuse, 0x4, R174 ;  /* 0x00000004b9087825 */ /* 0x048fe400078e02ae */
[----:B------:R-:W-:Y:S02]  /*18bd0*/  SEL R165, RZ, 0x4, P6 ;  /* 0x00000004ffa57807 */ /* 0x000fe40003000000 */
[----:B------:R-:W-:Y:S01]  /*18be0*/  ISETP.NE.U32.AND P6, PT, R164, RZ, PT ;  /* 0x000000ffa400720c */ /* 0x000fe20003fc5070 */
[----:B------:R-:W-:Y:S04]  /*18bf0*/  STL.64 [R1+0x6e0], R8 ;  /* 0x0006e00801007387 */ /* 0x000fe80000100a00 */
[----:B------:R-:W-:Y:S01]  /*18c00*/  LDGSTS.E [R247+0x6e000], desc[UR16][R8.64], P3 ;  /* 0x6e00000008f77fae */ /* 0x000fe20009921850 */
[----:B-1----:R-:W-:-:S05]  /*18c10*/  IMAD.WIDE R2, R185, 0x4, R242 ;  /* 0x00000004b9027825 */ /* 0x002fca00078e02f2 */
[----:B------:R1:W-:Y:S04]  /*18c20*/  STL.64 [R1+0x6e8], R2 ;  /* 0x0006e80201007387 */ /* 0x0003e80000100a00 */
[----:B------:R1:W-:Y:S02]  /*18c30*/  LDGSTS.E [R247+0x6e008], desc[UR16][R2.64], P5 ;  /* 0x6e00800002f77fae */ /* 0x0003e4000a921850 */
[----:B-1----:R-:W-:-:S04]  /*18c40*/  IMAD.WIDE R2, R185, 0x4, R180 ;  /* 0x00000004b9027825 */ /* 0x002fc800078e02b4 */
[----:B--2---:R-:W-:-:S04]  /*18c50*/  IMAD.WIDE R232, R185, 0x4, R6 ;  /* 0x00000004b9e87825 */ /* 0x004fc800078e0206 */
[C---:B------:R-:W-:Y:S01]  /*18c60*/  IMAD.WIDE R6, R185.reuse, 0x4, R178 ;  /* 0x00000004b9067825 */ /* 0x040fe200078e02b2 */
[----:B------:R-:W-:Y:S03]  /*18c70*/  STL.64 [R1+0xcf0], R232 ;  /* 0x000cf0e801007387 */ /* 0x000fe60000100a00 */
[----:B----4-:R-:W-:Y:S01]  /*18c80*/  IMAD.WIDE R242, R185, 0x4, R18 ;  /* 0x00000004b9f27825 */ /* 0x010fe200078e0212 */
[----:B------:R-:W-:Y:S04]  /*18c90*/  LDGSTS.E [R248+0x68000], desc[UR16][R232.64], P1 ;  /* 0x68000000e8f87fae */ /* 0x000fe80008921850 */
[----:B------:R1:W-:Y:S04]  /*18ca0*/  STL.64 [R1+0x5c8], R6 ;  /* 0x0005c80601007387 */ /* 0x0003e80000100a00 */
[----:B------:R-:W-:Y:S04]  /*18cb0*/  LDGSTS.E [R248+0x68008], desc[UR16][R242.64], P0 ;  /* 0x68008000f2f87fae */ /* 0x000fe80008121850 */
[----:B------:R-:W-:Y:S04]  /*18cc0*/  STL.64 [R1+0xd38], R242 ;  /* 0x000d38f201007387 */ /* 0x000fe80000100a00 */
[----:B------:R-:W-:Y:S04]  /*18cd0*/  LDGSTS.E [R248+0x6a000], desc[UR16][R6.64], P6 ;  /* 0x6a00000006f87fae */ /* 0x000fe8000b121850 */
[----:B------:R2:W-:Y:S04]  /*18ce0*/  STL.64 [R1+0x630], R2 ;  /* 0x0006300201007387 */ /* 0x0005e80000100a00 */
[----:B-1----:R-:W3:Y:S04]  /*18cf0*/  LDL.LU.64 R6, [R1+0x628] ;  /* 0x0006280001067983 */ /* 0x002ee80000300a00 */
[----:B------:R-:W4:Y:S01]  /*18d00*/  LDL.LU.64 R18, [R1+0x620] ;  /* 0x0006200001127983 */ /* 0x000f220000300a00 */
[----:B------:R-:W-:-:S04]  /*18d10*/  SHF.R.U32.HI R17, RZ, 0x6, R17 ;  /* 0x00000006ff117819 */ /* 0x000fc80000011611 */
[----:B------:R-:W-:-:S04]  /*18d20*/  SGXT.U32 R17, R17, 0x1 ;  /* 0x000000011111781a */ /* 0x000fc80000000000 */
[----:B------:R-:W-:-:S04]  /*18d30*/  LOP3.LUT R17, R17, 0x48, RZ, 0xfc, !PT ;  /* 0x0000004811117812 */ /* 0x000fc800078efcff */
[----:B------:R-:W-:Y:S02]  /*18d40*/  ISETP.GE.AND P2, PT, R17, UR4, PT ;  /* 0x0000000411007c0c */ /* 0x000fe4000bf46270 */
[----:B------:R-:W1:Y:S01]  /*18d50*/  S2R R17, SR_TID.X ;  /* 0x0000000000117919 */ /* 0x000e620000002100 */
[----:B------:R-:W-:Y:S02]  /*18d60*/  SEL R165, R165, RZ, P4 ;  /* 0x000000ffa5a57207 */ /* 0x000fe40002000000 */
[----:B------:R-:W-:Y:S02]  /*18d70*/  SEL R164, RZ, 0x4, P2 ;  /* 0x00000004ffa47807 */ /* 0x000fe40001000000 */
[----:B------:R-:W-:Y:S02]  /*18d80*/  ISETP.NE.U32.AND P3, PT, R165, RZ, PT ;  /* 0x000000ffa500720c */ /* 0x000fe40003f65070 */
[----:B------:R-:W-:Y:S01]  /*18d90*/  SEL R165, R164, RZ, P4 ;  /* 0x000000ffa4a57207 */ /* 0x000fe20002000000 */
[----:B------:R-:W-:Y:S01]  /*18da0*/  IMAD.WIDE R8, R185, 0x4, R182 ;  /* 0x00000004b9087825 */ /* 0x000fe200078e02b6 */
[----:B-1----:R-:W-:-:S09]  /*18db0*/  SHF.R.U32.HI R16, RZ, 0x6, R17 ;  /* 0x00000006ff107819 */ /* 0x002fd20000011611 */
[----:B------:R2:W-:Y:S01]  /*18dc0*/  LDGSTS.E [R248+0x6a008], desc[UR16][R2.64], P3 ;  /* 0x6a00800002f87fae */ /* 0x0005e20009921850 */
[----:B------:R-:W-:-:S04]  /*18dd0*/  SHF.R.U32.HI R17, RZ, 0x6, R17 ;  /* 0x00000006ff117819 */ /* 0x000fc80000011611 */
[----:B------:R-:W-:-:S04]  /*18de0*/  SGXT.U32 R17, R17, 0x1 ;  /* 0x000000011111781a */ /* 0x000fc80000000000 */
[----:B------:R-:W-:Y:S02]  /*18df0*/  LOP3.LUT R17, R17, 0x68, RZ, 0xfc, !PT ;  /* 0x0000006811117812 */ /* 0x000fe400078efcff */
[----:B------:R-:W-:Y:S02]  /*18e00*/  SGXT.U32 R16, R16, 0x1 ;  /* 0x000000011010781a */ /* 0x000fe40000000000 */
[----:B------:R-:W-:Y:S02]  /*18e10*/  ISETP.GE.AND P5, PT, R17, UR4, PT ;  /* 0x0000000411007c0c */ /* 0x000fe4000bfa6270 */
[----:B------:R-:W1:Y:S01]  /*18e20*/  S2R R17, SR_TID.X ;  /* 0x0000000000117919 */ /* 0x000e620000002100 */
[----:B------:R-:W-:-:S04]  /*18e30*/  LOP3.LUT R16, R16, 0x4a, RZ, 0xfc, !PT ;  /* 0x0000004a10107812 */ /* 0x000fc800078efcff */
[----:B------:R-:W-:-:S04]  /*18e40*/  ISETP.GE.AND P2, PT, R16, UR4, PT ;  /* 0x0000000410007c0c */ /* 0x000fc8000bf46270 */
[----:B------:R-:W-:-:S04]  /*18e50*/  SEL R164, RZ, 0x4, P2 ;  /* 0x00000004ffa47807 */ /* 0x000fc80001000000 */
[----:B------:R-:W-:Y:S02]  /*18e60*/  SEL R164, R164, RZ, P4 ;  /* 0x000000ffa4a47207 */ /* 0x000fe40002000000 */
[----:B------:R-:W-:Y:S02]  /*18e70*/  ISETP.NE.U32.AND P2, PT, R165, RZ, PT ;  /* 0x000000ffa500720c */ /* 0x000fe40003f45070 */
[----:B------:R-:W-:Y:S01]  /*18e80*/  ISETP.NE.U32.AND P1, PT, R164, RZ, PT ;  /* 0x000000ffa400720c */ /* 0x000fe20003f25070 */
[----:B--2---:R-:W-:Y:S01]  /*18e90*/  IMAD.WIDE R2, R185, 0x4, R188 ;  /* 0x00000004b9027825 */ /* 0x004fe200078e02bc */
[----:B------:R2:W-:Y:S04]  /*18ea0*/  STL.64 [R1+0x638], R8 ;  /* 0x0006380801007387 */ /* 0x0005e80000100a00 */
[----:B------:R2:W-:Y:S05]  /*18eb0*/  STL.64 [R1+0x678], R2 ;  /* 0x0006780201007387 */ /* 0x0005ea0000100a00 */
[----:B------:R2:W-:Y:S01]  /*18ec0*/  LDGSTS.E [R248+0x6c000], desc[UR16][R8.64], P2 ;  /* 0x6c00000008f87fae */ /* 0x0005e20009121850 */
[----:B-1----:R-:W-:-:S03]  /*18ed0*/  SHF.R.U32.HI R17, RZ, 0x6, R17 ;  /* 0x00000006ff117819 */ /* 0x002fc60000011611 */
[----:B------:R1:W-:Y:S01]  /*18ee0*/  LDGSTS.E [R248+0x6c008], desc[UR16][R2.64], P1 ;  /* 0x6c00800002f87fae */ /* 0x0003e20008921850 */
[----:B------:R-:W-:Y:S01]  /*18ef0*/  SGXT.U32 R17, R17, 0x1 ;  /* 0x000000011111781a */ /* 0x000fe20000000000 */
[----:B--2---:R-:W-:-:S04]  /*18f00*/  IMAD.WIDE R8, R185, 0x4, R186 ;  /* 0x00000004b9087825 */ /* 0x004fc800078e02ba */
[----:B-1----:R-:W-:Y:S01]  /*18f10*/  IMAD.WIDE R2, R185, 0x4, R240 ;  /* 0x00000004b9027825 */ /* 0x002fe200078e02f0 */
[----:B------:R1:W-:Y:S01]  /*18f20*/  STL.64 [R1+0x6d0], R8 ;  /* 0x0006d00801007387 */ /* 0x0003e20000100a00 */
[----:B------:R-:W-:-:S03]  /*18f30*/  LOP3.LUT R17, R17, 0x6a, RZ, 0xfc, !PT ;  /* 0x0000006a11117812 */ /* 0x000fc600078efcff */
[----:B------:R2:W-:Y:S01]  /*18f40*/  STL.64 [R1+0x6d8], R2 ;  /* 0x0006d80201007387 */ /* 0x0005e20000100a00 */
[----:B------:R-:W-:Y:S02]  /*18f50*/  SEL R165, RZ, 0x4, P5 ;  /* 0x00000004ffa57807 */ /* 0x000fe40002800000 */
[----:B------:R-:W-:Y:S02]  /*18f60*/  ISETP.GE.AND P5, PT, R17, UR4, PT ;  /* 0x0000000411007c0c */ /* 0x000fe4000bfa6270 */
[----:B------:R-:W1:Y:S01]  /*18f70*/  S2R R17, SR_TID.X ;  /* 0x0000000000117919 */ /* 0x000e620000002100 */
[----:B------:R-:W-:Y:S02]  /*18f80*/  SEL R164, R165, RZ, P4 ;  /* 0x000000ffa5a47207 */ /* 0x000fe40002000000 */
[----:B------:R-:W-:Y:S02]  /*18f90*/  SEL R165, RZ, 0x4, P5 ;  /* 0x00000004ffa57807 */ /* 0x000fe40002800000 */
[----:B-1----:R-:W-:-:S04]  /*18fa0*/  SHF.R.U32.HI R17, RZ, 0x6, R17 ;  /* 0x00000006ff117819 */ /* 0x002fc80000011611 */
[----:B------:R-:W-:-:S04]  /*18fb0*/  SGXT.U32 R17, R17, 0x1 ;  /* 0x000000011111781a */ /* 0x000fc80000000000 */
[----:B------:R-:W-:-:S04]  /*18fc0*/  LOP3.LUT R17, R17, 0xc, RZ, 0xfc, !PT ;  /* 0x0000000c11117812 */ /* 0x000fc800078efcff */
[----:B------:R-:W-:Y:S02]  /*18fd0*/  ISETP.GE.AND P5, PT, R17, UR4, PT ;  /* 0x0000000411007c0c */ /* 0x000fe4000bfa6270 */
[----:B------:R-:W1:Y:S02]  /*18fe0*/  S2R R17, SR_TID.X ;  /* 0x0000000000117919 */ /* 0x000e640000002100 */
[----:B-1----:R-:W-:-:S04]  /*18ff0*/  SHF.R.U32.HI R17, RZ, 0x6, R17 ;  /* 0x00000006ff117819 */ /* 0x002fc80000011611 */
[----:B------:R-:W-:Y:S01]  /*19000*/  SGXT.U32 R17, R17, 0x1 ;  /* 0x000000011111781a */ /* 0x000fe20000000000 */
[C---:B---3--:R-:W-:Y:S02]  /*19010*/  IMAD.WIDE R180, R185.reuse, 0x4, R6 ;  /* 0x00000004b9b47825 */ /* 0x048fe400078e0206 */
[----:B------:R-:W3:Y:S02]  /*19020*/  LDL.LU.64 R6, [R1+0x618] ;  /* 0x0006180001067983 */ /* 0x000ee40000300a00 */
[----:B----4-:R-:W-:Y:S02]  /*19030*/  IMAD.WIDE R182, R185, 0x4, R18 ;  /* 0x00000004b9b67825 */ /* 0x010fe400078e0212 */
[----:B------:R-:W4:Y:S01]  /*19040*/  LDL.LU.64 R18, [R1+0x610] ;  /* 0x0006100001127983 */ /* 0x000f220000300a00 */
[----:B------:R-:W-:-:S04]  /*19050*/  LOP3.LUT R17, R17, 0xe, RZ, 0xfc, !PT ;  /* 0x0000000e11117812 */ /* 0x000fc800078efcff */
[----:B------:R-:W-:Y:S02]  /*19060*/  ISETP.GE.AND P6, PT, R17, UR4, PT ;  /* 0x0000000411007c0c */ /* 0x000fe4000bfc6270 */
[----:B------:R-:W1:Y:S01]  /*19070*/  S2R R17, SR_TID.X ;  /* 0x0000000000117919 */ /* 0x000e620000002100 */
[----:B------:R-:W-:Y:S02]  /*19080*/  ISETP.NE.U32.AND P0, PT, R164, RZ, PT ;  /* 0x000000ffa400720c */ /* 0x000fe40003f05070 */
[----:B------:R-:W-:Y:S02]  /*19090*/  SEL R164, R165, RZ, P4 ;  /* 0x000000ffa5a47207 */ /* 0x000fe40002000000 */
[----:B------:R-:W-:Y:S02]  /*190a0*/  SEL R165, RZ, 0x4, P5 ;  /* 0x00000004ffa57807 */ /* 0x000fe40002800000 */
[----:B------:R-:W-:Y:S02]  /*190b0*/  ISETP.NE.U32.AND P5, PT, R164, RZ, PT ;  /* 0x000000ffa400720c */ /* 0x000fe40003fa5070 */
[----:B------:R-:W-:-:S02]  /*190c0*/  SEL R164, RZ, 0x4, P6 ;  /* 0x00000004ffa47807 */ /* 0x000fc40003000000 */
[----:B-1----:R-:W-:-:S03]  /*190d0*/  SHF.R.U32.HI R17, RZ, 0x6, R17 ;  /* 0x00000006ff117819 */ /* 0x002fc60000011611 */
[----:B------:R1:W-:Y:S01]  /*190e0*/  LDGSTS.E [R248+0x6e000], desc[UR16][R8.64], P0 ;  /* 0x6e00000008f87fae */ /* 0x0003e20008121850 */
[----:B------:R-:W-:-:S05]  /*190f0*/  SGXT.U32 R17, R17, 0x1 ;  /* 0x000000011111781a */ /* 0x000fca0000000000 */
[----:B------:R2:W-:Y:S01]  /*19100*/  LDGSTS.E [R248+0x6e008], desc[UR16][R2.64], P5 ;  /* 0x6e00800002f87fae */ /* 0x0005e2000a921850 */
        /* <DEDUP_REMOVED lines=9> */
[----:B------:R-:W-:Y:S02]  /*191a0*/  SGXT.U32 R16, R16, 0x1 ;  /* 0x000000011010781a */ /* 0x000fe40000000000 */
[----:B------:R-:W-:Y:S02]  /*191b0*/  SEL R165, R165, RZ, P4 ;  /* 0x000000ffa5a57207 */ /* 0x000fe40002000000 */
[----:B------:R-:W-:Y:S02]  /*191c0*/  LOP3.LUT R16, R16, 0x2e, RZ, 0xfc, !PT ;  /* 0x0000002e10107812 */ /* 0x000fe400078efcff */
[----:B------:R-:W-:Y:S02]  /*191d0*/  ISETP.NE.U32.AND P3, PT, R165, RZ, PT ;  /* 0x000000ffa500720c */ /* 0x000fe40003f65070 */
[----:B------:R-:W-:-:S02]  /*191e0*/  SEL R165, R164, RZ, P4 ;  /* 0x000000ffa4a57207 */ /* 0x000fc40002000000 */
[----:B------:R-:W-:Y:S02]  /*191f0*/  SEL R164, RZ, 0x4, P6 ;  /* 0x00000004ffa47807 */ /* 0x000fe40003000000 */
[----:B------:R-:W-:Y:S02]  /*19200*/  ISETP.GE.AND P6, PT, R16, UR4, PT ;  /* 0x0000000410007c0c */ /* 0x000fe4000bfc6270 */
[----:B------:R-:W-:Y:S02]  /*19210*/  ISETP.NE.U32.AND P2, PT, R165, RZ, PT ;  /* 0x000000ffa500720c */ /* 0x000fe40003f45070 */
[----:B------:R-:W-:-:S03]  /*19220*/  SEL R164, R164, RZ, P4 ;  /* 0x000000ffa4a47207 */ /* 0x000fc60002000000 */
[----:B------:R-:W-:Y:S01]  /*19230*/  LDGSTS.E [R249+0x68000], desc[UR16][R180.64], P3 ;  /* 0x68000000b4f97fae */ /* 0x000fe20009921850 */
[----:B-1----:R-:W-:Y:S01]  /*19240*/  SHF.R.U32.HI R16, RZ, 0x6, R17 ;  /* 0x00000006ff107819 */ /* 0x002fe20000011611 */
[----:B------:R-:W-:Y:S01]  /*19250*/  IMAD.WIDE R240, R185, 0x4, R190 ;  /* 0x00000004b9f07825 */ /* 0x000fe200078e02be */
[----:B------:R-:W-:-:S05]  /*19260*/  SEL R165, RZ, 0x4, P6 ;  /* 0x00000004ffa57807 */ /* 0x000fca0003000000 */
[----:B------:R-:W-:Y:S01]  /*19270*/  LDGSTS.E [R249+0x68008], desc[UR16][R182.64], P2 ;  /* 0x68008000b6f97fae */ /* 0x000fe20009121850 */
[----:B------:R-:W-:-:S04]  /*19280*/  SGXT.U32 R16, R16, 0x1 ;  /* 0x000000011010781a */ /* 0x000fc80000000000 */
[----:B------:R-:W-:-:S04]  /*19290*/  LOP3.LUT R16, R16, 0x4e, RZ, 0xfc, !PT ;  /* 0x0000004e10107812 */ /* 0x000fc800078efcff */
[----:B------:R-:W-:Y:S02]  /*192a0*/  ISETP.GE.AND P0, PT, R16, UR4, PT ;  /* 0x0000000410007c0c */ /* 0x000fe4000bf06270 */
[--C-:B------:R-:W-:Y:S02]  /*192b0*/  SHF.R.U32.HI R16, RZ, 0x6, R17.reuse ;  /* 0x00000006ff107819 */ /* 0x100fe40000011611 */
[----:B------:R-:W-:Y:S02]  /*192c0*/  SHF.R.U32.HI R17, RZ, 0x6, R17 ;  /* 0x00000006ff117819 */ /* 0x000fe40000011611 */
[----:B------:R-:W-:Y:S02]  /*192d0*/  SGXT.U32 R16, R16, 0x1 ;  /* 0x000000011010781a */ /* 0x000fe40000000000 */
[----:B------:R-:W-:Y:S02]  /*192e0*/  ISETP.NE.U32.AND P6, PT, R164, RZ, PT ;  /* 0x000000ffa400720c */ /* 0x000fe40003fc5070 */
[----:B------:R-:W-:-:S02]  /*192f0*/  SEL R165, R165, RZ, P4 ;  /* 0x000000ffa5a57207 */ /* 0x000fc40002000000 */
[----:B------:R-:W-:Y:S02]  /*19300*/  SEL R164, RZ, 0x4, P1 ;  /* 0x00000004ffa47807 */ /* 0x000fe40000800000 */
[----:B------:R-:W-:Y:S02]  /*19310*/  LOP3.LUT R16, R16, 0x6c, RZ, 0xfc, !PT ;  /* 0x0000006c10107812 */ /* 0x000fe400078efcff */
[----:B------:R-:W-:Y:S02]  /*19320*/  SGXT.U32 R17, R17, 0x1 ;  /* 0x000000011111781a */ /* 0x000fe40000000000 */
[----:B------:R-:W-:Y:S02]  /*19330*/  ISETP.NE.U32.AND P1, PT, R165, RZ, PT ;  /* 0x000000ffa500720c */ /* 0x000fe40003f25070 */
[----:B------:R-:W-:Y:S01]  /*19340*/  SEL R165, R164, RZ, P4 ;  /* 0x000000ffa4a57207 */ /* 0x000fe20002000000 */
[----:B------:R-:W-:Y:S01]  /*19350*/  IMAD.WIDE R246, R185, 0x4, R192 ;  /* 0x00000004b9f67825 */ /* 0x000fe200078e02c0 */
[----:B------:R-:W-:Y:S01]  /*19360*/  ISETP.GE.AND P5, PT, R16, UR4, PT ;  /* 0x0000000410007c0c */ /* 0x000fe2000bfa6270 */
[----:B------:R-:W-:Y:S01]  /*19370*/  LDGSTS.E [R249+0x6a000], desc[UR16][R240.64], P6 ;  /* 0x6a000000f0f97fae */ /* 0x000fe2000b121850 */
[----:B------:R-:W-:-:S02]  /*19380*/  LOP3.LUT R17, R17, 0x6e, RZ, 0xfc, !PT ;  /* 0x0000006e11117812 */ /* 0x000fc400078efcff */
[----:B------:R-:W-:Y:S02]  /*19390*/  SEL R164, RZ, 0x4, P0 ;  /* 0x00000004ffa47807 */ /* 0x000fe40000000000 */
[----:B------:R-:W-:Y:S02]  /*193a0*/  ISETP.NE.U32.AND P0, PT, R165, RZ, PT ;  /* 0x000000ffa500720c */ /* 0x000fe40003f05070 */
[----:B------:R-:W-:Y:S01]  /*193b0*/  SEL R165, RZ, 0x4, P5 ;  /* 0x00000004ffa57807 */ /* 0x000fe20002800000 */
[----:B------:R-:W-:Y:S01]  /*193c0*/  IMAD.WIDE R8, R185, 0x4, R194 ;  /* 0x00000004b9087825 */ /* 0x000fe200078e02c2 */
[----:B------:R-:W-:Y:S01]  /*193d0*/  ISETP.GE.AND P5, PT, R17, UR4, PT ;  /* 0x0000000411007c0c */ /* 0x000fe2000bfa6270 */
[----:B------:R-:W-:Y:S01]  /*193e0*/  LDGSTS.E [R249+0x6a008], desc[UR16][R246.64], P1 ;  /* 0x6a008000f6f97fae */ /* 0x000fe20008921850 */
[----:B------:R-:W1:Y:S01]  /*193f0*/  S2R R17, SR_TID.X ;  /* 0x0000000000117919 */ /* 0x000e620000002100 */
[----:B------:R-:W-:Y:S01]  /*19400*/  SEL R164, R164, RZ, P4 ;  /* 0x000000ffa4a47207 */ /* 0x000fe20002000000 */
[----:B--2---:R-:W-:Y:S01]  /*19410*/  IMAD.WIDE R2, R185, 0x4, R198 ;  /* 0x00000004b9027825 */ /* 0x004fe200078e02c6 */
[----:B------:R2:W-:Y:S02]  /*19420*/  STL.64 [R1+0x620], R8 ;  /* 0x0006200801007387 */ /* 0x0005e40000100a00 */
[----:B------:R-:W-:-:S02]  /*19430*/  ISETP.NE.U32.AND P3, PT, R164, RZ, PT ;  /* 0x000000ffa400720c */ /* 0x000fc40003f65070 */
[----:B------:R2:W-:Y:S04]  /*19440*/  LDGSTS.E [R249+0x6c000], desc[UR16][R8.64], P0 ;  /* 0x6c00000008f97fae */ /* 0x0005e80008121850 */
[----:B------:R1:W-:Y:S07]  /*19450*/  STL.64 [R1+0x628], R2 ;  /* 0x0006280201007387 */ /* 0x0003ee0000100a00 */
[----:B------:R1:W-:Y:S01]  /*19460*/  LDGSTS.E [R249+0x6c008], desc[UR16][R2.64], P3 ;  /* 0x6c00800002f97fae */ /* 0x0003e20009921850 */
[----:B--2---:R-:W-:Y:S01]  /*19470*/  IMAD.WIDE R8, R185, 0x4, R196 ;  /* 0x00000004b9087825 */ /* 0x004fe200078e02c4 */
[----:B-1----:R-:W-:-:S02]  /*19480*/  SHF.R.U32.HI R16, RZ, 0x6, R17 ;  /* 0x00000006ff107819 */ /* 0x002fc40000011611 */
[----:B------:R-:W-:Y:S01]  /*19490*/  SHF.R.U32.HI R17, RZ, 0x6, R17 ;  /* 0x00000006ff117819 */ /* 0x000fe20000011611 */
[----:B------:R-:W-:-:S03]  /*194a0*/  IMAD.WIDE R2, R185, 0x4, R238 ;  /* 0x00000004b9027825 */ /* 0x000fc600078e02ee */
[----:B------:R-:W-:Y:S01]  /*194b0*/  SGXT.U32 R17, R17, 0x1 ;  /* 0x000000011111781a */ /* 0x000fe20000000000 */
[----:B------:R1:W-:Y:S03]  /*194c0*/  STL.64 [R1+0x6c0], R8 ;  /* 0x0006c00801007387 */ /* 0x0003e60000100a00 */
[----:B------:R-:W-:Y:S01]  /*194d0*/  LOP3.LUT R17, R17, 0x12, RZ, 0xfc, !PT ;  /* 0x0000001211117812 */ /* 0x000fe200078efcff */
[----:B------:R2:W-:Y:S03]  /*194e0*/  STL.64 [R1+0x6c8], R2 ;  /* 0x0006c80201007387 */ /* 0x0005e60000100a00 */
[----:B------:R-:W-:Y:S02]  /*194f0*/  ISETP.GE.AND P6, PT, R17, UR4, PT ;  /* 0x0000000411007c0c */ /* 0x000fe4000bfc6270 */
[----:B------:R-:W1:Y:S01]  /*19500*/  S2R R17, SR_TID.X ;  /* 0x0000000000117919 */ /* 0x000e620000002100 */
[----:B------:R-:W-:-:S02]  /*19510*/  SGXT.U32 R16, R16, 0x1 ;  /* 0x000000011010781a */ /* 0x000fc40000000000 */
[----:B------:R-:W-:Y:S02]  /*19520*/  SEL R164, R165, RZ, P4 ;  /* 0x000000ffa5a47207 */ /* 0x000fe40002000000 */
[----:B------:R-:W-:Y:S02]  /*19530*/  LOP3.LUT R16, R16, 0x10, RZ, 0xfc, !PT ;  /* 0x0000001010107812 */ /* 0x000fe400078efcff */
[----:B------:R-:W-:Y:S02]  /*19540*/  SEL R165, RZ, 0x4, P5 ;  /* 0x00000004ffa57807 */ /* 0x000fe40002800000 */
[----:B------:R-:W-:Y:S02]  /*19550*/  ISETP.GE.AND P5, PT, R16, UR4, PT ;  /* 0x0000000410007c0c */ /* 0x000fe4000bfa6270 */
[----:B------:R-:W-:Y:S02]  /*19560*/  ISETP.NE.U32.AND P2, PT, R164, RZ, PT ;  /* 0x000000ffa400720c */ /* 0x000fe40003f45070 */
[----:B------:R-:W-:-:S02]  /*19570*/  SEL R164, R165, RZ, P4 ;  /* 0x000000ffa5a47207 */ /* 0x000fc40002000000 */
[----:B------:R-:W-:Y:S02]  /*19580*/  SEL R165, RZ, 0x4, P5 ;  /* 0x00000004ffa57807 */ /* 0x000fe40002800000 */
[----:B------:R-:W-:Y:S02]  /*19590*/  ISETP.NE.U32.AND P5, PT, R164, RZ, PT ;  /* 0x000000ffa400720c */ /* 0x000fe40003fa5070 */
[----:B------:R-:W-:Y:S02]  /*195a0*/  SEL R164, RZ, 0x4, P6 ;  /* 0x00000004ffa47807 */ /* 0x000fe40003000000 */
[----:B-1----:R-:W-:-:S03]  /*195b0*/  SHF.R.U32.HI R17, RZ, 0x6, R17 ;  /* 0x00000006ff117819 */ /* 0x002fc60000011611 */
[----:B------:R1:W-:Y:S01]  /*195c0*/  LDGSTS.E [R249+0x6e000], desc[UR16][R8.64], P2 ;  /* 0x6e00000008f97fae */ /* 0x0003e20009121850 */
[----:B---3--:R-:W-:-:S04]  /*195d0*/  IMAD.WIDE R176, R185, 0x4, R6 ;  /* 0x00000004b9b07825 */ /* 0x008fc800078e0206 */
[----:B----4-:R-:W-:Y:S01]  /*195e0*/  IMAD.WIDE R178, R185, 0x4, R18 ;  /* 0x00000004b9b27825 */ /* 0x010fe200078e0212 */
[----:B------:R-:W3:Y:S04]  /*195f0*/  LDL.LU.64 R6, [R1+0x608] ;  /* 0x0006080001067983 */ /* 0x000ee80000300a00 */
[----:B------:R-:W4:Y:S01]  /*19600*/  LDL.LU.64 R18, [R1+0x600] ;  /* 0x0006000001127983 */ /* 0x000f220000300a00 */
[----:B------:R-:W-:Y:S02]  /*19610*/  SGXT.U32 R17, R17, 0x1 ;  /* 0x000000011111781a */ /* 0x000fe40000000000 */
[----:B------:R-:W-:Y:S01]  /*19620*/  SEL R165, R165, RZ, P4 ;  /* 0x000000ffa5a57207 */ /* 0x000fe20002000000 */
        /* <DEDUP_REMOVED lines=11> */
[----:B------:R-:W-:Y:S02]  /*196e0*/  ISETP.NE.U32.AND P1, PT, R165, RZ, PT ;  /* 0x000000ffa500720c */ /* 0x000fe40003f25070 */
[----:B------:R-:W-:Y:S02]  /*196f0*/  LOP3.LUT R16, R16, 0x32, RZ, 0xfc, !PT ;  /* 0x0000003210107812 */ /* 0x000fe400078efcff */
[----:B------:R-:W-:Y:S02]  /*19700*/  SEL R165, R164, RZ, P4 ;  /* 0x000000ffa4a57207 */ /* 0x000fe40002000000 */
[----:B------:R-:W-:-:S02]  /*19710*/  SEL R164, RZ, 0x4, P6 ;  /* 0x00000004ffa47807 */ /* 0x000fc40003000000 */
[----:B------:R-:W-:Y:S02]  /*19720*/  ISETP.GE.AND P6, PT, R16, UR4, PT ;  /* 0x0000000410007c0c */ /* 0x000fe4000bfc6270 */
[----:B------:R-:W-:Y:S02]  /*19730*/  ISETP.NE.U32.AND P0, PT, R165, RZ, PT ;  /* 0x000000ffa500720c */ /* 0x000fe40003f05070 */
[----:B------:R-:W-:Y:S01]  /*19740*/  SEL R164, R164, RZ, P4 ;  /* 0x000000ffa4a47207 */ /* 0x000fe20002000000 */
[----:B------:R-:W-:Y:S01]  /*19750*/  IMAD.WIDE R188, R185, 0x4, R200 ;  /* 0x00000004b9bc7825 */ /* 0x000fe200078e02c8 */
[----:B------:R-:W-:Y:S01]  /*19760*/  SEL R165, RZ, 0x4, P6 ;  /* 0x00000004ffa57807 */ /* 0x000fe20003000000 */
[----:B------:R-:W-:Y:S01]  /*19770*/  LDGSTS.E [R250+0x68000], desc[UR16][R176.64], P1 ;  /* 0x68000000b0fa7fae */ /* 0x000fe20008921850 */
[----:B-1----:R-:W-:-:S07]  /*19780*/  SHF.R.U32.HI R16, RZ, 0x6, R17 ;  /* 0x00000006ff107819 */ /* 0x002fce0000011611 */
        /* <DEDUP_REMOVED lines=14> */
[----:B------:R-:W-:Y:S01]  /*19870*/  LDGSTS.E [R250+0x6a000], desc[UR16][R188.64], P6 ;  /* 0x6a000000bcfa7fae */ /* 0x000fe2000b121850 */
[----:B------:R-:W-:-:S02]  /*19880*/  ISETP.GE.AND P5, PT, R16, UR4, PT ;  /* 0x0000000410007c0c */ /* 0x000fc4000bfa6270 */
[----:B------:R-:W-:Y:S02]  /*19890*/  LOP3.LUT R17, R17, 0x72, RZ, 0xfc, !PT ;  /* 0x0000007211117812 */ /* 0x000fe400078efcff */
[----:B------:R-:W-:Y:S02]  /*198a0*/  SEL R164, RZ, 0x4, P2 ;  /* 0x00000004ffa47807 */ /* 0x000fe40001000000 */
[----:B------:R-:W-:Y:S02]  /*198b0*/  ISETP.NE.U32.AND P2, PT, R165, RZ, PT ;  /* 0x000000ffa500720c */ /* 0x000fe40003f45070 */
[----:B------:R-:W-:Y:S02]  /*198c0*/  SEL R165, RZ, 0x4, P5 ;  /* 0x00000004ffa57807 */ /* 0x000fe40002800000 */
[----:B------:R-:W-:Y:S02]  /*198d0*/  ISETP.GE.AND P5, PT, R17, UR4, PT ;  /* 0x0000000411007c0c */ /* 0x000fe4000bfa6270 */
[----:B------:R-:W1:Y:S02]  /*198e0*/  S2R R17, SR_TID.X ;  /* 0x0000000000117919 */ /* 0x000e640000002100 */
[----:B-1----:R-:W-:-:S02]  /*198f0*/  SHF.R.U32.HI R16, RZ, 0x6, R17 ;  /* 0x00000006ff107819 */ /* 0x002fc40000011611 */
[----:B------:R-:W-:-:S04]  /*19900*/  SHF.R.U32.HI R17, RZ, 0x6, R17 ;  /* 0x00000006ff117819 */ /* 0x000fc80000011611 */
[----:B------:R-:W-:-:S04]  /*19910*/  SGXT.U32 R17, R17, 0x1 ;  /* 0x000000011111781a */ /* 0x000fc80000000000 */
[----:B------:R-:W-:-:S04]  /*19920*/  LOP3.LUT R17, R17, 0x16, RZ, 0xfc, !PT ;  /* 0x0000001611117812 */ /* 0x000fc800078efcff */
[----:B------:R-:W-:Y:S02]  /*19930*/  ISETP.GE.AND P6, PT, R17, UR4, PT ;  /* 0x0000000411007c0c */ /* 0x000fe4000bfc6270 */
[----:B------:R-:W1:Y:S01]  /*19940*/  S2R R17, SR_TID.X ;  /* 0x0000000000117919 */ /* 0x000e620000002100 */
[----:B------:R-:W-:Y:S02]  /*19950*/  SEL R164, R164, RZ, P4 ;  /* 0x000000ffa4a47207 */ /* 0x000fe40002000000 */
[----:B------:R-:W-:Y:S02]  /*19960*/  SGXT.U32 R16, R16, 0x1 ;  /* 0x000000011010781a */ /* 0x000fe40000000000 */
[----:B------:R-:W-:Y:S02]  /*19970*/  ISETP.NE.U32.AND P1, PT, R164, RZ, PT ;  /* 0x000000ffa400720c */ /* 0x000fe40003f25070 */
[----:B------:R-:W-:Y:S02]  /*19980*/  SEL R164, R165, RZ, P4 ;  /* 0x000000ffa5a47207 */ /* 0x000fe40002000000 */
[----:B------:R-:W-:-:S02]  /*19990*/  LOP3.LUT R16, R16, 0x14, RZ, 0xfc, !PT ;  /* 0x0000001410107812 */ /* 0x000fc400078efcff */
[----:B------:R-:W-:Y:S02]  /*199a0*/  SEL R165, RZ, 0x4, P5 ;  /* 0x00000004ffa57807 */ /* 0x000fe40002800000 */
[----:B------:R-:W-:Y:S02]  /*199b0*/  ISETP.GE.AND P5, PT, R16, UR4, PT ;  /* 0x0000000410007c0c */ /* 0x000fe4000bfa6270 */
[----:B------:R-:W-:Y:S02]  /*199c0*/  ISETP.NE.U32.AND P0, PT, R164, RZ, PT ;  /* 0x000000ffa400720c */ /* 0x000fe40003f05070 */
[----:B------:R-:W-:Y:S02]  /*199d0*/  SEL R164, R165, RZ, P4 ;  /* 0x000000ffa5a47207 */ /* 0x000fe40002000000 */
[----:B------:R-:W-:Y:S02]  /*199e0*/  SEL R165, RZ, 0x4, P5 ;  /* 0x00000004ffa57807 */ /* 0x000fe40002800000 */
[----:B------:R-:W-:-:S02]  /*199f0*/  ISETP.NE.U32.AND P5, PT, R164, RZ, PT ;  /* 0x000000ffa400720c */ /* 0x000fc40003fa5070 */
[----:B-1----:R-:W-:-:S04]  /*19a00*/  SHF.R.U32.HI R17, RZ, 0x6, R17 ;  /* 0x00000006ff117819 */ /* 0x002fc80000011611 */
[----:B------:R-:W-:-:S04]  /*19a10*/  SGXT.U32 R17, R17, 0x1 ;  /* 0x000000011111781a */ /* 0x000fc80000000000 */
[----:B------:R-:W-:Y:S02]  /*19a20*/  LOP3.LUT R17, R17, 0x34, RZ, 0xfc, !PT ;  /* 0x0000003411117812 */ /* 0x000fe400078efcff */
[----:B------:R-:W-:Y:S02]  /*19a30*/  SEL R164, RZ, 0x4, P6 ;  /* 0x00000004ffa47807 */ /* 0x000fe40003000000 */
[----:B------:R-:W-:Y:S02]  /*19a40*/  ISETP.GE.AND P6, PT, R17, UR4, PT ;  /* 0x0000000411007c0c */ /* 0x000fe4000bfc6270 */
[----:B------:R-:W1:Y:S01]  /*19a50*/  S2R R17, SR_TID.X ;  /* 0x0000000000117919 */ /* 0x000e620000002100 */
[----:B------:R-:W-:-:S04]  /*19a60*/  IMAD.WIDE R192, R185, 0x4, R202 ;  /* 0x00000004b9c07825 */ /* 0x000fc800078e02ca */
[C---:B------:R-:W-:Y:S01]  /*19a70*/  IMAD.WIDE R8, R185.reuse, 0x4, R204 ;  /* 0x00000004b9087825 */ /* 0x040fe200078e02cc */
[----:B------:R-:W-:Y:S03]  /*19a80*/  LDGSTS.E [R250+0x6a008], desc[UR16][R192.64], P3 ;  /* 0x6a008000c0fa7fae */ /* 0x000fe60009921850 */
[----:B--2---:R-:W-:Y:S01]  /*19a90*/  IMAD.WIDE R2, R185, 0x4, R208 ;  /* 0x00000004b9027825 */ /* 0x004fe200078e02d0 */
[----:B------:R2:W-:Y:S04]  /*19aa0*/  STL.64 [R1+0x610], R8 ;  /* 0x0006100801007387 */ /* 0x0005e80000100a00 */
[----:B------:R2:W-:Y:S04]  /*19ab0*/  LDGSTS.E [R250+0x6c000], desc[UR16][R8.64], P2 ;  /* 0x6c00000008fa7fae */ /* 0x0005e80009121850 */
[----:B------:R2:W-:Y:S04]  /*19ac0*/  STL.64 [R1+0x618], R2 ;  /* 0x0006180201007387 */ /* 0x0005e80000100a00 */
[----:B------:R2:W-:Y:S01]  /*19ad0*/  LDGSTS.E [R250+0x6c008], desc[UR16][R2.64], P1 ;  /* 0x6c00800002fa7fae */ /* 0x0005e20008921850 */
[----:B-1----:R-:W-:-:S02]  /*19ae0*/  SHF.R.U32.HI R16, RZ, 0x6, R17 ;  /* 0x00000006ff107819 */ /* 0x002fc40000011611 */
[----:B------:R-:W-:-:S04]  /*19af0*/  SHF.R.U32.HI R17, RZ, 0x6, R17 ;  /* 0x00000006ff117819 */ /* 0x000fc80000011611 */
[----:B------:R-:W-:Y:S01]  /*19b00*/  SGXT.U32 R17, R17, 0x1 ;  /* 0x000000011111781a */ /* 0x000fe20000000000 */
[----:B--2---:R-:W-:-:S03]  /*19b10*/  IMAD.WIDE R8, R185, 0x4, R206 ;  /* 0x00000004b9087825 */ /* 0x004fc600078e02ce */
[----:B------:R-:W-:Y:S01]  /*19b20*/  LOP3.LUT R17, R17, 0x54, RZ, 0xfc, !PT ;  /* 0x0000005411117812 */ /* 0x000fe200078efcff */
[----:B------:R-:W-:Y:S01]  /*19b30*/  IMAD.WIDE R2, R185, 0x4, R236 ;  /* 0x00000004b9027825 */ /* 0x000fe200078e02ec */
[----:B------:R-:W-:Y:S01]  /*19b40*/  SGXT.U32 R16, R16, 0x1 ;  /* 0x000000011010781a */ /* 0x000fe20000000000 */
[----:B------:R1:W-:Y:S01]  /*19b50*/  LDGSTS.E [R250+0x6e000], desc[UR16][R8.64], P0 ;  /* 0x6e00000008fa7fae */ /* 0x0003e20008121850 */
[----:B------:R-:W-:Y:S02]  /*19b60*/  ISETP.GE.AND P1, PT, R17, UR4, PT ;  /* 0x0000000411007c0c */ /* 0x000fe4000bf26270 */
[----:B------:R-:W2:Y:S01]  /*19b70*/  S2R R17, SR_TID.X ;  /* 0x0000000000117919 */ /* 0x000ea20000002100 */
[----:B------:R1:W-:Y:S04]  /*19b80*/  STL.64 [R1+0x6b0], R8 ;  /* 0x0006b00801007387 */ /* 0x0003e80000100a00 */
[----:B------:R1:W-:Y:S01]  /*19b90*/  STL.64 [R1+0x6b8], R2 ;  /* 0x0006b80201007387 */ /* 0x0003e20000100a00 */
[----:B---3--:R-:W-:-:S04]  /*19ba0*/  IMAD.WIDE R172, R185, 0x4, R6 ;  /* 0x00000004b9ac7825 */ /* 0x008fc800078e0206 */
[----:B----4-:R-:W-:Y:S01]  /*19bb0*/  IMAD.WIDE R174, R185, 0x4, R18 ;  /* 0x00000004b9ae7825 */ /* 0x010fe200078e0212 */
[----:B------:R-:W3:Y:S04]  /*19bc0*/  LDL.LU.64 R6, [R1+0x5f8] ;  /* 0x0005f80001067983 */ /* 0x000ee80000300a00 */
[----:B------:R-:W4:Y:S01]  /*19bd0*/  LDL.LU.64 R18, [R1+0x5f0] ;  /* 0x0005f00001127983 */ /* 0x000f220000300a00 */
[----:B------:R-:W-:Y:S02]  /*19be0*/  SEL R165, R165, RZ, P4 ;  /* 0x000000ffa5a57207 */ /* 0x000fe40002000000 */
[----:B------:R-:W-:Y:S01]  /*19bf0*/  LOP3.LUT R16, R16, 0x36, RZ, 0xfc, !PT ;  /* 0x0000003610107812 */ /* 0x000fe200078efcff */
[----:B------:R1:W-:Y:S01]  /*19c00*/  LDGSTS.E [R250+0x6e008], desc[UR16][R2.64], P5 ;  /* 0x6e00800002fa7fae */ /* 0x0003e2000a921850 */
[----:B------:R-:W-:-:S02]  /*19c10*/  ISETP.NE.U32.AND P3, PT, R165, RZ, PT ;  /* 0x000000ffa500720c */ /* 0x000fc40003f65070 */
[----:B------:R-:W-:Y:S02]  /*19c20*/  SEL R165, R164, RZ, P4 ;  /* 0x000000ffa4a57207 */ /* 0x000fe40002000000 */
[----:B------:R-:W-:Y:S02]  /*19c30*/  SEL R164, RZ, 0x4, P6 ;  /* 0x00000004ffa47807 */ /* 0x000fe40003000000 */
[----:B------:R-:W-:Y:S02]  /*19c40*/  ISETP.GE.AND P6, PT, R16, UR4, PT ;  /* 0x0000000410007c0c */ /* 0x000fe4000bfc6270 */
[----:B--2---:R-:W-:-:S04]  /*19c50*/  SHF.R.U32.HI R16, RZ, 0x6, R17 ;  /* 0x00000006ff107819 */ /* 0x004fc80000011611 */
[----:B------:R-:W-:Y:S01]  /*19c60*/  SGXT.U32 R16, R16, 0x1 ;  /* 0x000000011010781a */ /* 0x000fe20000000000 */
[----:B------:R-:W-:Y:S01]  /*19c70*/  IMAD.WIDE R210, R185, 0x4, R210 ;  /* 0x00000004b9d27825 */ /* 0x000fe200078e02d2 */
[----:B------:R-:W-:Y:S02]  /*19c80*/  LDGSTS.E [R251+0x68000], desc[UR16][R172.64], P3 ;  /* 0x68000000acfb7fae */ /* 0x000fe40009921850 */
[----:B------:R-:W-:Y:S02]  /*19c90*/  LOP3.LUT R16, R16, 0x56, RZ, 0xfc, !PT ;  /* 0x0000005610107812 */ /* 0x000fe400078efcff */
[----:B------:R-:W-:Y:S02]  /*19ca0*/  ISETP.NE.U32.AND P2, PT, R165, RZ, PT ;  /* 0x000000ffa500720c */ /* 0x000fe40003f45070 */
[----:B------:R-:W-:Y:S02]  /*19cb0*/  ISETP.GE.AND P0, PT, R16, UR4, PT ;  /* 0x0000000410007c0c */ /* 0x000fe4000bf06270 */
[----:B------:R-:W-:-:S02]  /*19cc0*/  SHF.R.U32.HI R16, RZ, 0x6, R17 ;  /* 0x00000006ff107819 */ /* 0x000fc40000011611 */
[----:B------:R-:W-:Y:S02]  /*19cd0*/  SEL R164, R164, RZ, P4 ;  /* 0x000000ffa4a47207 */ /* 0x000fe40002000000 */
[----:B------:R-:W-:Y:S02]  /*19ce0*/  SEL R165, RZ, 0x4, P6 ;  /* 0x00000004ffa57807 */ /* 0x000fe40003000000 */
[----:B------:R-:W-:Y:S02]  /*19cf0*/  SGXT.U32 R16, R16, 0x1 ;  /* 0x000000011010781a */ /* 0x000fe40000000000 */
[----:B------:R-:W-:Y:S01]  /*19d00*/  SHF.R.U32.HI R17, RZ, 0x6, R17 ;  /* 0x00000006ff117819 */ /* 0x000fe20000011611 */
[----:B------:R-:W-:Y:S01]  /*19d10*/  LDGSTS.E [R251+0x68008], desc[UR16][R174.64], P2 ;  /* 0x68008000aefb7fae */ /* 0x000fe20009121850 */
        /* <DEDUP_REMOVED lines=14> */
[----:B------:R-:W2:Y:S02]  /*19e00*/  S2R R17, SR_TID.X ;  /* 0x0000000000117919 */ /* 0x000ea40000002100 */
[----:B--2---:R-:W-:-:S02]  /*19e10*/  SHF.R.U32.HI R16, RZ, 0x6, R17 ;  /* 0x00000006ff107819 */ /* 0x004fc40000011611 */
[----:B------:R-:W-:-:S04]  /*19e20*/  SHF.R.U32.HI R17, RZ, 0x6, R17 ;  /* 0x00000006ff117819 */ /* 0x000fc80000011611 */
[----:B------:R-:W-:-:S04]  /*19e30*/  SGXT.U32 R17, R17, 0x1 ;  /* 0x000000011111781a */ /* 0x000fc80000000000 */
[----:B------:R-:W-:-:S04]  /*19e40*/  LOP3.LUT R17, R17, 0x1a, RZ, 0xfc, !PT ;  /* 0x0000001a11117812 */ /* 0x000fc800078efcff */
[----:B------:R-:W-:Y:S02]  /*19e50*/  ISETP.GE.AND P6, PT, R17, UR4, PT ;  /* 0x0000000411007c0c */ /* 0x000fe4000bfc6270 */
[----:B------:R-:W2:Y:S01]  /*19e60*/  S2R R17, SR_TID.X ;  /* 0x0000000000117919 */ /* 0x000ea20000002100 */
        /* <DEDUP_REMOVED lines=11> */
[----:B--2---:R-:W-:-:S04]  /*19f20*/  SHF.R.U32.HI R17, RZ, 0x6, R17 ;  /* 0x00000006ff117819 */ /* 0x004fc80000011611 */
[----:B------:R-:W-:-:S04]  /*19f30*/  SGXT.U32 R17, R17, 0x1 ;  /* 0x000000011111781a */ /* 0x000fc80000000000 */
[----:B------:R-:W-:Y:S02]  /*19f40*/  LOP3.LUT R17, R17, 0x38, RZ, 0xfc, !PT ;  /* 0x0000003811117812 */ /* 0x000fe400078efcff */
[----:B------:R-:W-:Y:S02]  /*19f50*/  SEL R164, RZ, 0x4, P6 ;  /* 0x00000004ffa47807 */ /* 0x000fe40003000000 */
[----:B------:R-:W-:Y:S02]  /*19f60*/  ISETP.GE.AND P6, PT, R17, UR4, PT ;  /* 0x0000000411007c0c */ /* 0x000fe4000bfc6270 */
[----:B------:R-:W2:Y:S01]  /*19f70*/  S2R R17, SR_TID.X ;  /* 0x0000000000117919 */ /* 0x000ea20000002100 */
[----:B------:R-:W-:-:S04]  /*19f80*/  IMAD.WIDE R212, R185, 0x4, R212 ;  /* 0x00000004b9d47825 */ /* 0x000fc800078e02d4 */
[C---:B-1----:R-:W-:Y:S01]  /*19f90*/  IMAD.WIDE R8, R185.reuse, 0x4, R214 ;  /* 0x00000004b9087825 */ /* 0x042fe200078e02d6 */
[----:B------:R-:W-:Y:S03]  /*19fa0*/  LDGSTS.E [R251+0x6a008], desc[UR16][R212.64], P1 ;  /* 0x6a008000d4fb7fae */ /* 0x000fe60008921850 */
[----:B------:R-:W-:Y:S01]  /*19fb0*/  IMAD.WIDE R2, R185, 0x4, R218 ;  /* 0x00000004b9027825 */ /* 0x000fe200078e02da */
[----:B------:R1:W-:Y:S04]  /*19fc0*/  LDGSTS.E [R251+0x6c000], desc[UR16][R8.64], P0 ;  /* 0x6c00000008fb7fae */ /* 0x0003e80008121850 */
[----:B------:R1:W-:Y:S01]  /*19fd0*/  LDGSTS.E [R251+0x6c008], desc[UR16][R2.64], P3 ;  /* 0x6c00800002fb7fae */ /* 0x0003e20009921850 */
[----:B--2---:R-:W-:-:S02]  /*19fe0*/  SHF.R.U32.HI R16, RZ, 0x6, R17 ;  /* 0x00000006ff107819 */ /* 0x004fc40000011611 */
[----:B------:R-:W-:-:S04]  /*19ff0*/  SHF.R.U32.HI R17, RZ, 0x6, R17 ;  /* 0x00000006ff117819 */ /* 0x000fc80000011611 */
[----:B------:R-:W-:-:S04]  /*1a000*/  SGXT.U32 R17, R17, 0x1 ;  /* 0x000000011111781a */ /* 0x000fc80000000000 */
[----:B------:R-:W-:-:S04]  /*1a010*/  LOP3.LUT R17, R17, 0x58, RZ, 0xfc, !PT ;  /* 0x0000005811117812 */ /* 0x000fc800078efcff */
[----:B------:R-:W-:Y:S02]  /*1a020*/  ISETP.GE.AND P3, PT, R17, UR4, PT ;  /* 0x0000000411007c0c */ /* 0x000fe4000bf66270 */
[----:B------:R-:W2:Y:S01]  /*1a030*/  S2R R17, SR_TID.X ;  /* 0x0000000000117919 */ /* 0x000ea20000002100 */
[----:B------:R-:W-:Y:S02]  /*1a040*/  SGXT.U32 R16, R16, 0x1 ;  /* 0x000000011010781a */ /* 0x000fe40000000000 */
[----:B------:R-:W-:Y:S02]  /*1a050*/  SEL R165, R165, RZ, P4 ;  /* 0x000000ffa5a57207 */ /* 0x000fe40002000000 */
[----:B------:R-:W-:Y:S02]  /*1a060*/  LOP3.LUT R16, R16, 0x3a, RZ, 0xfc, !PT ;  /* 0x0000003a10107812 */ /* 0x000fe400078efcff */
[----:B------:R-:W-:Y:S02]  /*1a070*/  ISETP.NE.U32.AND P1, PT, R165, RZ, PT ;  /* 0x000000ffa500720c */ /* 0x000fe40003f25070 */
[----:B------:R-:W-:-:S02]  /*1a080*/  SEL R165, R164, RZ, P4 ;  /* 0x000000ffa4a57207 */ /* 0x000fc40002000000 */
[----:B------:R-:W-:Y:S02]  /*1a090*/  SEL R164, RZ, 0x4, P6 ;  /* 0x00000004ffa47807 */ /* 0x000fe40003000000 */
[----:B------:R-:W-:Y:S02]  /*1a0a0*/  ISETP.GE.AND P6, PT, R16, UR4, PT ;  /* 0x0000000410007c0c */ /* 0x000fe4000bfc6270 */
[----:B------:R-:W-:Y:S02]  /*1a0b0*/  SEL R164, R164, RZ, P4 ;  /* 0x000000ffa4a47207 */ /* 0x000fe40002000000 */
[----:B------:R-:W-:Y:S02]  /*1a0c0*/  ISETP.NE.U32.AND P0, PT, R165, RZ, PT ;  /* 0x000000ffa500720c */ /* 0x000fe40003f05070 */
[----:B------:R-:W-:Y:S02]  /*1a0d0*/  SEL R165, RZ, 0x4, P6 ;  /* 0x00000004ffa57807 */ /* 0x000fe40003000000 */
[----:B------:R-:W-:-:S02]  /*1a0e0*/  ISETP.NE.U32.AND P6, PT, R164, RZ, PT ;  /* 0x000000ffa400720c */ /* 0x000fc40003fc5070 */
[----:B--2---:R-:W-:-:S04]  /*1a0f0*/  SHF.R.U32.HI R16, RZ, 0x6, R17 ;  /* 0x00000006ff107819 */ /* 0x004fc80000011611 */
[----:B------:R-:W-:-:S04]  /*1a100*/  SGXT.U32 R16, R16, 0x1 ;  /* 0x000000011010781a */ /* 0x000fc80000000000 */
[----:B------:R-:W-:Y:S02]  /*1a110*/  LOP3.LUT R16, R16, 0x5a, RZ, 0xfc, !PT ;  /* 0x0000005a10107812 */ /* 0x000fe400078efcff */
[----:B------:R-:W-:Y:S02]  /*1a120*/  SEL R164, RZ, 0x4, P3 ;  /* 0x00000004ffa47807 */ /* 0x000fe40001800000 */
[----:B------:R-:W-:Y:S02]  /*1a130*/  ISETP.GE.AND P3, PT, R16, UR4, PT ;  /* 0x0000000410007c0c */ /* 0x000fe4000bf66270 */
[--C-:B------:R-:W-:Y:S01]  /*1a140*/  SHF.R.U32.HI R16, RZ, 0x6, R17.reuse ;  /* 0x00000006ff107819 */ /* 0x100fe20000011611 */
[----:B------:R1:W-:Y:S01]  /*1a150*/  STL.64 [R1+0x600], R8 ;  /* 0x0006000801007387 */ /* 0x0003e20000100a00 */
[----:B------:R-:W-:Y:S02]  /*1a160*/  SHF.R.U32.HI R17, RZ, 0x6, R17 ;  /* 0x00000006ff117819 */ /* 0x000fe40000011611 */
[----:B------:R-:W-:Y:S01]  /*1a170*/  SGXT.U32 R16, R16, 0x1 ;  /* 0x000000011010781a */ /* 0x000fe20000000000 */
[----:B------:R2:W-:Y:S01]  /*1a180*/  STL.64 [R1+0x608], R2 ;  /* 0x0006080201007387 */ /* 0x0005e20000100a00 */
[----:B------:R-:W-:-:S02]  /*1a190*/  SGXT.U32 R17, R17, 0x1 ;  /* 0x000000011111781a */ /* 0x000fc40000000000 */
[----:B------:R-:W-:Y:S01]  /*1a1a0*/  LOP3.LUT R16, R16, 0x78, RZ, 0xfc, !PT ;  /* 0x0000007810107812 */ /* 0x000fe200078efcff */
[----:B-1----:R-:W-:Y:S01]  /*1a1b0*/  IMAD.WIDE R8, R185, 0x4, R216 ;  /* 0x00000004b9087825 */ /* 0x002fe200078e02d8 */
[----:B------:R-:W-:-:S03]  /*1a1c0*/  SEL R165, R165, RZ, P4 ;  /* 0x000000ffa5a57207 */ /* 0x000fc60002000000 */
[----:B--2---:R-:W-:Y:S01]  /*1a1d0*/  IMAD.WIDE R2, R185, 0x4, R234 ;  /* 0x00000004b9027825 */ /* 0x004fe200078e02ea */
[----:B------:R1:W-:Y:S01]  /*1a1e0*/  LDGSTS.E [R251+0x6e000], desc[UR16][R8.64], P2 ;  /* 0x6e00000008fb7fae */ /* 0x0003e20009121850 */
[----:B------:R-:W-:Y:S02]  /*1a1f0*/  SEL R164, R164, RZ, P4 ;  /* 0x000000ffa4a47207 */ /* 0x000fe40002000000 */
[----:B------:R-:W-:Y:S01]  /*1a200*/  LOP3.LUT R17, R17, 0x7a, RZ, 0xfc, !PT ;  /* 0x0000007a11117812 */ /* 0x000fe200078efcff */
[----:B------:R2:W-:Y:S01]  /*1a210*/  LDGSTS.E [R251+0x6e008], desc[UR16][R2.64], P5 ;  /* 0x6e00800002fb7fae */ /* 0x0005e2000a921850 */
[----:B------:R-:W-:Y:S02]  /*1a220*/  ISETP.GE.AND P5, PT, R16, UR4, PT ;  /* 0x0000000410007c0c */ /* 0x000fe4000bfa6270 */
[----:B------:R-:W-:Y:S02]  /*1a230*/  ISETP.NE.U32.AND P2, PT, R165, RZ, PT ;  /* 0x000000ffa500720c */ /* 0x000fe40003f45070 */
[----:B------:R-:W-:-:S02]  /*1a240*/  SEL R165, RZ, 0x4, P3 ;  /* 0x00000004ffa57807 */ /* 0x000fc40001800000 */
[----:B------:R-:W-:Y:S02]  /*1a250*/  ISETP.NE.U32.AND P3, PT, R164, RZ, PT ;  /* 0x000000ffa400720c */ /* 0x000fe40003f65070 */
[----:B------:R-:W-:Y:S02]  /*1a260*/  SEL R164, RZ, 0x4, P5 ;  /* 0x00000004ffa47807 */ /* 0x000fe40002800000 */
[----:B------:R-:W-:Y:S02]  /*1a270*/  ISETP.GE.AND P5, PT, R17, UR4, PT ;  /* 0x0000000411007c0c */ /* 0x000fe4000bfa6270 */
[----:B------:R-:W1:Y:S01]  /*1a280*/  S2R R17, SR_TID.X ;  /* 0x0000000000117919 */ /* 0x000e620000002100 */
[----:B------:R-:W-:-:S04]  /*1a290*/  IMAD.WIDE R220, R185, 0x4, R220 ;  /* 0x00000004b9dc7825 */ /* 0x000fc800078e02dc */
[----:B---3--:R-:W-:-:S04]  /*1a2a0*/  IMAD.WIDE R168, R185, 0x4, R6 ;  /* 0x00000004b9a87825 */ /* 0x008fc800078e0206 */
[----:B----4-:R-:W-:Y:S01]  /*1a2b0*/  IMAD.WIDE R170, R185, 0x4, R18 ;  /* 0x00000004b9aa7825 */ /* 0x010fe200078e0212 */
[----:B------:R-:W-:Y:S04]  /*1a2c0*/  LDGSTS.E [R252+0x68000], desc[UR16][R168.64], P1 ;  /* 0x68000000a8fc7fae */ /* 0x000fe80008921850 */
[----:B------:R-:W-:Y:S04]  /*1a2d0*/  LDGSTS.E [R252+0x68008], desc[UR16][R170.64], P0 ;  /* 0x68008000aafc7fae */ /* 0x000fe80008121850 */
[----:B------:R-:W-:Y:S01]  /*1a2e0*/  LDGSTS.E [R252+0x6a000], desc[UR16][R220.64], P6 ;  /* 0x6a000000dcfc7fae */ /* 0x000fe2000b121850 */
        /* <DEDUP_REMOVED lines=13> */
[----:B------:R-:W-:Y:S02]  /*1a3c0*/  SEL R164, R164, RZ, P4 ;  /* 0x000000ffa4a47207 */ /* 0x000fe40002000000 */
[----:B------:R-:W-:Y:S01]  /*1a3d0*/  ISETP.NE.U32.AND P0, PT, R165, RZ, PT ;  /* 0x000000ffa500720c */ /* 0x000fe20003f05070 */
[----:B------:R3:W-:Y:S01]  /*1a3e0*/  STL.64 [R1+0x6a0], R8 ;  /* 0x0006a00801007387 */ /* 0x0007e20000100a00 */
[----:B------:R-:W-:Y:S02]  /*1a3f0*/  SEL R165, RZ, 0x4, P5 ;  /* 0x00000004ffa57807 */ /* 0x000fe40002800000 */
[----:B------:R-:W-:-:S02]  /*1a400*/  ISETP.NE.U32.AND P5, PT, R164, RZ, PT ;  /* 0x000000ffa400720c */ /* 0x000fc40003fa5070 */
[----:B-1----:R-:W-:-:S04]  /*1a410*/  SHF.R.U32.HI R17, RZ, 0x6, R17 ;  /* 0x00000006ff117819 */ /* 0x002fc80000011611 */
[----:B------:R-:W-:-:S04]  /*1a420*/  SGXT.U32 R17, R17, 0x1 ;  /* 0x000000011111781a */ /* 0x000fc80000000000 */
[----:B------:R-:W-:Y:S01]  /*1a430*/  LOP3.LUT R17, R17, 0x3c, RZ, 0xfc, !PT ;  /* 0x0000003c11117812 */ /* 0x000fe200078efcff */
[----:B------:R2:W-:Y:S01]  /*1a440*/  STL.64 [R1+0x6a8], R2 ;  /* 0x0006a80201007387 */ /* 0x0005e20000100a00 */
[----:B------:R-:W-:Y:S02]  /*1a450*/  SEL R164, RZ, 0x4, P6 ;  /* 0x00000004ffa47807 */ /* 0x000fe40003000000 */
[----:B------:R-:W-:Y:S01]  /*1a460*/  ISETP.GE.AND P6, PT, R17, UR4, PT ;  /* 0x0000000411007c0c */ /* 0x000fe2000bfc6270 */
[----:B------:R-:W4:Y:S04]  /*1a470*/  LDL.LU.64 R18, [R1+0x5e8] ;  /* 0x0005e80001127983 */ /* 0x000f280000300a00 */
[----:B------:R-:W4:Y:S01]  /*1a480*/  LDL.LU.64 R16, [R1+0x5e0] ;  /* 0x0005e00001107983 */ /* 0x000f220000300a00 */
[----:B------:R-:W1:Y:S01]  /*1a490*/  S2R R7, SR_TID.X ;  /* 0x0000000000077919 */ /* 0x000e620000002100 */
[----:B------:R-:W-:Y:S01]  /*1a4a0*/  IMAD.WIDE R224, R185, 0x4, R224 ;  /* 0x00000004b9e07825 */ /* 0x000fe200078e02e0 */
[----:B------:R-:W-:-:S04]  /*1a4b0*/  SEL R165, R165, RZ, P4 ;  /* 0x000000ffa5a57207 */ /* 0x000fc80002000000 */
[----:B------:R-:W-:Y:S01]  /*1a4c0*/  LDGSTS.E [R252+0x6a008], desc[UR16][R224.64], P2 ;  /* 0x6a008000e0fc7fae */ /* 0x000fe20009121850 */
[----:B------:R-:W-:Y:S02]  /*1a4d0*/  ISETP.NE.U32.AND P2, PT, R165, RZ, PT ;  /* 0x000000ffa500720c */ /* 0x000fe40003f45070 */
[----:B------:R-:W-:Y:S02]  /*1a4e0*/  SEL R165, RZ, 0x4, P6 ;  /* 0x00000004ffa57807 */ /* 0x000fe40003000000 */
[----:B-1----:R-:W-:-:S04]  /*1a4f0*/  SHF.R.U32.HI R7, RZ, 0x6, R7 ;  /* 0x00000006ff077819 */ /* 0x002fc80000011607 */
[----:B------:R-:W-:-:S04]  /*1a500*/  SGXT.U32 R7, R7, 0x1 ;  /* 0x000000010707781a */ /* 0x000fc80000000000 */
[----:B------:R-:W-:-:S04]  /*1a510*/  LOP3.LUT R7, R7, 0x3e, RZ, 0xfc, !PT ;  /* 0x0000003e07077812 */ /* 0x000fc800078efcff */
[----:B------:R-:W-:Y:S02]  /*1a520*/  ISETP.GE.AND P6, PT, R7, UR4, PT ;  /* 0x0000000407007c0c */ /* 0x000fe4000bfc6270 */
[----:B------:R-:W1:Y:S01]  /*1a530*/  S2R R7, SR_TID.X ;  /* 0x0000000000077919 */ /* 0x000e620000002100 */
[----:B------:R-:W-:-:S04]  /*1a540*/  IMAD.WIDE R238, R185, 0x4, R226 ;  /* 0x00000004b9ee7825 */ /* 0x000fc800078e02e2 */
[C---:B------:R-:W-:Y:S01]  /*1a550*/  IMAD.WIDE R248, R185.reuse, 0x4, R222 ;  /* 0x00000004b9f87825 */ /* 0x040fe200078e02de */
[----:B------:R-:W-:Y:S03]  /*1a560*/  LDGSTS.E [R252+0x6c000], desc[UR16][R238.64], P3 ;  /* 0x6c000000eefc7fae */ /* 0x000fe60009921850 */
[----:B---3--:R-:W-:Y:S01]  /*1a570*/  IMAD.WIDE R8, R185, 0x4, R230 ;  /* 0x00000004b9087825 */ /* 0x008fe200078e02e6 */
[----:B------:R-:W-:Y:S04]  /*1a580*/  LDGSTS.E [R252+0x6c008], desc[UR16][R248.64], P1 ;  /* 0x6c008000f8fc7fae */ /* 0x000fe80008921850 */
[----:B------:R-:W-:Y:S01]  /*1a590*/  LDGSTS.E [R252+0x6e000], desc[UR16][R8.64], P0 ;  /* 0x6e00000008fc7fae */ /* 0x000fe20008121850 */
[----:B-1----:R-:W-:-:S04]  /*1a5a0*/  SHF.R.U32.HI R6, RZ, 0x6, R7 ;  /* 0x00000006ff067819 */ /* 0x002fc80000011607 */
[----:B------:R-:W-:-:S04]  /*1a5b0*/  SGXT.U32 R6, R6, 0x1 ;  /* 0x000000010606781a */ /* 0x000fc80000000000 */
[----:B------:R-:W-:-:S04]  /*1a5c0*/  LOP3.LUT R6, R6, 0x5c, RZ, 0xfc, !PT ;  /* 0x0000005c06067812 */ /* 0x000fc800078efcff */
[----:B------:R-:W-:Y:S02]  /*1a5d0*/  ISETP.GE.AND P0, PT, R6, UR4, PT ;  /* 0x0000000406007c0c */ /* 0x000fe4000bf06270 */
[----:B------:R-:W-:Y:S01]  /*1a5e0*/  SHF.R.U32.HI R6, RZ, 0x6, R7 ;  /* 0x00000006ff067819 */ /* 0x000fe20000011607 */
[----:B--2---:R-:W-:Y:S01]  /*1a5f0*/  IMAD.WIDE R2, R185, 0x4, R228 ;  /* 0x00000004b9027825 */ /* 0x004fe200078e02e4 */
[----:B------:R-:W-:Y:S02]  /*1a600*/  SHF.R.U32.HI R21, RZ, 0x6, R7 ;  /* 0x00000006ff157819 */ /* 0x000fe40000011607 */
[----:B------:R-:W-:Y:S02]  /*1a610*/  SGXT.U32 R6, R6, 0x1 ;  /* 0x000000010606781a */ /* 0x000fe40000000000 */
[----:B------:R-:W-:Y:S01]  /*1a620*/  SEL R164, R164, RZ, P4 ;  /* 0x000000ffa4a47207 */ /* 0x000fe20002000000 */
[----:B------:R1:W-:Y:S01]  /*1a630*/  LDGSTS.E [R252+0x6e008], desc[UR16][R2.64], P5 ;  /* 0x6e00800002fc7fae */ /* 0x0003e2000a921850 */
[----:B------:R-:W-:-:S02]  /*1a640*/  LOP3.LUT R6, R6, 0x7c, RZ, 0xfc, !PT ;  /* 0x0000007c06067812 */ /* 0x000fc400078efcff */
[----:B------:R-:W-:Y:S02]  /*1a650*/  SGXT.U32 R21, R21, 0x1 ;  /* 0x000000011515781a */ /* 0x000fe40000000000 */
[----:B------:R-:W-:Y:S02]  /*1a660*/  ISETP.NE.U32.AND P3, PT, R164, RZ, PT ;  /* 0x000000ffa400720c */ /* 0x000fe40003f65070 */
[----:B------:R-:W-:Y:S02]  /*1a670*/  ISETP.GE.AND P5, PT, R6, UR4, PT ;  /* 0x0000000406007c0c */ /* 0x000fe4000bfa6270 */
[----:B------:R-:W-:Y:S02]  /*1a680*/  SEL R164, RZ, 0x4, P6 ;  /* 0x00000004ffa47807 */ /* 0x000fe40003000000 */
[----:B------:R-:W-:Y:S02]  /*1a690*/  SHF.R.U32.HI R6, RZ, 0x6, R7 ;  /* 0x00000006ff067819 */ /* 0x000fe40000011607 */
[----:B------:R-:W-:-:S02]  /*1a6a0*/  LOP3.LUT R21, R21, 0x5e, RZ, 0xfc, !PT ;  /* 0x0000005e15157812 */ /* 0x000fc400078efcff */
[----:B------:R-:W-:Y:S02]  /*1a6b0*/  SEL R165, R165, RZ, P4 ;  /* 0x000000ffa5a57207 */ /* 0x000fe40002000000 */
[----:B------:R-:W-:Y:S02]  /*1a6c0*/  SEL R164, R164, RZ, P4 ;  /* 0x000000ffa4a47207 */ /* 0x000fe40002000000 */
[----:B------:R-:W-:Y:S02]  /*1a6d0*/  SGXT.U32 R6, R6, 0x1 ;  /* 0x000000010606781a */ /* 0x000fe40000000000 */
[----:B------:R-:W-:Y:S02]  /*1a6e0*/  ISETP.GE.AND P6, PT, R21, UR4, PT ;  /* 0x0000000415007c0c */ /* 0x000fe4000bfc6270 */
[----:B------:R-:W-:Y:S02]  /*1a6f0*/  ISETP.NE.U32.AND P1, PT, R165, RZ, PT ;  /* 0x000000ffa500720c */ /* 0x000fe40003f25070 */
[----:B------:R-:W-:-:S02]  /*1a700*/  SEL R165, RZ, 0x4, P0 ;  /* 0x00000004ffa57807 */ /* 0x000fc40000000000 */
[----:B------:R-:W-:Y:S02]  /*1a710*/  LOP3.LUT R6, R6, 0x7e, RZ, 0xfc, !PT ;  /* 0x0000007e06067812 */ /* 0x000fe400078efcff */
[----:B------:R-:W-:Y:S02]  /*1a720*/  ISETP.NE.U32.AND P0, PT, R164, RZ, PT ;  /* 0x000000ffa400720c */ /* 0x000fe40003f05070 */
[----:B------:R-:W-:Y:S02]  /*1a730*/  LOP3.LUT R7, R7, 0x7f, RZ, 0xc0, !PT ;  /* 0x0000007f07077812 */ /* 0x000fe400078ec0ff */
[----:B------:R-:W-:Y:S02]  /*1a740*/  SEL R164, RZ, 0x4, P6 ;  /* 0x00000004ffa47807 */ /* 0x000fe40003000000 */
[----:B------:R-:W-:Y:S02]  /*1a750*/  SEL R190, RZ, 0x4, P5 ;  /* 0x00000004ffbe7807 */ /* 0x000fe40002800000 */
[----:B------:R-:W-:-:S02]  /*1a760*/  ISETP.GE.AND P6, PT, R6, UR4, PT ;  /* 0x0000000406007c0c */ /* 0x000fc4000bfc6270 */
[----:B------:R-:W-:Y:S02]  /*1a770*/  ISETP.GE.AND P5, PT, R7, UR4, PT ;  /* 0x0000000407007c0c */ /* 0x000fe4000bfa6270 */
[----:B------:R-:W-:Y:S02]  /*1a780*/  SEL R165, R165, RZ, P4 ;  /* 0x000000ffa5a57207 */ /* 0x000fe40002000000 */
[----:B------:R-:W-:Y:S01]  /*1a790*/  SEL R164, R164, RZ, P4 ;  /* 0x000000ffa4a47207 */ /* 0x000fe20002000000 */
[----:B------:R2:W-:Y:S01]  /*1a7a0*/  STL.64 [R1+0x5f0], R8 ;  /* 0x0005f00801007387 */ /* 0x0005e20000100a00 */
[----:B------:R-:W-:Y:S02]  /*1a7b0*/  SEL R187, RZ, 0x4, P6 ;  /* 0x00000004ffbb7807 */ /* 0x000fe40003000000 */
[----:B------:R-:W-:Y:S01]  /*1a7c0*/  SEL R186, RZ, 0x4, P5 ;  /* 0x00000004ffba7807 */ /* 0x000fe20002800000 */
[----:B------:R1:W-:Y:S01]  /*1a7d0*/  STL.64 [R1+0x5f8], R2 ;  /* 0x0005f80201007387 */ /* 0x0003e20000100a00 */
[----:B------:R-:W-:-:S02]  /*1a7e0*/  ISETP.NE.U32.AND P6, PT, R165, RZ, PT ;  /* 0x000000ffa500720c */ /* 0x000fc40003fc5070 */
[----:B------:R-:W-:Y:S02]  /*1a7f0*/  ISETP.NE.U32.AND P5, PT, R164, RZ, PT ;  /* 0x000000ffa400720c */ /* 0x000fe40003fa5070 */
[----:B------:R-:W-:Y:S01]  /*1a800*/  SEL R187, R187, RZ, P4 ;  /* 0x000000ffbbbb7207 */ /* 0x000fe20002000000 */
[C---:B----4-:R-:W-:Y:S02]  /*1a810*/  IMAD.WIDE R164, R185.reuse, 0x4, R18 ;  /* 0x00000004b9a47825 */ /* 0x050fe400078e0212 */
[----:B------:R-:W3:Y:S02]  /*1a820*/  LDL.LU.64 R18, [R1+0x4c8] ;  /* 0x0004c80001127983 */ /* 0x000ee40000300a00 */
[----:B------:R-:W-:Y:S02]  /*1a830*/  IMAD.WIDE R166, R185, 0x4, R16 ;  /* 0x00000004b9a67825 */ /* 0x000fe400078e0210 */
[----:B------:R-:W4:Y:S04]  /*1a840*/  LDL.LU.64 R6, [R1+0x488] ;  /* 0x0004880001067983 */ /* 0x000f280000300a00 */
[----:B------:R-:W4:Y:S04]  /*1a850*/  LDL.LU.64 R16, [R1+0x450] ;  /* 0x0004500001107983 */ /* 0x000f280000300a00 */
[----:B------:R-:W-:Y:S04]  /*1a860*/  LDGSTS.E [R245+0x68000], desc[UR16][R164.64], P2 ;  /* 0x68000000a4f57fae */ /* 0x000fe80009121850 */
[----:B------:R-:W-:Y:S01]  /*1a870*/  LDGSTS.E [R245+0x68008], desc[UR16][R166.64], P3 ;  /* 0x68008000a6f57fae */ /* 0x000fe20009921850 */
[----:B------:R-:W-:Y:S01]  /*1a880*/  ISETP.NE.U32.AND P3, PT, R187, RZ, PT ;  /* 0x000000ffbb00720c */ /* 0x000fe20003f65070 */
[----:B------:R-:W-:-:S02]  /*1a890*/  IMAD.SHL.U32 R187, R0, 0x80, RZ ;  /* 0x0000008000bb7824 */ /* 0x000fc400078e00ff */
[----:B--2---:R-:W2:Y:S04]  /*1a8a0*/  LDL.LU.64 R8, [R1+0x418] ;  /* 0x0004180001087983 */ /* 0x004ea80000300a00 */
[----:B------:R-:W5:Y:S04]  /*1a8b0*/  LDL.LU R0, [R1+0xd40] ;  /* 0x000d400001007983 */ /* 0x000f680000300800 */
[----:B------:R-:W2:Y:S04]  /*1a8c0*/  LDL.LU.64 R22, [R1+0x3e0] ;  /* 0x0003e00001167983 */ /* 0x000ea80000300a00 */
[----:B------:R-:W2:Y:S01]  /*1a8d0*/  LDL.LU.64 R20, [R1+0x3a8] ;  /* 0x0003a80001147983 */ /* 0x000ea20000300a00 */
[----:B------:R-:W-:Y:S01]  /*1a8e0*/  SEL R190, R190, RZ, P4 ;  /* 0x000000ffbebe7207 */ /* 0x000fe20002000000 */
[----:B------:R-:W-:-:S02]  /*1a8f0*/  IMAD.WIDE R10, R185, 0x4, R160 ;  /* 0x00000004b90a7825 */ /* 0x000fc400078e02a0 */
[----:B------:R-:W2:Y:S01]  /*1a900*/  LDL.LU.64 R214, [R1+0x370] ;  /* 0x0003700001d67983 */ /* 0x000ea20000300a00 */
[----:B------:R-:W-:Y:S01]  /*1a910*/  ISETP.NE.U32.AND P2, PT, R190, RZ, PT ;  /* 0x000000ffbe00720c */ /* 0x000fe20003f45070 */
[C---:B-1----:R-:W-:Y:S02]  /*1a920*/  IMAD.WIDE R2, R185.reuse, 0x4, R162 ;  /* 0x00000004b9027825 */ /* 0x042fe400078e02a2 */
[----:B------:R-:W2:Y:S02]  /*1a930*/  LDL.LU.64 R206, [R1+0x338] ;  /* 0x0003380001ce7983 */ /* 0x000ea40000300a00 */
[C---:B------:R-:W-:Y:S02]  /*1a940*/  IMAD.WIDE R200, R185.reuse, 0x4, R158 ;  /* 0x00000004b9c87825 */ /* 0x040fe400078e029e */
[----:B------:R-:W2:Y:S02]  /*1a950*/  LDL.LU.64 R208, [R1+0x300] ;  /* 0x0003000001d07983 */ /* 0x000ea40000300a00 */
[----:B------:R-:W-:-:S02]  /*1a960*/  IMAD.WIDE R202, R185, 0x4, R156 ;  /* 0x00000004b9ca7825 */ /* 0x000fc400078e029c */
[----:B------:R1:W-:Y:S02]  /*1a970*/  STL.64 [R1+0x5e0], R10 ;  /* 0x0005e00a01007387 */ /* 0x0003e40000100a00 */
[C---:B------:R-:W-:Y:S02]  /*1a980*/  IMAD.WIDE R234, R185.reuse, 0x4, R154 ;  /* 0x00000004b9ea7825 */ /* 0x040fe400078e029a */
[----:B------:R1:W-:Y:S02]  /*1a990*/  STL.64 [R1+0x5e8], R2 ;  /* 0x0005e80201007387 */ /* 0x0003e40000100a00 */
[----:B------:R-:W-:Y:S02]  /*1a9a0*/  IMAD.WIDE R236, R185, 0x4, R24 ;  /* 0x00000004b9ec7825 */ /* 0x000fe400078e0218 */
[----:B------:R-:W2:Y:S04]  /*1a9b0*/  LDL.LU.64 R204, [R1+0x2c8] ;  /* 0x0002c80001cc7983 */ /* 0x000ea80000300a00 */
[----:B------:R-:W2:Y:S04]  /*1a9c0*/  LDL.LU.64 R196, [R1+0x290] ;  /* 0x0002900001c47983 */ /* 0x000ea80000300a00 */
[----:B------:R-:W-:Y:S04]  /*1a9d0*/  LDGSTS.E [R245+0x6a000], desc[UR16][R200.64], P1 ;  /* 0x6a000000c8f57fae */ /* 0x000fe80008921850 */
[----:B------:R-:W2:Y:S04]  /*1a9e0*/  LDL.LU.64 R198, [R1+0x258] ;  /* 0x0002580001c67983 */ /* 0x000ea80000300a00 */
[----:B------:R-:W-:Y:S04]  /*1a9f0*/  LDGSTS.E [R245+0x6a008], desc[UR16][R202.64], P0 ;  /* 0x6a008000caf57fae */ /* 0x000fe80008121850 */
[----:B------:R-:W2:Y:S04]  /*1aa00*/  LDL.LU.64 R194, [R1+0x220] ;  /* 0x0002200001c27983 */ /* 0x000ea80000300a00 */
[----:B------:R-:W-:Y:S04]  /*1aa10*/  LDGSTS.E [R245+0x6c000], desc[UR16][R234.64], P6 ;  /* 0x6c000000eaf57fae */ /* 0x000fe8000b121850 */
[----:B------:R-:W-:Y:S04]  /*1aa20*/  LDGSTS.E [R245+0x6c008], desc[UR16][R236.64], P5 ;  /* 0x6c008000ecf57fae */ /* 0x000fe8000a921850 */
[----:B------:R2:W-:Y:S04]  /*1aa30*/  LDGSTS.E [R245+0x6e000], desc[UR16][R10.64], P2 ;  /* 0x6e0000000af57fae */ /* 0x0005e80009121850 */
[----:B------:R2:W-:Y:S01]  /*1aa40*/  LDGSTS.E [R245+0x6e008], desc[UR16][R2.64], P3 ;  /* 0x6e00800002f57fae */ /* 0x0005e20009921850 */
[----:B---3--:R-:W-:Y:S01]  /*1aa50*/  IMAD.WIDE R250, R187, 0x4, R18 ;  /* 0x00000004bbfa7825 */ /* 0x008fe200078e0212 */
[----:B------:R-:W-:-:S02]  /*1aa60*/  SEL R186, R186, RZ, P4 ;  /* 0x000000ffbaba7207 */ /* 0x000fc40002000000 */
[----:B------:R-:W3:Y:S01]  /*1aa70*/  LDL.LU.64 R18, [R1+0x1e8] ;  /* 0x0001e80001127983 */ /* 0x000ee20000300a00 */
[----:B----4-:R-:W-:-:S03]  /*1aa80*/  IMAD.WIDE R242, R187, 0x4, R6 ;  /* 0x00000004bbf27825 */ /* 0x010fc600078e0206 */
[----:B------:R-:W4:Y:S01]  /*1aa90*/  LDL.LU.64 R6, [R1+0x1b0] ;  /* 0x0001b00001067983 */ /* 0x000f220000300a00 */
[----:B------:R-:W-:-:S03]  /*1aaa0*/  IMAD.WIDE R232, R187, 0x4, R16 ;  /* 0x00000004bbe87825 */ /* 0x000fc600078e0210 */
[----:B------:R-:W4:Y:S04]  /*1aab0*/  LDL.LU.64 R16, [R1+0x178] ;  /* 0x0001780001107983 */ /* 0x000f280000300a00 */
[----:B-1----:R-:W4:Y:S04]  /*1aac0*/  LDL.LU.64 R10, [R1+0x140] ;  /* 0x00014000010a7983 */ /* 0x002f280000300a00 */
[----:B------:R-:W4:Y:S01]  /*1aad0*/  LDL.LU.64 R2, [R1+0x108] ;  /* 0x0001080001027983 */ /* 0x000f220000300a00 */
[----:B--2---:R-:W-:-:S03]  /*1aae0*/  IMAD.WIDE R230, R187, 0x4, R8 ;  /* 0x00000004bbe67825 */ /* 0x004fc600078e0208 */
[----:B------:R-:W-:Y:S04]  /*1aaf0*/  STL.64 [R1+0x4c8], R250 ;  /* 0x0004c8fa01007387 */ /* 0x000fe80000100a00 */
[----:B------:R-:W2:Y:S01]  /*1ab00*/  LDL.LU.64 R152, [R1+0xd0] ;  /* 0x0000d00001987983 */ /* 0x000ea20000300a00 */
[----:B------:R-:W-:-:S03]  /*1ab10*/  IMAD.WIDE R228, R187, 0x4, R22 ;  /* 0x00000004bbe47825 */ /* 0x000fc600078e0216 */
[----:B------:R-:W2:Y:S01]  /*1ab20*/  LDL.LU.64 R8, [R1+0x98] ;  /* 0x0000980001087983 */ /* 0x000ea20000300a00 */
[----:B------:R-:W-:-:S03]  /*1ab30*/  IMAD.WIDE R226, R187, 0x4, R20 ;  /* 0x00000004bbe27825 */ /* 0x000fc600078e0214 */
[----:B------:R-:W-:Y:S04]  /*1ab40*/  STL.64 [R1+0x488], R242 ;  /* 0x000488f201007387 */ /* 0x000fe80000100a00 */
[----:B------:R-:W2:Y:S04]  /*1ab50*/  LDL.LU.64 R22, [R1+0x60] ;  /* 0x0000600001167983 */ /* 0x000ea80000300a00 */
[----:B------:R-:W2:Y:S01]  /*1ab60*/  LDL.LU.64 R20, [R1+0x28] ;  /* 0x0000280001147983 */ /* 0x000ea20000300a00 */
[----:B------:R-:W-:-:S03]  /*1ab70*/  IMAD.WIDE R222, R187, 0x4, R214 ;  /* 0x00000004bbde7825 */ /* 0x000fc600078e02d6 */
[----:B------:R-:W-:Y:S01]  /*1ab80*/  STL.64 [R1+0x450], R232 ;  /* 0x000450e801007387 */ /* 0x000fe20000100a00 */
[C---:B------:R-:W-:Y:S01]  /*1ab90*/  IMAD.WIDE R218, R187.reuse, 0x4, R206 ;  /* 0x00000004bbda7825 */ /* 0x040fe200078e02ce */
[----:B------:R-:W-:Y:S02]  /*1aba0*/  ISETP.NE.U32.AND P4, PT, R186, RZ, PT ;  /* 0x000000ffba00720c */ /* 0x000fe40003f85070 */
[----:B------:R-:W-:Y:S01]  /*1abb0*/  STL.64 [R1+0x418], R230 ;  /* 0x000418e601007387 */ /* 0x000fe20000100a00 */
[----:B------:R-:W-:-:S03]  /*1abc0*/  IMAD.WIDE R216, R187, 0x4, R208 ;  /* 0x00000004bbd87825 */ /* 0x000fc600078e02d0 */
[----:B------:R-:W-:Y:S01]  /*1abd0*/  STL.64 [R1+0x660], R228 ;  /* 0x000660e401007387 */ /* 0x000fe20000100a00 */
[----:B------:R-:W-:-:S03]  /*1abe0*/  IMAD.WIDE R214, R187, 0x4, R204 ;  /* 0x00000004bbd67825 */ /* 0x000fc600078e02cc */
[----:B------:R-:W-:Y:S01]  /*1abf0*/  STL.64 [R1+0x700], R226 ;  /* 0x000700e201007387 */ /* 0x000fe20000100a00 */
[----:B------:R-:W-:-:S03]  /*1ac00*/  IMAD.WIDE R208, R187, 0x4, R196 ;  /* 0x00000004bbd07825 */ /* 0x000fc600078e02c4 */
[----:B------:R-:W-:Y:S04]  /*1ac10*/  STL.64 [R1+0x720], R222 ;  /* 0x000720de01007387 */ /* 0x000fe80000100a00 */
[----:B------:R-:W-:Y:S01]  /*1ac20*/  STL.64 [R1+0x750], R218 ;  /* 0x000750da01007387 */ /* 0x000fe20000100a00 */
[----:B------:R-:W-:-:S03]  /*1ac30*/  IMAD.WIDE R206, R187, 0x4, R198 ;  /* 0x00000004bbce7825 */ /* 0x000fc600078e02c6 */
[----:B------:R-:W-:Y:S04]  /*1ac40*/  STL.64 [R1+0x790], R216 ;  /* 0x000790d801007387 */ /* 0x000fe80000100a00 */
[----:B------:R-:W-:Y:S01]  /*1ac50*/  STL.64 [R1+0x7d0], R214 ;  /* 0x0007d0d601007387 */ /* 0x000fe20000100a00 */
[----:B------:R-:W-:-:S03]  /*1ac60*/  IMAD.WIDE R204, R187, 0x4, R194 ;  /* 0x00000004bbcc7825 */ /* 0x000fc600078e02c2 */
[----:B------:R-:W-:Y:S04]  /*1ac70*/  STL.64 [R1+0x810], R208 ;  /* 0x000810d001007387 */ /* 0x000fe80000100a00 */
[----:B------:R-:W-:Y:S04]  /*1ac80*/  STL.64 [R1+0x858], R206 ;  /* 0x000858ce01007387 */ /* 0x000fe80000100a00 */
[----:B------:R-:W-:Y:S01]  /*1ac90*/  STL.64 [R1+0x898], R204 ;  /* 0x000898cc01007387 */ /* 0x000fe20000100a00 */
[----:B------:R-:W-:-:S03]  /*1aca0*/  IMAD.WIDE R12, R187, 0x4, R12 ;  /* 0x00000004bb0c7825 */ /* 0x000fc600078e020c */
[----:B------:R-:W0:Y:S01]  /*1acb0*/  LDGDEPBAR ;  /* 0x00000000000079af */ /* 0x000e220000000000 */
[----:B------:R-:W-:-:S03]  /*1acc0*/  IMAD.WIDE R190, R187, 0x4, R28 ;  /* 0x00000004bbbe7825 */ /* 0x000fc600078e021c */
[----:B------:R-:W-:Y:S01]  /*1acd0*/  LDGSTS.E [R4+0x20000], desc[UR16][R250.64], P4 ;  /* 0x20000000fa047fae */ /* 0x000fe2000a121850 */
[----:B------:R-:W-:-:S03]  /*1ace0*/  IMAD.WIDE R162, R187, 0x4, R42 ;  /* 0x00000004bba27825 */ /* 0x000fc600078e022a */
[----:B------:R1:W-:Y:S01]  /*1acf0*/  LDGSTS.E [R4+0x20400], desc[UR16][R242.64], P4 ;  /* 0x20400000f2047fae */ /* 0x0003e2000a121850 */
[----:B------:R-:W-:-:S03]  /*1ad00*/  IMAD.WIDE R160, R187, 0x4, R56 ;  /* 0x00000004bba07825 */ /* 0x000fc600078e0238 */
[----:B------:R-:W-:Y:S01]  /*1ad10*/  LDGSTS.E [R4+0x20800], desc[UR16][R232.64], P4 ;  /* 0x20800000e8047fae */ /* 0x000fe2000a121850 */
[----:B------:R-:W-:-:S03]  /*1ad20*/  IMAD.WIDE R158, R187, 0x4, R70 ;  /* 0x00000004bb9e7825 */ /* 0x000fc600078e0246 */
[----:B------:R-:W-:Y:S01]  /*1ad30*/  LDGSTS.E [R4+0x20c00], desc[UR16][R230.64], P4 ;  /* 0x20c00000e6047fae */ /* 0x000fe2000a121850 */
[----:B------:R-:W-:-:S03]  /*1ad40*/  IMAD.WIDE R156, R187, 0x4, R84 ;  /* 0x00000004bb9c7825 */ /* 0x000fc600078e0254 */
[----:B------:R-:W-:Y:S01]  /*1ad50*/  LDGSTS.E [R4+0x21000], desc[UR16][R228.64], P4 ;  /* 0x21000000e4047fae */ /* 0x000fe2000a121850 */
[----:B------:R-:W-:-:S03]  /*1ad60*/  IMAD.WIDE R154, R187, 0x4, R98 ;  /* 0x00000004bb9a7825 */ /* 0x000fc600078e0262 */
[----:B------:R-:W-:Y:S04]  /*1ad70*/  LDGSTS.E [R4+0x21400], desc[UR16][R226.64], P4 ;  /* 0x21400000e2047fae */ /* 0x000fe8000a121850 */
[----:B------:R-:W-:Y:S04]  /*1ad80*/  LDGSTS.E [R4+0x21800], desc[UR16][R222.64], P4 ;  /* 0x21800000de047fae */ /* 0x000fe8000a121850 */
[----:B------:R-:W-:Y:S04]  /*1ad90*/  LDGSTS.E [R4+0x21c00], desc[UR16][R218.64], P4 ;  /* 0x21c00000da047fae */ /* 0x000fe8000a121850 */
[----:B------:R-:W-:Y:S04]  /*1ada0*/  LDGSTS.E [R4+0x22000], desc[UR16][R216.64], P4 ;  /* 0x22000000d8047fae */ /* 0x000fe8000a121850 */
[----:B------:R-:W-:Y:S04]  /*1adb0*/  LDGSTS.E [R4+0x22400], desc[UR16][R214.64], P4 ;  /* 0x22400000d6047fae */ /* 0x000fe8000a121850 */
[----:B------:R-:W-:Y:S04]  /*1adc0*/  LDGSTS.E [R4+0x22800], desc[UR16][R208.64], P4 ;  /* 0x22800000d0047fae */ /* 0x000fe8000a121850 */
[----:B------:R-:W-:Y:S04]  /*1add0*/  LDGSTS.E [R4+0x22c00], desc[UR16][R206.64], P4 ;  /* 0x22c00000ce047fae */ /* 0x000fe8000a121850 */
[----:B------:R-:W-:Y:S01]  /*1ade0*/  LDGSTS.E [R4+0x23000], desc[UR16][R204.64], P4 ;  /* 0x23000000cc047fae */ /* 0x000fe2000a121850 */
[----:B---3--:R-:W-:-:S04]  /*1adf0*/  IMAD.WIDE R18, R187, 0x4, R18 ;  /* 0x00000004bb127825 */ /* 0x008fc800078e0212 */
[C---:B----4-:R-:W-:Y:S01]  /*1ae00*/  IMAD.WIDE R6, R187.reuse, 0x4, R6 ;  /* 0x00000004bb067825 */ /* 0x050fe200078e0206 */
[----:B------:R3:W-:Y:S03]  /*1ae10*/  STL.64 [R1+0x8d8], R18 ;  /* 0x0008d81201007387 */ /* 0x0007e60000100a00 */
[C---:B------:R-:W-:Y:S01]  /*1ae20*/  IMAD.WIDE R16, R187.reuse, 0x4, R16 ;  /* 0x00000004bb107825 */ /* 0x040fe200078e0210 */
[----:B------:R4:W-:Y:S03]  /*1ae30*/  STL.64 [R1+0x918], R6 ;  /* 0x0009180601007387 */ /* 0x0009e60000100a00 */
[C---:B------:R-:W-:Y:S01]  /*1ae40*/  IMAD.WIDE R10, R187.reuse, 0x4, R10 ;  /* 0x00000004bb0a7825 */ /* 0x040fe200078e020a */
[----:B------:R1:W-:Y:S03]  /*1ae50*/  STL.64 [R1+0x958], R16 ;  /* 0x0009581001007387 */ /* 0x0003e60000100a00 */
[C---:B------:R-:W-:Y:S01]  /*1ae60*/  IMAD.WIDE R198, R187.reuse, 0x4, R2 ;  /* 0x00000004bbc67825 */ /* 0x040fe200078e0202 */
[----:B------:R1:W-:Y:S03]  /*1ae70*/  STL.64 [R1+0x998], R10 ;  /* 0x0009980a01007387 */ /* 0x0003e60000100a00 */
[C---:B--2---:R-:W-:Y:S01]  /*1ae80*/  IMAD.WIDE R196, R187.reuse, 0x4, R152 ;  /* 0x00000004bbc47825 */ /* 0x044fe200078e0298 */
[----:B------:R-:W-:Y:S03]  /*1ae90*/  STL.64 [R1+0x9d8], R198 ;  /* 0x0009d8c601007387 */ /* 0x000fe60000100a00 */
[C---:B------:R-:W-:Y:S01]  /*1aea0*/  IMAD.WIDE R8, R187.reuse, 0x4, R8 ;  /* 0x00000004bb087825 */ /* 0x040fe200078e0208 */
[----:B------:R-:W-:Y:S03]  /*1aeb0*/  STL.64 [R1+0xa10], R196 ;  /* 0x000a10c401007387 */ /* 0x000fe60000100a00 */
[C---:B------:R-:W-:Y:S01]  /*1aec0*/  IMAD.WIDE R194, R187.reuse, 0x4, R22 ;  /* 0x00000004bbc27825 */ /* 0x040fe200078e0216 */
[----:B------:R2:W-:Y:S03]  /*1aed0*/  STL.64 [R1+0xa48], R8 ;  /* 0x000a480801007387 */ /* 0x0005e60000100a00 */
[C---:B------:R-:W-:Y:S01]  /*1aee0*/  IMAD.WIDE R22, R187.reuse, 0x4, R20 ;  /* 0x00000004bb167825 */ /* 0x040fe200078e0214 */
[----:B------:R-:W-:Y:S04]  /*1aef0*/  STL.64 [R1+0xa78], R194 ;  /* 0x000a78c201007387 */ /* 0x000fe80000100a00 */
[----:B------:R2:W-:Y:S01]  /*1af00*/  STL.64 [R1+0xaa8], R22 ;  /* 0x000aa81601007387 */ /* 0x0005e20000100a00 */
[----:B------:R-:W-:-:S03]  /*1af10*/  IMAD.WIDE R152, R187, 0x4, R112 ;  /* 0x00000004bb987825 */ /* 0x000fc600078e0270 */
[----:B------:R-:W-:Y:S01]  /*1af20*/  STL.64 [R1+0xad0], R12 ;  /* 0x000ad00c01007387 */ /* 0x000fe20000100a00 */
[----:B------:R-:W-:-:S03]  /*1af30*/  IMAD.WIDE R20, R187, 0x4, R126 ;  /* 0x00000004bb147825 */ /* 0x000fc600078e027e */
[----:B------:R-:W-:Y:S01]  /*1af40*/  STL.64 [R1+0xaf8], R190 ;  /* 0x000af8be01007387 */ /* 0x000fe20000100a00 */
[----:B------:R-:W-:-:S03]  /*1af50*/  IMAD.WIDE R2, R187, 0x4, R140 ;  /* 0x00000004bb027825 */ /* 0x000fc600078e028c */
[----:B------:R-:W-:Y:S04]  /*1af60*/  STL.64 [R1+0xb18], R162 ;  /* 0x000b18a201007387 */ /* 0x000fe80000100a00 */
[----:B------:R-:W-:Y:S04]  /*1af70*/  STL.64 [R1+0xb38], R160 ;  /* 0x000b38a001007387 */ /* 0x000fe80000100a00 */
[----:B------:R-:W-:Y:S04]  /*1af80*/  STL.64 [R1+0xb50], R158 ;  /* 0x000b509e01007387 */ /* 0x000fe80000100a00 */
[----:B------:R-:W-:Y:S04]  /*1af90*/  STL.64 [R1+0xb68], R156 ;  /* 0x000b689c01007387 */ /* 0x000fe80000100a00 */
[----:B------:R-:W-:Y:S04]  /*1afa0*/  STL.64 [R1+0xb78], R154 ;  /* 0x000b789a01007387 */ /* 0x000fe80000100a00 */
[----:B------:R-:W-:Y:S04]  /*1afb0*/  STL.64 [R1+0xb88], R152 ;  /* 0x000b889801007387 */ /* 0x000fe80000100a00 */
[----:B------:R2:W-:Y:S04]  /*1afc0*/  STL.64 [R1+0xb90], R20 ;  /* 0x000b901401007387 */ /* 0x0005e80000100a00 */
[----:B------:R2:W-:Y:S04]  /*1afd0*/  STL.64 [R1+0xb98], R2 ;  /* 0x000b980201007387 */ /* 0x0005e80000100a00 */
[----:B------:R-:W-:Y:S04]  /*1afe0*/  LDGSTS.E [R4+0x23400], desc[UR16][R18.64], P4 ;  /* 0x2340000012047fae */ /* 0x000fe8000a121850 */
[----:B------:R2:W-:Y:S04]  /*1aff0*/  LDGSTS.E [R4+0x23800], desc[UR16][R6.64], P4 ;  /* 0x2380000006047fae */ /* 0x0005e8000a121850 */
[----:B------:R2:W-:Y:S04]  /*1b000*/  LDGSTS.E [R4+0x23c00], desc[UR16][R16.64], P4 ;  /* 0x23c0000010047fae */ /* 0x0005e8000a121850 */
[----:B---3--:R-:W3:Y:S04]  /*1b010*/  LDL.LU.64 R18, [R1+0x4c0] ;  /* 0x0004c00001127983 */ /* 0x008ee80000300a00 */
[----:B----4-:R-:W4:Y:S04]  /*1b020*/  LDL.LU.64 R6, [R1+0x480] ;  /* 0x0004800001067983 */ /* 0x010f280000300a00 */
[----:B------:R-:W-:Y:S04]  /*1b030*/  LDGSTS.E [R4+0x24000], desc[UR16][R10.64], P4 ;  /* 0x240000000a047fae */ /* 0x000fe8000a121850 */
[----:B------:R-:W-:Y:S04]  /*1b040*/  LDGSTS.E [R4+0x24400], desc[UR16][R198.64], P4 ;  /* 0x24400000c6047fae */ /* 0x000fe8000a121850 */
[----:B-1----:R-:W4:Y:S04]  /*1b050*/  LDL.LU.64 R16, [R1+0x448] ;  /* 0x0004480001107983 */ /* 0x002f280000300a00 */
[----:B------:R-:W-:Y:S04]  /*1b060*/  LDGSTS.E [R4+0x24800], desc[UR16][R196.64], P4 ;  /* 0x24800000c4047fae */ /* 0x000fe8000a121850 */
[----:B------:R-:W4:Y:S04]  /*1b070*/  LDL.LU.64 R10, [R1+0x410] ;  /* 0x00041000010a7983 */ /* 0x000f280000300a00 */
[----:B------:R-:W-:Y:S04]  /*1b080*/  LDGSTS.E [R4+0x24c00], desc[UR16][R8.64], P4 ;  /* 0x24c0000008047fae */ /* 0x000fe8000a121850 */
[----:B------:R-:W-:Y:S04]  /*1b090*/  LDGSTS.E [R4+0x25000], desc[UR16][R194.64], P4 ;  /* 0x25000000c2047fae */ /* 0x000fe8000a121850 */
[----:B------:R-:W-:Y:S04]  /*1b0a0*/  LDGSTS.E [R4+0x25400], desc[UR16][R22.64], P4 ;  /* 0x2540000016047fae */ /* 0x000fe8000a121850 */
[----:B--2---:R-:W2:Y:S04]  /*1b0b0*/  LDL.LU.64 R8, [R1+0x3d8] ;  /* 0x0003d80001087983 */ /* 0x004ea80000300a00 */
[----:B------:R-:W-:Y:S04]  /*1b0c0*/  LDGSTS.E [R4+0x25800], desc[UR16][R12.64], P4 ;  /* 0x258000000c047fae */ /* 0x000fe8000a121850 */
[----:B------:R-:W2:Y:S04]  /*1b0d0*/  LDL.LU.64 R22, [R1+0x3a0] ;  /* 0x0003a00001167983 */ /* 0x000ea80000300a00 */
[----:B------:R1:W-:Y:S04]  /*1b0e0*/  LDGSTS.E [R4+0x25c00], desc[UR16][R190.64], P4 ;  /* 0x25c00000be047fae */ /* 0x0003e8000a121850 */
        /* <DEDUP_REMOVED lines=11> */
[----:B------:R-:W-:Y:S04]  /*1b1a0*/  LDGSTS.E [R4+0x27400], desc[UR16][R152.64], P4 ;  /* 0x2740000098047fae */ /* 0x000fe8000a121850 */
[----:B------:R-:W2:Y:S04]  /*1b1b0*/  LDL.LU.64 R196, [R1+0x218] ;  /* 0x0002180001c47983 */ /* 0x000ea80000300a00 */
[----:B------:R1:W-:Y:S04]  /*1b1c0*/  LDGSTS.E [R4+0x27800], desc[UR16][R20.64], P4 ;  /* 0x2780000014047fae */ /* 0x0003e8000a121850 */
[----:B------:R1:W-:Y:S01]  /*1b1d0*/  LDGSTS.E [R4+0x27c00], desc[UR16][R2.64], P4 ;  /* 0x27c0000002047fae */ /* 0x0003e2000a121850 */
[----:B---3--:R-:W-:-:S03]  /*1b1e0*/  IMAD.WIDE R242, R187, 0x4, R18 ;  /* 0x00000004bbf27825 */ /* 0x008fc600078e0212 */
[----:B------:R-:W3:Y:S01]  /*1b1f0*/  LDL.LU.64 R18, [R1+0x1e0] ;  /* 0x0001e00001127983 */ /* 0x000ee20000300a00 */
[----:B----4-:R-:W-:-:S03]  /*1b200*/  IMAD.WIDE R6, R187, 0x4, R6 ;  /* 0x00000004bb067825 */ /* 0x010fc600078e0206 */
[----:B------:R-:W4:Y:S04]  /*1b210*/  LDL.LU.64 R20, [R1+0x1a8] ;  /* 0x0001a80001147983 */ /* 0x000f280000300a00 */
[----:B------:R-:W4:Y:S04]  /*1b220*/  LDL.LU.64 R2, [R1+0x170] ;  /* 0x0001700001027983 */ /* 0x000f280000300a00 */
[----:B------:R-:W4:Y:S04]  /*1b230*/  LDL.LU.64 R152, [R1+0x138] ;  /* 0x0001380001987983 */ /* 0x000f280000300a00 */
[----:B------:R-:W4:Y:S04]  /*1b240*/  LDL.LU.64 R198, [R1+0x100] ;  /* 0x0001000001c67983 */ /* 0x000f280000300a00 */
[----:B------:R4:W-:Y:S01]  /*1b250*/  STL.64 [R1+0x220], R242 ;  /* 0x000220f201007387 */ /* 0x0009e20000100a00 */
[----:B------:R-:W-:-:S03]  /*1b260*/  IMAD.WIDE R250, R187, 0x4, R10 ;  /* 0x00000004bbfa7825 */ /* 0x000fc600078e020a */
[----:B------:R-:W4:Y:S04]  /*1b270*/  LDL.LU.64 R194, [R1+0xc8] ;  /* 0x0000c80001c27983 */ /* 0x000f280000300a00 */
[----:B------:R-:W4:Y:S04]  /*1b280*/  LDL.LU.64 R10, [R1+0x90] ;  /* 0x00009000010a7983 */ /* 0x000f280000300a00 */
[----:B------:R4:W-:Y:S01]  /*1b290*/  STL.64 [R1+0x290], R6 ;  /* 0x0002900601007387 */ /* 0x0009e20000100a00 */
[----:B--2---:R-:W-:-:S03]  /*1b2a0*/  IMAD.WIDE R232, R187, 0x4, R8 ;  /* 0x00000004bbe87825 */ /* 0x004fc600078e0208 */
[----:B------:R-:W-:Y:S04]  /*1b2b0*/  LDGSTS.E [R5+0x20080], desc[UR16][R242.64], P4 ;  /* 0x20080000f2057fae */ /* 0x000fe8000a121850 */
[----:B------:R-:W2:Y:S01]  /*1b2c0*/  LDL.LU.64 R8, [R1+0x58] ;  /* 0x0000580001087983 */ /* 0x000ea20000300a00 */
[----:B------:R-:W-:-:S03]  /*1b2d0*/  IMAD.WIDE R230, R187, 0x4, R22 ;  /* 0x00000004bbe67825 */ /* 0x000fc600078e0216 */
[----:B------:R-:W-:Y:S04]  /*1b2e0*/  LDGSTS.E [R5+0x20480], desc[UR16][R6.64], P4 ;  /* 0x2048000006057fae */ /* 0x000fe8000a121850 */
[----:B------:R-:W2:Y:S01]  /*1b2f0*/  LDL.LU.64 R22, [R1+0x20] ;  /* 0x0000200001167983 */ /* 0x000ea20000300a00 */
[----:B------:R-:W-:-:S04]  /*1b300*/  IMAD.WIDE R16, R187, 0x4, R16 ;  /* 0x00000004bb107825 */ /* 0x000fc800078e0210 */
[C---:B------:R-:W-:Y:S01]  /*1b310*/  IMAD.WIDE R228, R187.reuse, 0x4, R216 ;  /* 0x00000004bbe47825 */ /* 0x040fe200078e02d8 */
[----:B------:R2:W-:Y:S04]  /*1b320*/  STL.64 [R1+0x300], R16 ;  /* 0x0003001001007387 */ /* 0x0005e80000100a00 */
        /* <DEDUP_REMOVED lines=10> */
[----:B------:R-:W-:Y:S01]  /*1b3d0*/  STL.64 [R1+0x748], R218 ;  /* 0x000748da01007387 */ /* 0x000fe20000100a00 */
[----:B-1----:R-:W-:-:S03]  /*1b3e0*/  IMAD.WIDE R190, R187, 0x4, R44 ;  /* 0x00000004bbbe7825 */ /* 0x002fc600078e022c */
[----:B------:R-:W-:Y:S01]  /*1b3f0*/  LDGSTS.E [R5+0x20880], desc[UR16][R16.64], P4 ;  /* 0x2088000010057fae */ /* 0x000fe2000a121850 */
[----:B------:R-:W-:-:S03]  /*1b400*/  IMAD.WIDE R214, R187, 0x4, R204 ;  /* 0x00000004bbd67825 */ /* 0x000fc600078e02cc */
[----:B------:R-:W-:Y:S01]  /*1b410*/  STL.64 [R1+0x788], R216 ;  /* 0x000788d801007387 */ /* 0x000fe20000100a00 */
[----:B------:R-:W-:-:S03]  /*1b420*/  IMAD.WIDE R208, R187, 0x4, R196 ;  /* 0x00000004bbd07825 */ /* 0x000fc600078e02c4 */
[----:B------:R-:W-:Y:S04]  /*1b430*/  STL.64 [R1+0x7c8], R214 ;  /* 0x0007c8d601007387 */ /* 0x000fe80000100a00 */
[----:B------:R-:W-:Y:S01]  /*1b440*/  STL.64 [R1+0x808], R208 ;  /* 0x000808d001007387 */ /* 0x000fe20000100a00 */
[----:B------:R-:W-:-:S03]  /*1b450*/  IMAD.WIDE R162, R187, 0x4, R58 ;  /* 0x00000004bba27825 */ /* 0x000fc600078e023a */
[----:B------:R-:W-:Y:S01]  /*1b460*/  LDGSTS.E [R5+0x20c80], desc[UR16][R250.64], P4 ;  /* 0x20c80000fa057fae */ /* 0x000fe2000a121850 */
        /* <DEDUP_REMOVED lines=23> */
[C---:B------:R-:W-:Y:S01]  /*1b5e0*/  IMAD.WIDE R204, R187.reuse, 0x4, R194 ;  /* 0x00000004bbcc7825 */ /* 0x040fe200078e02c2 */
[----:B------:R-:W-:Y:S03]  /*1b5f0*/  STL.64 [R1+0x950], R206 ;  /* 0x000950ce01007387 */ /* 0x000fe60000100a00 */
[C---:B------:R-:W-:Y:S01]  /*1b600*/  IMAD.WIDE R10, R187.reuse, 0x4, R10 ;  /* 0x00000004bb0a7825 */ /* 0x040fe200078e020a */
[----:B------:R-:W-:Y:S03]  /*1b610*/  STL.64 [R1+0x990], R204 ;  /* 0x000990cc01007387 */ /* 0x000fe60000100a00 */
[C---:B------:R-:W-:Y:S01]  /*1b620*/  IMAD.WIDE R194, R187.reuse, 0x4, R30 ;  /* 0x00000004bbc27825 */ /* 0x040fe200078e021e */
[----:B------:R4:W-:Y:S04]  /*1b630*/  STL.64 [R1+0x9d0], R10 ;  /* 0x0009d00a01007387 */ /* 0x0009e80000100a00 */
[----:B------:R4:W-:Y:S04]  /*1b640*/  LDGSTS.E [R5+0x23480], desc[UR16][R18.64], P4 ;  /* 0x2348000012057fae */ /* 0x0009e8000a121850 */
[----:B------:R-:W-:Y:S01]  /*1b650*/  LDGSTS.E [R5+0x23880], desc[UR16][R20.64], P4 ;  /* 0x2388000014057fae */ /* 0x000fe2000a121850 */
[----:B--2---:R-:W-:-:S03]  /*1b660*/  IMAD.WIDE R198, R187, 0x4, R8 ;  /* 0x00000004bbc67825 */ /* 0x004fc600078e0208 */
[----:B------:R-:W-:Y:S01]  /*1b670*/  LDGSTS.E [R5+0x23c80], desc[UR16][R2.64], P4 ;  /* 0x23c8000002057fae */ /* 0x000fe2000a121850 */
[----:B------:R-:W-:-:S04]  /*1b680*/  IMAD.WIDE R8, R187, 0x4, R14 ;  /* 0x00000004bb087825 */ /* 0x000fc800078e020e */
[C---:B------:R-:W-:Y:S01]  /*1b690*/  IMAD.WIDE R196, R187.reuse, 0x4, R22 ;  /* 0x00000004bbc47825 */ /* 0x040fe200078e0216 */
[----:B------:R-:W-:Y:S04]  /*1b6a0*/  STL.64 [R1+0xa08], R198 ;  /* 0x000a08c601007387 */ /* 0x000fe80000100a00 */
[----:B------:R-:W-:Y:S04]  /*1b6b0*/  STL.64 [R1+0xa40], R196 ;  /* 0x000a40c401007387 */ /* 0x000fe80000100a00 */
[----:B------:R2:W-:Y:S04]  /*1b6c0*/  STL.64 [R1+0xa70], R8 ;  /* 0x000a700801007387 */ /* 0x0005e80000100a00 */
[----:B------:R-:W-:Y:S01]  /*1b6d0*/  STL.64 [R1+0xaa0], R194 ;  /* 0x000aa0c201007387 */ /* 0x000fe20000100a00 */
[----:B------:R-:W-:-:S03]  /*1b6e0*/  IMAD.WIDE R22, R187, 0x4, R128 ;  /* 0x00000004bb167825 */ /* 0x000fc600078e0280 */
[----:B------:R-:W-:Y:S04]  /*1b6f0*/  STL.64 [R1+0xac8], R190 ;  /* 0x000ac8be01007387 */ /* 0x000fe80000100a00 */
[----:B------:R-:W-:Y:S04]  /*1b700*/  STL.64 [R1+0xaf0], R162 ;  /* 0x000af0a201007387 */ /* 0x000fe80000100a00 */
[----:B------:R-:W-:Y:S04]  /*1b710*/  STL.64 [R1+0xb10], R160 ;  /* 0x000b10a001007387 */ /* 0x000fe80000100a00 */
[----:B------:R-:W-:Y:S04]  /*1b720*/  STL.64 [R1+0xb30], R158 ;  /* 0x000b309e01007387 */ /* 0x000fe80000100a00 */
[----:B------:R-:W-:Y:S04]  /*1b730*/  STL.64 [R1+0xb48], R156 ;  /* 0x000b489c01007387 */ /* 0x000fe80000100a00 */
[----:B------:R-:W5:Y:S04]  /*1b740*/  LDL.LU.64 R242, [R1+0xd38] ;  /* 0x000d380001f27983 */ /* 0x000f680000300a00 */
[----:B------:R-:W-:Y:S04]  /*1b750*/  STL.64 [R1+0xb60], R154 ;  /* 0x000b609a01007387 */ /* 0x000fe80000100a00 */
[----:B------:R-:W2:Y:S04]  /*1b760*/  LDL.LU.64 R6, [R1+0xd30] ;  /* 0x000d300001067983 */ /* 0x000ea80000300a00 */
[----:B------:R2:W-:Y:S04]  /*1b770*/  STL.64 [R1+0xb70], R22 ;  /* 0x000b701601007387 */ /* 0x0005e80000100a00 */
[----:B------:R-:W2:Y:S04]  /*1b780*/  LDL.LU.64 R16, [R1+0xd28] ;  /* 0x000d280001107983 */ /* 0x000ea80000300a00 */
[----:B------:R2:W-:Y:S04]  /*1b790*/  STL.64 [R1+0xb80], R12 ;  /* 0x000b800c01007387 */ /* 0x0005e80000100a00 */
[----:B-1----:R-:W2:Y:S04]  /*1b7a0*/  LDL.LU.64 R18, [R1+0x4b8] ;  /* 0x0004b80001127983 */ /* 0x002ea80000300a00 */
[----:B---3--:R-:W3:Y:S04]  /*1b7b0*/  LDL.LU.64 R20, [R1+0x478] ;  /* 0x0004780001147983 */ /* 0x008ee80000300a00 */
[----:B----4-:R-:W4:Y:S04]  /*1b7c0*/  LDL.LU.64 R2, [R1+0x440] ;  /* 0x0004400001027983 */ /* 0x010f280000300a00 */
[----:B------:R-:W-:Y:S04]  /*1b7d0*/  LDGSTS.E [R5+0x24080], desc[UR16][R152.64], P4 ;  /* 0x2408000098057fae */ /* 0x000fe8000a121850 */
[----:B------:R1:W-:Y:S04]  /*1b7e0*/  LDGSTS.E [R5+0x24480], desc[UR16][R206.64], P4 ;  /* 0x24480000ce057fae */ /* 0x0003e8000a121850 */
[----:B------:R1:W-:Y:S04]  /*1b7f0*/  LDGSTS.E [R5+0x24880], desc[UR16][R204.64], P4 ;  /* 0x24880000cc057fae */ /* 0x0003e8000a121850 */
[----:B------:R-:W-:Y:S04]  /*1b800*/  LDGSTS.E [R5+0x24c80], desc[UR16][R10.64], P4 ;  /* 0x24c800000a057fae */ /* 0x000fe8000a121850 */
[----:B------:R-:W4:Y:S04]  /*1b810*/  LDL.LU.64 R152, [R1+0x408] ;  /* 0x0004080001987983 */ /* 0x000f280000300a00 */
[----:B------:R-:W-:Y:S04]  /*1b820*/  LDGSTS.E [R5+0x25080], desc[UR16][R198.64], P4 ;  /* 0x25080000c6057fae */ /* 0x000fe8000a121850 */
[----:B------:R-:W-:Y:S04]  /*1b830*/  LDGSTS.E [R5+0x25480], desc[UR16][R196.64], P4 ;  /* 0x25480000c4057fae */ /* 0x000fe8000a121850 */
[----:B------:R-:W4:Y:S04]  /*1b840*/  LDL.LU.64 R10, [R1+0x3d0] ;  /* 0x0003d000010a7983 */ /* 0x000f280000300a00 */
[----:B------:R-:W-:Y:S04]  /*1b850*/  LDGSTS.E [R5+0x25880], desc[UR16][R8.64], P4 ;  /* 0x2588000008057fae */ /* 0x000fe8000a121850 */
[----:B------:R-:W-:Y:S04]  /*1b860*/  LDGSTS.E [R5+0x25c80], desc[UR16][R194.64], P4 ;  /* 0x25c80000c2057fae */ /* 0x000fe8000a121850 */
[----:B------:R-:W-:Y:S04]  /*1b870*/  LDGSTS.E [R5+0x26080], desc[UR16][R190.64], P4 ;  /* 0x26080000be057fae */ /* 0x000fe8000a121850 */
[----:B--2---:R-:W2:Y:S04]  /*1b880*/  LDL.LU.64 R8, [R1+0x398] ;  /* 0x0003980001087983 */ /* 0x004ea80000300a00 */
[----:B------:R-:W2:Y:S04]  /*1b890*/  LDL.LU.64 R222, [R1+0x360] ;  /* 0x0003600001de7983 */ /* 0x000ea80000300a00 */
        /* <DEDUP_REMOVED lines=9> */
[----:B------:R-:W1:Y:S04]  /*1b930*/  LDL.LU.64 R206, [R1+0x248] ;  /* 0x0002480001ce7983 */ /* 0x000e680000300a00 */
[----:B------:R-:W-:Y:S04]  /*1b940*/  LDGSTS.E [R5+0x27880], desc[UR16][R22.64], P4 ;  /* 0x2788000016057fae */ /* 0x000fe8000a121850 */
[----:B------:R-:W2:Y:S01]  /*1b950*/  LDL.LU.64 R204, [R1+0x210] ;  /* 0x0002100001cc7983 */ /* 0x000ea20000300a00 */
[----:B------:R-:W-:-:S03]  /*1b960*/  IMAD.WIDE R18, R187, 0x4, R18 ;  /* 0x00000004bb127825 */ /* 0x000fc600078e0212 */
[----:B------:R-:W2:Y:S01]  /*1b970*/  LDL.LU.64 R22, [R1+0x1d8] ;  /* 0x0001d80001167983 */ /* 0x000ea20000300a00 */
[----:B---3--:R-:W-:-:S03]  /*1b980*/  IMAD.WIDE R250, R187, 0x4, R20 ;  /* 0x00000004bbfa7825 */ /* 0x008fc600078e0214 */
[----:B------:R3:W-:Y:S01]  /*1b990*/  LDGSTS.E [R5+0x27c80], desc[UR16][R12.64], P4 ;  /* 0x27c800000c057fae */ /* 0x0007e2000a121850 */
        /* <DEDUP_REMOVED lines=9> */
[----:B------:R-:W-:Y:S01]  /*1ba30*/  STL.64 [R1+0xd0], R250 ;  /* 0x0000d0fa01007387 */ /* 0x000fe20000100a00 */
[----:B------:R-:W-:-:S03]  /*1ba40*/  IMAD.WIDE R228, R187, 0x4, R10 ;  /* 0x00000004bbe47825 */ /* 0x000fc600078e020a */
[----:B------:R-:W-:Y:S04]  /*1ba50*/  LDGSTS.E [R6+0x20100], desc[UR16][R18.64], P4 ;  /* 0x2010000012067fae */ /* 0x000fe8000a121850 */
[----:B------:R-:W4:Y:S01]  /*1ba60*/  LDL.LU.64 R10, [R1+0x50] ;  /* 0x00005000010a7983 */ /* 0x000f220000300a00 */
[----:B--2---:R-:W-:-:S03]  /*1ba70*/  IMAD.WIDE R226, R187, 0x4, R8 ;  /* 0x00000004bbe27825 */ /* 0x004fc600078e0208 */
[----:B------:R-:W-:Y:S04]  /*1ba80*/  LDGSTS.E [R6+0x20500], desc[UR16][R250.64], P4 ;  /* 0x20500000fa067fae */ /* 0x000fe8000a121850 */
[----:B------:R-:W2:Y:S01]  /*1ba90*/  LDL.LU.64 R8, [R1+0x18] ;  /* 0x0000180001087983 */ /* 0x000ea20000300a00 */
        /* <DEDUP_REMOVED lines=30> */
[----:B---3--:R-:W-:-:S03]  /*1bc80*/  IMAD.WIDE R12, R187, 0x4, R102 ;  /* 0x00000004bb0c7825 */ /* 0x008fc600078e0266 */
[----:B------:R-:W-:Y:S01]  /*1bc90*/  LDGSTS.E [R6+0x22100], desc[UR16][R216.64], P4 ;  /* 0x22100000d8067fae */ /* 0x000fe2000a121850 */
[----:B------:R-:W-:-:S03]  /*1bca0*/  IMAD.WIDE R4, R187, 0x4, R144 ;  /* 0x00000004bb047825 */ /* 0x000fc600078e0290 */
[----:B------:R-:W-:Y:S04]  /*1bcb0*/  LDGSTS.E [R6+0x22500], desc[UR16][R214.64], P4 ;  /* 0x22500000d6067fae */ /* 0x000fe8000a121850 */
[----:B------:R-:W-:Y:S04]  /*1bcc0*/  LDGSTS.E [R6+0x22900], desc[UR16][R208.64], P4 ;  /* 0x22900000d0067fae */ /* 0x000fe8000a121850 */
[----:B------:R-:W-:Y:S04]  /*1bcd0*/  LDGSTS.E [R6+0x22d00], desc[UR16][R206.64], P4 ;  /* 0x22d00000ce067fae */ /* 0x000fe8000a121850 */
[----:B------:R-:W-:Y:S01]  /*1bce0*/  LDGSTS.E [R6+0x23100], desc[UR16][R204.64], P4 ;  /* 0x23100000cc067fae */ /* 0x000fe2000a121850 */
[----:B------:R-:W-:-:S04]  /*1bcf0*/  IMAD.WIDE R22, R187, 0x4, R22 ;  /* 0x00000004bb167825 */ /* 0x000fc800078e0216 */
[C---:B----4-:R-:W-:Y:S01]  /*1bd00*/  IMAD.WIDE R20, R187.reuse, 0x4, R20 ;  /* 0x00000004bb147825 */ /* 0x050fe200078e0214 */
        /* <DEDUP_REMOVED lines=11> */
[----:B------:R-:W-:Y:S04]  /*1bdc0*/  STL.64 [R1+0x948], R190 ;  /* 0x000948be01007387 */ /* 0x000fe80000100a00 */
[----:B------:R-:W-:Y:S01]  /*1bdd0*/  LDGSTS.E [R6+0x23500], desc[UR16][R22.64], P4 ;  /* 0x2350000016067fae */ /* 0x000fe2000a121850 */
[----:B------:R-:W-:-:S03]  /*1bde0*/  IMAD.WIDE R162, R187, 0x4, R10 ;  /* 0x00000004bba27825 */ /* 0x000fc600078e020a */
[----:B------:R4:W-:Y:S04]  /*1bdf0*/  LDGSTS.E [R6+0x23900], desc[UR16][R20.64], P4 ;  /* 0x2390000014067fae */ /* 0x0009e8000a121850 */
[----:B------:R-:W-:Y:S01]  /*1be00*/  STL.64 [R1+0x988], R162 ;  /* 0x000988a201007387 */ /* 0x000fe20000100a00 */
[----:B------:R-:W-:-:S03]  /*1be10*/  IMAD.WIDE R10, R187, 0x4, R116 ;  /* 0x00000004bb0a7825 */ /* 0x000fc600078e0274 */
[----:B------:R-:W-:Y:S04]  /*1be20*/  LDGSTS.E [R6+0x23d00], desc[UR16][R2.64], P4 ;  /* 0x23d0000002067fae */ /* 0x000fe8000a121850 */
[----:B------:R-:W-:Y:S01]  /*1be30*/  LDGSTS.E [R6+0x24100], desc[UR16][R198.64], P4 ;  /* 0x24100000c6067fae */ /* 0x000fe2000a121850 */
[----:B--2---:R-:W-:-:S03]  /*1be40*/  IMAD.WIDE R152, R187, 0x4, R8 ;  /* 0x00000004bb987825 */ /* 0x004fc600078e0208 */
[----:B------:R-:W-:Y:S04]  /*1be50*/  LDGSTS.E [R6+0x24500], desc[UR16][R196.64], P4 ;  /* 0x24500000c4067fae */ /* 0x000fe8000a121850 */
        /* <DEDUP_REMOVED lines=9> */
[----:B------:R-:W2:Y:S04]  /*1bef0*/  LDL.LU.64 R18, [R1+0xd20] ;  /* 0x000d200001127983 */ /* 0x000ea80000300a00 */
[----:B------:R-:W-:Y:S04]  /*1bf00*/  STL.64 [R1+0xb28], R10 ;  /* 0x000b280a01007387 */ /* 0x000fe80000100a00 */
[----:B------:R2:W-:Y:S04]  /*1bf10*/  STL.64 [R1+0xb40], R8 ;  /* 0x000b400801007387 */ /* 0x0005e80000100a00 */
[----:B------:R2:W-:Y:S04]  /*1bf20*/  STL.64 [R1+0xb58], R4 ;  /* 0x000b580401007387 */ /* 0x0005e80000100a00 */
[----:B-1----:R-:W2:Y:S04]  /*1bf30*/  LDL.LU.64 R22, [R1+0x4b0] ;  /* 0x0004b00001167983 */ /* 0x002ea80000300a00 */
[----:B---3--:R-:W3:Y:S04]  /*1bf40*/  LDL.LU.64 R20, [R1+0x470] ;  /* 0x0004700001147983 */ /* 0x008ee80000300a00 */
[----:B----4-:R-:W4:Y:S04]  /*1bf50*/  LDL.LU.64 R2, [R1+0x438] ;  /* 0x0004380001027983 */ /* 0x010f280000300a00 */
[----:B------:R-:W4:Y:S04]  /*1bf60*/  LDL.LU.64 R232, [R1+0x400] ;  /* 0x0004000001e87983 */ /* 0x000f280000300a00 */
[----:B------:R-:W-:Y:S04]  /*1bf70*/  LDGSTS.E [R6+0x24900], desc[UR16][R194.64], P4 ;  /* 0x24900000c2067fae */ /* 0x000fe8000a121850 */
[----:B------:R-:W-:Y:S04]  /*1bf80*/  LDGSTS.E [R6+0x24d00], desc[UR16][R190.64], P4 ;  /* 0x24d00000be067fae */ /* 0x000fe8000a121850 */
[----:B------:R-:W-:Y:S04]  /*1bf90*/  LDGSTS.E [R6+0x25100], desc[UR16][R162.64], P4 ;  /* 0x25100000a2067fae */ /* 0x000fe8000a121850 */
[----:B------:R-:W4:Y:S04]  /*1bfa0*/  LDL.LU.64 R194, [R1+0x3c8] ;  /* 0x0003c80001c27983 */ /* 0x000f280000300a00 */
[----:B------:R-:W-:Y:S04]  /*1bfb0*/  LDGSTS.E [R6+0x25500], desc[UR16][R152.64], P4 ;  /* 0x2550000098067fae */ /* 0x000fe8000a121850 */
[----:B------:R-:W-:Y:S04]  /*1bfc0*/  LDGSTS.E [R6+0x25900], desc[UR16][R16.64], P4 ;  /* 0x2590000010067fae */ /* 0x000fe8000a121850 */
[----:B------:R-:W-:Y:S04]  /*1bfd0*/  LDGSTS.E [R6+0x25d00], desc[UR16][R160.64], P4 ;  /* 0x25d00000a0067fae */ /* 0x000fe8000a121850 */
[----:B--2---:R-:W2:Y:S04]  /*1bfe0*/  LDL.LU.64 R152, [R1+0x390] ;  /* 0x0003900001987983 */ /* 0x004ea80000300a00 */
[----:B------:R-:W-:Y:S04]  /*1bff0*/  LDGSTS.E [R6+0x26100], desc[UR16][R158.64], P4 ;  /* 0x261000009e067fae */ /* 0x000fe8000a121850 */
[----:B------:R-:W-:Y:S04]  /*1c000*/  LDGSTS.E [R6+0x26500], desc[UR16][R156.64], P4 ;  /* 0x265000009c067fae */ /* 0x000fe8000a121850 */
[----:B------:R-:W2:Y:S04]  /*1c010*/  LDL.LU.64 R226, [R1+0x358] ;  /* 0x0003580001e27983 */ /* 0x000ea80000300a00 */
        /* <DEDUP_REMOVED lines=8> */
[----:B------:R1:W-:Y:S04]  /*1c0a0*/  LDGSTS.E [R6+0x27900], desc[UR16][R8.64], P4 ;  /* 0x2790000008067fae */ /* 0x0003e8000a121850 */
[----:B------:R-:W2:Y:S04]  /*1c0b0*/  LDL.LU.64 R208, [R1+0x240] ;  /* 0x0002400001d07983 */ /* 0x000ea80000300a00 */
[----:B------:R-:W2:Y:S01]  /*1c0c0*/  LDL.LU.64 R206, [R1+0x208] ;  /* 0x0002080001ce7983 */ /* 0x000ea20000300a00 */
[----:B---3--:R-:W-:-:S03]  /*1c0d0*/  IMAD.WIDE R20, R187, 0x4, R20 ;  /* 0x00000004bb147825 */ /* 0x008fc600078e0214 */
[----:B------:R3:W-:Y:S01]  /*1c0e0*/  LDGSTS.E [R6+0x27d00], desc[UR16][R4.64], P4 ;  /* 0x27d0000004067fae */ /* 0x0007e2000a121850 */
[----:B-1----:R-:W-:-:S03]  /*1c0f0*/  IMAD.WIDE R8, R187, 0x4, R22 ;  /* 0x00000004bb087825 */ /* 0x002fc600078e0216 */
[----:B------:R-:W3:Y:S01]  /*1c100*/  LDL.LU.64 R22, [R1+0x1d0] ;  /* 0x0001d00001167983 */ /* 0x000ee20000300a00 */
[----:B----4-:R-:W-:-:S03]  /*1c110*/  IMAD.WIDE R250, R187, 0x4, R2 ;  /* 0x00000004bbfa7825 */ /* 0x010fc600078e0202 */
[----:B------:R-:W4:Y:S04]  /*1c120*/  LDL.LU.64 R10, [R1+0x198] ;  /* 0x00019800010a7983 */ /* 0x000f280000300a00 */
[----:B------:R-:W4:Y:S04]  /*1c130*/  LDL.LU.64 R2, [R1+0x160] ;  /* 0x0001600001027983 */ /* 0x000f280000300a00 */
[----:B------:R-:W4:Y:S04]  /*1c140*/  LDL.LU.64 R198, [R1+0x128] ;  /* 0x0001280001c67983 */ /* 0x000f280000300a00 */
[----:B------:R-:W4:Y:S01]  /*1c150*/  LDL.LU.64 R204, [R1+0xf0] ;  /* 0x0000f00001cc7983 */ /* 0x000f220000300a00 */
[----:B------:R-:W-:-:S03]  /*1c160*/  IMAD.WIDE R230, R187, 0x4, R194 ;  /* 0x00000004bbe67825 */ /* 0x000fc600078e02c2 */
[----:B------:R1:W-:Y:S04]  /*1c170*/  STL.64 [R1+0x58], R8 ;  /* 0x0000580801007387 */ /* 0x0003e80000100a00 */
[----:B------:R-:W4:Y:S04]  /*1c180*/  LDL.LU.64 R196, [R1+0xb8] ;  /* 0x0000b80001c47983 */ /* 0x000f280000300a00 */
[----:B------:R-:W4:Y:S04]  /*1c190*/  LDL.LU.64 R194, [R1+0x80] ;  /* 0x0000800001c27983 */ /* 0x000f280000300a00 */
[----:B------:R1:W-:Y:S01]  /*1c1a0*/  STL.64 [R1+0x98], R20 ;  /* 0x0000981401007387 */ /* 0x0003e20000100a00 */
[----:B--2---:R-:W-:-:S03]  /*1c1b0*/  IMAD.WIDE R228, R187, 0x4, R152 ;  /* 0x00000004bbe47825 */ /* 0x004fc600078e0298 */
[----:B------:R-:W2:Y:S04]  /*1c1c0*/  LDL.LU.64 R190, [R1+0x48] ;  /* 0x0000480001be7983 */ /* 0x000ea80000300a00 */
[----:B------:R-:W2:Y:S01]  /*1c1d0*/  LDL.LU.64 R152, [R1+0x10] ;  /* 0x0000100001987983 */ /* 0x000ea20000300a00 */
[----:B------:R-:W-:-:S03]  /*1c1e0*/  IMAD.WIDE R232, R187, 0x4, R232 ;  /* 0x00000004bbe87825 */ /* 0x000fc600078e02e8 */
[----:B------:R-:W-:Y:S01]  /*1c1f0*/  STL.64 [R1+0x108], R250 ;  /* 0x000108fa01007387 */ /* 0x000fe20000100a00 */
[----:B------:R-:W-:-:S03]  /*1c200*/  IMAD.WIDE R226, R187, 0x4, R226 ;  /* 0x00000004bbe27825 */ /* 0x000fc600078e02e2 */
[----:B------:R-:W-:Y:S04]  /*1c210*/  STL.64 [R1+0x1d8], R232 ;  /* 0x0001d8e801007387 */ /* 0x000fe80000100a00 */
[----:B------:R-:W-:Y:S01]  /*1c220*/  STL.64 [R1+0x210], R230 ;  /* 0x000210e601007387 */ /* 0x000fe20000100a00 */
        /* <DEDUP_REMOVED lines=31> */
[----:B------:R-:W-:Y:S04]  /*1c420*/  LDGSTS.E [R7+0x22180], desc[UR16][R218.64], P4 ;  /* 0x22180000da077fae */ /* 0x000fe8000a121850 */
        /* <DEDUP_REMOVED lines=17> */
[C---:B--2---:R-:W-:Y:S01]  /*1c540*/  IMAD.WIDE R190, R187.reuse, 0x4, R190 ;  /* 0x00000004bbbe7825 */ /* 0x044fe200078e02be */
[----:B------:R2:W-:Y:S03]  /*1c550*/  STL.64 [R1+0x8c0], R194 ;  /* 0x0008c0c201007387 */ /* 0x0005e60000100a00 */
[C---:B------:R-:W-:Y:S01]  /*1c560*/  IMAD.WIDE R162, R187.reuse, 0x4, R152 ;  /* 0x00000004bba27825 */ /* 0x040fe200078e0298 */
[----:B------:R-:W-:Y:S03]  /*1c570*/  STL.64 [R1+0x900], R190 ;  /* 0x000900be01007387 */ /* 0x000fe60000100a00 */
[C---:B------:R-:W-:Y:S01]  /*1c580*/  IMAD.WIDE R152, R187.reuse, 0x4, R90 ;  /* 0x00000004bb987825 */ /* 0x040fe200078e025a */
        /* <DEDUP_REMOVED lines=8> */
[----:B-1----:R-:W2:Y:S04]  /*1c610*/  LDL.LU.64 R8, [R1+0xd18] ;  /* 0x000d180001087983 */ /* 0x002ea80000300a00 */
[----:B------:R1:W-:Y:S04]  /*1c620*/  STL.64 [R1+0xae0], R14 ;  /* 0x000ae00e01007387 */ /* 0x0003e80000100a00 */
[----:B------:R-:W2:Y:S04]  /*1c630*/  LDL.LU.64 R20, [R1+0xd10] ;  /* 0x000d100001147983 */ /* 0x000ea80000300a00 */
[----:B------:R1:W-:Y:S04]  /*1c640*/  STL.64 [R1+0xb00], R12 ;  /* 0x000b000c01007387 */ /* 0x0003e80000100a00 */
[----:B------:R1:W-:Y:S04]  /*1c650*/  STL.64 [R1+0xb20], R4 ;  /* 0x000b200401007387 */ /* 0x0003e80000100a00 */
[----:B------:R1:W-:Y:S04]  /*1c660*/  LDGSTS.E [R7+0x23580], desc[UR16][R22.64], P4 ;  /* 0x2358000016077fae */ /* 0x0003e8000a121850 */
[----:B------:R-:W-:Y:S04]  /*1c670*/  LDGSTS.E [R7+0x23980], desc[UR16][R10.64], P4 ;  /* 0x239800000a077fae */ /* 0x000fe8000a121850 */
[----:B------:R-:W-:Y:S04]  /*1c680*/  LDGSTS.E [R7+0x23d80], desc[UR16][R2.64], P4 ;  /* 0x23d8000002077fae */ /* 0x000fe8000a121850 */
[----:B---3--:R-:W1:Y:S04]  /*1c690*/  LDL.LU.64 R22, [R1+0x4a8] ;  /* 0x0004a80001167983 */ /* 0x008e680000300a00 */
[----:B----4-:R-:W3:Y:S04]  /*1c6a0*/  LDL.LU.64 R10, [R1+0x468] ;  /* 0x00046800010a7983 */ /* 0x010ee80000300a00 */
[----:B------:R-:W4:Y:S04]  /*1c6b0*/  LDL.LU.64 R2, [R1+0x430] ;  /* 0x0004300001027983 */ /* 0x000f280000300a00 */
[----:B------:R-:W-:Y:S04]  /*1c6c0*/  LDGSTS.E [R7+0x24180], desc[UR16][R198.64], P4 ;  /* 0x24180000c6077fae */ /* 0x000fe8000a121850 */
[----:B------:R4:W-:Y:S04]  /*1c6d0*/  LDGSTS.E [R7+0x24580], desc[UR16][R204.64], P4 ;  /* 0x24580000cc077fae */ /* 0x0009e8000a121850 */
[----:B------:R-:W-:Y:S04]  /*1c6e0*/  LDGSTS.E [R7+0x24980], desc[UR16][R196.64], P4 ;  /* 0x24980000c4077fae */ /* 0x000fe8000a121850 */
[----:B------:R-:W4:Y:S04]  /*1c6f0*/  LDL.LU.64 R198, [R1+0x3f8] ;  /* 0x0003f80001c67983 */ /* 0x000f280000300a00 */
[----:B------:R-:W-:Y:S04]  /*1c700*/  LDGSTS.E [R7+0x24d80], desc[UR16][R194.64], P4 ;  /* 0x24d80000c2077fae */ /* 0x000fe8000a121850 */
[----:B------:R-:W-:Y:S04]  /*1c710*/  LDGSTS.E [R7+0x25180], desc[UR16][R190.64], P4 ;  /* 0x25180000be077fae */ /* 0x000fe8000a121850 */
[----:B------:R-:W-:Y:S04]  /*1c720*/  LDGSTS.E [R7+0x25580], desc[UR16][R162.64], P4 ;  /* 0x25580000a2077fae */ /* 0x000fe8000a121850 */
[----:B--2---:R-:W2:Y:S04]  /*1c730*/  LDL.LU.64 R194, [R1+0x3c0] ;  /* 0x0003c00001c27983 */ /* 0x004ea80000300a00 */
[----:B------:R-:W2:Y:S04]  /*1c740*/  LDL.LU.64 R226, [R1+0x388] ;  /* 0x0003880001e27983 */ /* 0x000ea80000300a00 */
        /* <DEDUP_REMOVED lines=13> */
[----:B------:R2:W-:Y:S04]  /*1c820*/  LDGSTS.E [R7+0x27180], desc[UR16][R16.64], P4 ;  /* 0x2718000010077fae */ /* 0x0005e8000a121850 */
[----:B------:R-:W2:Y:S04]  /*1c830*/  LDL.LU.64 R152, [R1+0x1c8] ;  /* 0x0001c80001987983 */ /* 0x000ea80000300a00 */
[----:B------:R2:W-:Y:S01]  /*1c840*/  LDGSTS.E [R7+0x27580], desc[UR16][R14.64], P4 ;  /* 0x275800000e077fae */ /* 0x0005e2000a121850 */
[----:B-1----:R-:W-:-:S03]  /*1c850*/  IMAD.WIDE R22, R187, 0x4, R22 ;  /* 0x00000004bb167825 */ /* 0x002fc600078e0216 */
[----:B------:R1:W-:Y:S01]  /*1c860*/  LDGSTS.E [R7+0x27980], desc[UR16][R12.64], P4 ;  /* 0x279800000c077fae */ /* 0x0003e2000a121850 */
[----:B---3--:R-:W-:-:S03]  /*1c870*/  IMAD.WIDE R250, R187, 0x4, R10 ;  /* 0x00000004bbfa7825 */ /* 0x008fc600078e020a */
[----:B------:R3:W-:Y:S01]  /*1c880*/  LDGSTS.E [R7+0x27d80], desc[UR16][R4.64], P4 ;  /* 0x27d8000004077fae */ /* 0x0007e2000a121850 */
[----:B----4-:R-:W-:-:S03]  /*1c890*/  IMAD.WIDE R232, R187, 0x4, R2 ;  /* 0x00000004bbe87825 */ /* 0x010fc600078e0202 */
[----:B------:R-:W4:Y:S04]  /*1c8a0*/  LDL.LU.64 R10, [R1+0x190] ;  /* 0x00019000010a7983 */ /* 0x000f280000300a00 */
[----:B------:R-:W4:Y:S01]  /*1c8b0*/  LDL.LU.64 R2, [R1+0x158] ;  /* 0x0001580001027983 */ /* 0x000f220000300a00 */
[----:B------:R-:W-:-:S03]  /*1c8c0*/  IMAD.WIDE R230, R187, 0x4, R198 ;  /* 0x00000004bbe67825 */ /* 0x000fc600078e02c6 */
[----:B------:R-:W-:Y:S04]  /*1c8d0*/  LDGSTS.E [R8+0x20200], desc[UR16][R22.64], P4 ;  /* 0x2020000016087fae */ /* 0x000fe8000a121850 */
[----:B------:R-:W4:Y:S04]  /*1c8e0*/  LDL.LU.64 R198, [R1+0x120] ;  /* 0x0001200001c67983 */ /* 0x000f280000300a00 */
[----:B------:R-:W4:Y:S04]  /*1c8f0*/  LDL.LU.64 R196, [R1+0xe8] ;  /* 0x0000e80001c47983 */ /* 0x000f280000300a00 */
[----:B------:R4:W-:Y:S01]  /*1c900*/  STL.64 [R1+0x60], R22 ;  /* 0x0000601601007387 */ /* 0x0009e20000100a00 */
[----:B--2---:R-:W-:-:S03]  /*1c910*/  IMAD.WIDE R228, R187, 0x4, R194 ;  /* 0x00000004bbe47825 */ /* 0x004fc600078e02c2 */
[----:B------:R-:W-:Y:S04]  /*1c920*/  LDGSTS.E [R8+0x20600], desc[UR16][R250.64], P4 ;  /* 0x20600000fa087fae */ /* 0x000fe8000a121850 */
[----:B------:R-:W2:Y:S04]  /*1c930*/  LDL.LU.64 R194, [R1+0xb0] ;  /* 0x0000b00001c27983 */ /* 0x000ea80000300a00 */
[----:B------:R-:W2:Y:S04]  /*1c940*/  LDL.LU.64 R190, [R1+0x78] ;  /* 0x0000780001be7983 */ /* 0x000ea80000300a00 */
[----:B------:R-:W-:Y:S04]  /*1c950*/  STL.64 [R1+0xc8], R250 ;  /* 0x0000c8fa01007387 */ /* 0x000fe80000100a00 */
[----:B------:R-:W2:Y:S04]  /*1c960*/  LDL.LU.64 R156, [R1+0x40] ;  /* 0x00004000019c7983 */ /* 0x000ea80000300a00 */
[----:B------:R-:W2:Y:S01]  /*1c970*/  LDL.LU.64 R158, [R1+0x8] ;  /* 0x00000800019e7983 */ /* 0x000ea20000300a00 */
[----:B------:R-:W-:-:S03]  /*1c980*/  IMAD.WIDE R226, R187, 0x4, R226 ;  /* 0x00000004bbe27825 */ /* 0x000fc600078e02e2 */
        /* <DEDUP_REMOVED lines=19> */
[----:B------:R2:W-:Y:S01]  /*1cac0*/  STL.64 [R1+0x408], R152 ;  /* 0x0004089801007387 */ /* 0x0005e20000100a00 */
        /* <DEDUP_REMOVED lines=10> */
[----:B-1----:R-:W-:-:S03]  /*1cb70*/  IMAD.WIDE R12, R187, 0x4, R120 ;  /* 0x00000004bb0c7825 */ /* 0x002fc600078e0278 */
[----:B------:R-:W-:Y:S01]  /*1cb80*/  LDGSTS.E [R8+0x21e00], desc[UR16][R218.64], P4 ;  /* 0x21e00000da087fae */ /* 0x000fe2000a121850 */
[----:B---3--:R-:W-:-:S03]  /*1cb90*/  IMAD.WIDE R6, R187, 0x4, R134 ;  /* 0x00000004bb067825 */ /* 0x008fc600078e0286 */
[----:B------:R-:W-:Y:S01]  /*1cba0*/  LDGSTS.E [R8+0x22200], desc[UR16][R216.64], P4 ;  /* 0x22200000d8087fae */ /* 0x000fe2000a121850 */
[----:B------:R-:W-:-:S03]  /*1cbb0*/  IMAD.WIDE R4, R187, 0x4, R148 ;  /* 0x00000004bb047825 */ /* 0x000fc600078e0294 */
[----:B------:R-:W-:Y:S04]  /*1cbc0*/  LDGSTS.E [R8+0x22600], desc[UR16][R214.64], P4 ;  /* 0x22600000d6087fae */ /* 0x000fe8000a121850 */
[----:B------:R-:W-:Y:S04]  /*1cbd0*/  LDGSTS.E [R8+0x22a00], desc[UR16][R208.64], P4 ;  /* 0x22a00000d0087fae */ /* 0x000fe8000a121850 */
[----:B------:R-:W-:Y:S04]  /*1cbe0*/  LDGSTS.E [R8+0x22e00], desc[UR16][R206.64], P4 ;  /* 0x22e00000ce087fae */ /* 0x000fe8000a121850 */
[----:B------:R-:W-:Y:S04]  /*1cbf0*/  LDGSTS.E [R8+0x23200], desc[UR16][R204.64], P4 ;  /* 0x23200000cc087fae */ /* 0x000fe8000a121850 */
[----:B------:R1:W-:Y:S01]  /*1cc00*/  LDGSTS.E [R8+0x23600], desc[UR16][R152.64], P4 ;  /* 0x2360000098087fae */ /* 0x0003e2000a121850 */
[----:B----4-:R-:W-:-:S04]  /*1cc10*/  IMAD.WIDE R10, R187, 0x4, R10 ;  /* 0x00000004bb0a7825 */ /* 0x010fc800078e020a */
[C---:B------:R-:W-:Y:S01]  /*1cc20*/  IMAD.WIDE R2, R187.reuse, 0x4, R2 ;  /* 0x00000004bb027825 */ /* 0x040fe200078e0202 */
[----:B------:R3:W-:Y:S04]  /*1cc30*/  STL.64 [R1+0x480], R10 ;  /* 0x0004800a01007387 */ /* 0x0007e80000100a00 */
[----:B------:R4:W-:Y:S04]  /*1cc40*/  STL.64 [R1+0x730], R2 ;  /* 0x0007300201007387 */ /* 0x0009e80000100a00 */
[----:B------:R1:W-:Y:S04]  /*1cc50*/  LDGSTS.E [R8+0x23a00], desc[UR16][R10.64], P4 ;  /* 0x23a000000a087fae */ /* 0x0003e8000a121850 */
[----:B------:R-:W-:Y:S01]  /*1cc60*/  LDGSTS.E [R8+0x23e00], desc[UR16][R2.64], P4 ;  /* 0x23e0000002087fae */ /* 0x000fe2000a121850 */
[----:B------:R-:W-:-:S04]  /*1cc70*/  IMAD.WIDE R198, R187, 0x4, R198 ;  /* 0x00000004bbc67825 */ /* 0x000fc800078e02c6 */
[C---:B------:R-:W-:Y:S01]  /*1cc80*/  IMAD.WIDE R196, R187.reuse, 0x4, R196 ;  /* 0x00000004bbc47825 */ /* 0x040fe200078e02c4 */
[----:B------:R1:W-:Y:S04]  /*1cc90*/  STL.64 [R1+0x770], R198 ;  /* 0x000770c601007387 */ /* 0x0003e80000100a00 */
[----:B------:R1:W-:Y:S04]  /*1cca0*/  STL.64 [R1+0x7b0], R196 ;  /* 0x0007b0c401007387 */ /* 0x0003e80000100a00 */
[----:B------:R1:W-:Y:S01]  /*1ccb0*/  LDGSTS.E [R8+0x24200], desc[UR16][R198.64], P4 ;  /* 0x24200000c6087fae */ /* 0x0003e2000a121850 */
[----:B--2---:R-:W-:-:S03]  /*1ccc0*/  IMAD.WIDE R194, R187, 0x4, R194 ;  /* 0x00000004bbc27825 */ /* 0x004fc600078e02c2 */
[----:B------:R-:W-:Y:S01]  /*1ccd0*/  LDGSTS.E [R8+0x24600], desc[UR16][R196.64], P4 ;  /* 0x24600000c4087fae */ /* 0x000fe2000a121850 */
[----:B------:R-:W-:-:S03]  /*1cce0*/  IMAD.WIDE R190, R187, 0x4, R190 ;  /* 0x00000004bbbe7825 */ /* 0x000fc600078e02be */
[----:B------:R2:W-:Y:S01]  /*1ccf0*/  STL.64 [R1+0x7f0], R194 ;  /* 0x0007f0c201007387 */ /* 0x0005e20000100a00 */
[----:B------:R-:W-:-:S03]  /*1cd00*/  IMAD.WIDE R162, R187, 0x4, R156 ;  /* 0x00000004bba27825 */ /* 0x000fc600078e029c */
        /* <DEDUP_REMOVED lines=9> */
[----:B------:R2:W-:Y:S04]  /*1cda0*/  STL.64 [R1+0x9b8], R154 ;  /* 0x0009b89a01007387 */ /* 0x0005e80000100a00 */
[----:B------:R2:W-:Y:S04]  /*1cdb0*/  STL.64 [R1+0x9f0], R18 ;  /* 0x0009f01201007387 */ /* 0x0005e80000100a00 */
[----:B------:R2:W-:Y:S04]  /*1cdc0*/  STL.64 [R1+0xa28], R16 ;  /* 0x000a281001007387 */ /* 0x0005e80000100a00 */
[----:B------:R2:W-:Y:S04]  /*1cdd0*/  STL.64 [R1+0xa58], R14 ;  /* 0x000a580e01007387 */ /* 0x0005e80000100a00 */
[----:B------:R-:W2:Y:S04]  /*1cde0*/  LDL.LU.64 R22, [R1+0xd08] ;  /* 0x000d080001167983 */ /* 0x000ea80000300a00 */
[----:B------:R2:W-:Y:S04]  /*1cdf0*/  STL.64 [R1+0xa88], R12 ;  /* 0x000a880c01007387 */ /* 0x0005e80000100a00 */
[----:B------:R2:W-:Y:S04]  /*1ce00*/  STL.64 [R1+0xab0], R6 ;  /* 0x000ab00601007387 */ /* 0x0005e80000100a00 */
[----:B------:R2:W-:Y:S04]  /*1ce10*/  STL.64 [R1+0xad8], R4 ;  /* 0x000ad80401007387 */ /* 0x0005e80000100a00 */
[----:B------:R-:W2:Y:S04]  /*1ce20*/  LDL.LU.64 R152, [R1+0x4a0] ;  /* 0x0004a00001987983 */ /* 0x000ea80000300a00 */
[----:B---3--:R-:W3:Y:S04]  /*1ce30*/  LDL.LU.64 R10, [R1+0x460] ;  /* 0x00046000010a7983 */ /* 0x008ee80000300a00 */
[----:B----4-:R-:W4:Y:S04]  /*1ce40*/  LDL.LU.64 R2, [R1+0x428] ;  /* 0x0004280001027983 */ /* 0x010f280000300a00 */
[----:B------:R-:W4:Y:S04]  /*1ce50*/  LDL.LU.64 R232, [R1+0x3f0] ;  /* 0x0003f00001e87983 */ /* 0x000f280000300a00 */
        /* <DEDUP_REMOVED lines=8> */
[----:B------:R-:W-:Y:S04]  /*1cee0*/  LDGSTS.E [R8+0x24a00], desc[UR16][R194.64], P4 ;  /* 0x24a00000c2087fae */ /* 0x000fe8000a121850 */
[----:B------:R-:W4:Y:S04]  /*1cef0*/  LDL.LU.64 R206, [R1+0x1f8] ;  /* 0x0001f80001ce7983 */ /* 0x000f280000300a00 */
[----:B------:R-:W-:Y:S04]  /*1cf00*/  LDGSTS.E [R8+0x24e00], desc[UR16][R190.64], P4 ;  /* 0x24e00000be087fae */ /* 0x000fe8000a121850 */
[----:B------:R-:W4:Y:S04]  /*1cf10*/  LDL.LU.64 R204, [R1+0x1c0] ;  /* 0x0001c00001cc7983 */ /* 0x000f280000300a00 */
[----:B------:R-:W-:Y:S04]  /*1cf20*/  LDGSTS.E [R8+0x25200], desc[UR16][R162.64], P4 ;  /* 0x25200000a2087fae */ /* 0x000fe8000a121850 */
[----:B-1----:R-:W4:Y:S04]  /*1cf30*/  LDL.LU.64 R198, [R1+0x188] ;  /* 0x0001880001c67983 */ /* 0x002f280000300a00 */
[----:B------:R-:W-:Y:S04]  /*1cf40*/  LDGSTS.E [R8+0x25600], desc[UR16][R160.64], P4 ;  /* 0x25600000a0087fae */ /* 0x000fe8000a121850 */
[----:B------:R1:W-:Y:S04]  /*1cf50*/  LDGSTS.E [R8+0x25a00], desc[UR16][R20.64], P4 ;  /* 0x25a0000014087fae */ /* 0x0003e8000a121850 */
[----:B------:R-:W-:Y:S04]  /*1cf60*/  LDGSTS.E [R8+0x25e00], desc[UR16][R158.64], P4 ;  /* 0x25e000009e087fae */ /* 0x000fe8000a121850 */
[----:B------:R-:W-:Y:S04]  /*1cf70*/  LDGSTS.E [R8+0x26200], desc[UR16][R156.64], P4 ;  /* 0x262000009c087fae */ /* 0x000fe8000a121850 */
[----:B------:R-:W-:Y:S01]  /*1cf80*/  LDGSTS.E [R8+0x26600], desc[UR16][R154.64], P4 ;  /* 0x266000009a087fae */ /* 0x000fe2000a121850 */
[----:B--2---:R-:W-:-:S03]  /*1cf90*/  IMAD.WIDE R152, R187, 0x4, R152 ;  /* 0x00000004bb987825 */ /* 0x004fc600078e0298 */
[----:B------:R2:W-:Y:S01]  /*1cfa0*/  LDGSTS.E [R8+0x26a00], desc[UR16][R18.64], P4 ;  /* 0x26a0000012087fae */ /* 0x0005e2000a121850 */
[----:B---3--:R-:W-:-:S03]  /*1cfb0*/  IMAD.WIDE R10, R187, 0x4, R10 ;  /* 0x00000004bb0a7825 */ /* 0x008fc600078e020a */
[----:B------:R3:W-:Y:S01]  /*1cfc0*/  LDGSTS.E [R8+0x26e00], desc[UR16][R16.64], P4 ;  /* 0x26e0000010087fae */ /* 0x0007e2000a121850 */
[----:B----4-:R-:W-:-:S03]  /*1cfd0*/  IMAD.WIDE R250, R187, 0x4, R2 ;  /* 0x00000004bbfa7825 */ /* 0x010fc600078e0202 */
[----:B------:R4:W-:Y:S04]  /*1cfe0*/  LDGSTS.E [R8+0x27200], desc[UR16][R14.64], P4 ;  /* 0x272000000e087fae */ /* 0x0009e8000a121850 */
[----:B------:R-:W4:Y:S04]  /*1cff0*/  LDL.LU.64 R2, [R1+0x150] ;  /* 0x0001500001027983 */ /* 0x000f280000300a00 */
[----:B------:R-:W4:Y:S04]  /*1d000*/  LDL.LU.64 R196, [R1+0x118] ;  /* 0x0001180001c47983 */ /* 0x000f280000300a00 */
[----:B------:R-:W4:Y:S04]  /*1d010*/  LDL.LU.64 R194, [R1+0xe0] ;  /* 0x0000e00001c27983 */ /* 0x000f280000300a00 */
[----:B------:R4:W-:Y:S04]  /*1d020*/  STL.64 [R1+0x78], R152 ;  /* 0x0000789801007387 */ /* 0x0009e80000100a00 */
[----:B------:R-:W4:Y:S04]  /*1d030*/  LDL.LU.64 R190, [R1+0xa8] ;  /* 0x0000a80001be7983 */ /* 0x000f280000300a00 */
[----:B------:R-:W4:Y:S04]  /*1d040*/  LDL.LU.64 R154, [R1+0x70] ;  /* 0x00007000019a7983 */ /* 0x000f280000300a00 */
[----:B------:R4:W-:Y:S04]  /*1d050*/  STL.64 [R1+0xc0], R10 ;  /* 0x0000c00a01007387 */ /* 0x0009e80000100a00 */
[----:B------:R-:W4:Y:S04]  /*1d060*/  LDL.LU.64 R156, [R1+0x38] ;  /* 0x00003800019c7983 */ /* 0x000f280000300a00 */
[----:B------:R-:W4:Y:S01]  /*1d070*/  LDL.LU.64 R158, [R1] ;  /* 0x00000000019e7983 */ /* 0x000f220000300a00 */
[----:B------:R-:W-:-:S04]  /*1d080*/  IMAD.WIDE R232, R187, 0x4, R232 ;  /* 0x00000004bbe87825 */ /* 0x000fc800078e02e8 */
[C---:B------:R-:W-:Y:S01]  /*1d090*/  IMAD.WIDE R230, R187.reuse, 0x4, R230 ;  /* 0x00000004bbe67825 */ /* 0x040fe200078e02e6 */
[----:B------:R-:W-:Y:S03]  /*1d0a0*/  STL.64 [R1+0xe8], R250 ;  /* 0x0000e8fa01007387 */ /* 0x000fe60000100a00 */
[C---:B------:R-:W-:Y:S01]  /*1d0b0*/  IMAD.WIDE R228, R187.reuse, 0x4, R228 ;  /* 0x00000004bbe47825 */ /* 0x040fe200078e02e4 */
[----:B------:R4:W-:Y:S03]  /*1d0c0*/  STL.64 [R1+0x128], R232 ;  /* 0x000128e801007387 */ /* 0x0009e60000100a00 */
[C---:B------:R-:W-:Y:S01]  /*1d0d0*/  IMAD.WIDE R226, R187.reuse, 0x4, R226 ;  /* 0x00000004bbe27825 */ /* 0x040fe200078e02e2 */
[----:B------:R-:W-:Y:S03]  /*1d0e0*/  STL.64 [R1+0x168], R230 ;  /* 0x000168e601007387 */ /* 0x000fe60000100a00 */
        /* <DEDUP_REMOVED lines=15> */
[----:B------:R-:W-:Y:S04]  /*1d1e0*/  STL.64 [R1+0x380], R206 ;  /* 0x000380ce01007387 */ /* 0x000fe80000100a00 */
[----:B------:R-:W-:Y:S01]  /*1d1f0*/  STL.64 [R1+0x3c0], R204 ;  /* 0x0003c0cc01007387 */ /* 0x000fe20000100a00 */
[----:B------:R-:W-:-:S03]  /*1d200*/  IMAD.WIDE R22, R187, 0x4, R22 ;  /* 0x00000004bb167825 */ /* 0x000fc600078e0216 */
[----:B------:R-:W-:Y:S01]  /*1d210*/  STL.64 [R1+0x400], R198 ;  /* 0x000400c601007387 */ /* 0x000fe20000100a00 */
[----:B-1----:R-:W-:-:S03]  /*1d220*/  IMAD.WIDE R20, R187, 0x4, R66 ;  /* 0x00000004bb147825 */ /* 0x002fc600078e0242 */
[----:B------:R1:W-:Y:S01]  /*1d230*/  LDGSTS.E [R8+0x27600], desc[UR16][R12.64], P4 ;  /* 0x276000000c087fae */ /* 0x0003e2000a121850 */
[----:B--2---:R-:W-:-:S03]  /*1d240*/  IMAD.WIDE R18, R187, 0x4, R80 ;  /* 0x00000004bb127825 */ /* 0x004fc600078e0250 */
[----:B------:R2:W-:Y:S01]  /*1d250*/  LDGSTS.E [R8+0x27a00], desc[UR16][R6.64], P4 ;  /* 0x27a0000006087fae */ /* 0x0005e2000a121850 */
[----:B---3--:R-:W-:-:S03]  /*1d260*/  IMAD.WIDE R16, R187, 0x4, R94 ;  /* 0x00000004bb107825 */ /* 0x008fc600078e025e */
[----:B------:R3:W-:Y:S01]  /*1d270*/  LDGSTS.E [R8+0x27e00], desc[UR16][R4.64], P4 ;  /* 0x27e0000004087fae */ /* 0x0007e2000a121850 */
[----:B----4-:R-:W-:-:S03]  /*1d280*/  IMAD.WIDE R14, R187, 0x4, R108 ;  /* 0x00000004bb0e7825 */ /* 0x010fc600078e026c */
[----:B------:R-:W-:Y:S01]  /*1d290*/  LDGSTS.E [R9+0x20280], desc[UR16][R152.64], P4 ;  /* 0x2028000098097fae */ /* 0x000fe2000a121850 */
[----:B-1----:R-:W-:-:S03]  /*1d2a0*/  IMAD.WIDE R12, R187, 0x4, R122 ;  /* 0x00000004bb0c7825 */ /* 0x002fc600078e027a */
[----:B------:R-:W-:Y:S01]  /*1d2b0*/  LDGSTS.E [R9+0x20680], desc[UR16][R10.64], P4 ;  /* 0x206800000a097fae */ /* 0x000fe2000a121850 */
[----:B--2---:R-:W-:-:S03]  /*1d2c0*/  IMAD.WIDE R6, R187, 0x4, R136 ;  /* 0x00000004bb067825 */ /* 0x004fc600078e0288 */
[----:B------:R-:W-:Y:S01]  /*1d2d0*/  LDGSTS.E [R9+0x20a80], desc[UR16][R250.64], P4 ;  /* 0x20a80000fa097fae */ /* 0x000fe2000a121850 */
[----:B---3--:R-:W-:-:S03]  /*1d2e0*/  IMAD.WIDE R4, R187, 0x4, R150 ;  /* 0x00000004bb047825 */ /* 0x008fc600078e0296 */
[----:B------:R1:W-:Y:S04]  /*1d2f0*/  LDGSTS.E [R9+0x20e80], desc[UR16][R232.64], P4 ;  /* 0x20e80000e8097fae */ /* 0x0003e8000a121850 */
        /* <DEDUP_REMOVED lines=11> */
[----:B------:R-:W-:-:S04]  /*1d3b0*/  IMAD.WIDE R2, R187, 0x4, R2 ;  /* 0x00000004bb027825 */ /* 0x000fc800078e0202 */
[C---:B------:R-:W-:Y:S01]  /*1d3c0*/  IMAD.WIDE R196, R187.reuse, 0x4, R196 ;  /* 0x00000004bbc47825 */ /* 0x040fe200078e02c4 */
[----:B------:R2:W-:Y:S03]  /*1d3d0*/  STL.64 [R1+0x428], R2 ;  /* 0x0004280201007387 */ /* 0x0005e60000100a00 */
[C---:B------:R-:W-:Y:S01]  /*1d3e0*/  IMAD.WIDE R194, R187.reuse, 0x4, R194 ;  /* 0x00000004bbc27825 */ /* 0x040fe200078e02c2 */
[----:B------:R3:W-:Y:S03]  /*1d3f0*/  STL.64 [R1+0x468], R196 ;  /* 0x000468c401007387 */ /* 0x0007e60000100a00 */
[C---:B------:R-:W-:Y:S01]  /*1d400*/  IMAD.WIDE R190, R187.reuse, 0x4, R190 ;  /* 0x00000004bbbe7825 */ /* 0x040fe200078e02be */
[----:B------:R4:W-:Y:S03]  /*1d410*/  STL.64 [R1+0x4a8], R194 ;  /* 0x0004a8c201007387 */ /* 0x0009e60000100a00 */
[C---:B------:R-:W-:Y:S01]  /*1d420*/  IMAD.WIDE R162, R187.reuse, 0x4, R154 ;  /* 0x00000004bba27825 */ /* 0x040fe200078e029a */
[----:B------:R1:W-:Y:S03]  /*1d430*/  STL.64 [R1+0x768], R190 ;  /* 0x000768be01007387 */ /* 0x0003e60000100a00 */
[----:B------:R-:W-:-:S04]  /*1d440*/  IMAD.WIDE R154, R187, 0x4, R52 ;  /* 0x00000004bb9a7825 */ /* 0x000fc800078e0234 */
[C---:B------:R-:W-:Y:S01]  /*1d450*/  IMAD.WIDE R160, R187.reuse, 0x4, R156 ;  /* 0x00000004bba07825 */ /* 0x040fe200078e029c */
[----:B------:R-:W-:Y:S03]  /*1d460*/  STL.64 [R1+0x7a8], R162 ;  /* 0x0007a8a201007387 */ /* 0x000fe60000100a00 */
[C---:B------:R-:W-:Y:S01]  /*1d470*/  IMAD.WIDE R158, R187.reuse, 0x4, R158 ;  /* 0x00000004bb9e7825 */ /* 0x040fe200078e029e */
[----:B------:R1:W-:Y:S03]  /*1d480*/  STL.64 [R1+0x7e8], R160 ;  /* 0x0007e8a001007387 */ /* 0x0003e60000100a00 */
[C---:B------:R-:W-:Y:S01]  /*1d490*/  IMAD.WIDE R156, R187.reuse, 0x4, R38 ;  /* 0x00000004bb9c7825 */ /* 0x040fe200078e0226 */
[----:B------:R-:W-:Y:S04]  /*1d4a0*/  STL.64 [R1+0x828], R158 ;  /* 0x0008289e01007387 */ /* 0x000fe80000100a00 */
[----:B------:R-:W-:Y:S04]  /*1d4b0*/  STL.64 [R1+0x870], R22 ;  /* 0x0008701601007387 */ /* 0x000fe80000100a00 */
[----:B------:R-:W-:Y:S04]  /*1d4c0*/  STL.64 [R1+0x8b0], R156 ;  /* 0x0008b09c01007387 */ /* 0x000fe80000100a00 */
[----:B------:R1:W-:Y:S04]  /*1d4d0*/  STL.64 [R1+0x8f0], R154 ;  /* 0x0008f09a01007387 */ /* 0x0003e80000100a00 */
[----:B------:R1:W-:Y:S04]  /*1d4e0*/  STL.64 [R1+0x930], R20 ;  /* 0x0009301401007387 */ /* 0x0003e80000100a00 */
[----:B------:R1:W-:Y:S04]  /*1d4f0*/  STL.64 [R1+0x970], R18 ;  /* 0x0009701201007387 */ /* 0x0003e80000100a00 */
[----:B------:R1:W-:Y:S04]  /*1d500*/  STL.64 [R1+0x9b0], R16 ;  /* 0x0009b01001007387 */ /* 0x0003e80000100a00 */
[----:B------:R1:W-:Y:S04]  /*1d510*/  STL.64 [R1+0x9e8], R14 ;  /* 0x0009e80e01007387 */ /* 0x0003e80000100a00 */
[----:B------:R-:W4:Y:S04]  /*1d520*/  LDL.LU.64 R152, [R1+0xd00] ;  /* 0x000d000001987983 */ /* 0x000f280000300a00 */
[----:B------:R1:W-:Y:S04]  /*1d530*/  STL.64 [R1+0xa20], R12 ;  /* 0x000a200c01007387 */ /* 0x0003e80000100a00 */
[----:B------:R-:W4:Y:S04]  /*1d540*/  LDL.LU.64 R10, [R1+0xcf8] ;  /* 0x000cf800010a7983 */ /* 0x000f280000300a00 */
[----:B------:R1:W-:Y:S04]  /*1d550*/  STL.64 [R1+0xa50], R6 ;  /* 0x000a500601007387 */ /* 0x0003e80000100a00 */
[----:B------:R1:W-:Y:S04]  /*1d560*/  STL.64 [R1+0xa80], R4 ;  /* 0x000a800401007387 */ /* 0x0003e80000100a00 */
[----:B------:R-:W4:Y:S04]  /*1d570*/  LDL.LU.64 R232, [R1+0x498] ;  /* 0x0004980001e87983 */ /* 0x000f280000300a00 */
[----:B------:R1:W-:Y:S04]  /*1d580*/  LDGSTS.E [R9+0x23e80], desc[UR16][R2.64], P4 ;  /* 0x23e8000002097fae */ /* 0x0003e8000a121850 */
[----:B------:R1:W-:Y:S04]  /*1d590*/  LDGSTS.E [R9+0x24280], desc[UR16][R196.64], P4 ;  /* 0x24280000c4097fae */ /* 0x0003e8000a121850 */
[----:B------:R1:W-:Y:S04]  /*1d5a0*/  LDGSTS.E [R9+0x24680], desc[UR16][R194.64], P4 ;  /* 0x24680000c2097fae */ /* 0x0003e8000a121850 */
[----:B--2---:R-:W2:Y:S04]  /*1d5b0*/  LDL.LU.64 R2, [R1+0x458] ;  /* 0x0004580001027983 */ /* 0x004ea80000300a00 */
[----:B------:R-:W2:Y:S04]  /*1d5c0*/  LDL.LU.64 R250, [R1+0x420] ;  /* 0x0004200001fa7983 */ /* 0x000ea80000300a00 */
        /* <DEDUP_REMOVED lines=8> */
[----:B------:R2:W-:Y:S04]  /*1d650*/  LDGSTS.E [R9+0x24a80], desc[UR16][R190.64], P4 ;  /* 0x24a80000be097fae */ /* 0x0005e8000a121850 */
[----:B------:R-:W2:Y:S04]  /*1d660*/  LDL.LU.64 R204, [R1+0x228] ;  /* 0x0002280001cc7983 */ /* 0x000ea80000300a00 */
[----:B------:R2:W-:Y:S04]  /*1d670*/  LDGSTS.E [R9+0x24e80], desc[UR16][R162.64], P4 ;  /* 0x24e80000a2097fae */ /* 0x0005e8000a121850 */
[----:B------:R-:W2:Y:S04]  /*1d680*/  LDL.LU.64 R206, [R1+0x1f0] ;  /* 0x0001f00001ce7983 */ /* 0x000ea80000300a00 */
[----:B------:R-:W-:Y:S04]  /*1d690*/  LDGSTS.E [R9+0x25280], desc[UR16][R160.64], P4 ;  /* 0x25280000a0097fae */ /* 0x000fe8000a121850 */
[----:B------:R-:W2:Y:S04]  /*1d6a0*/  LDL.LU.64 R198, [R1+0x1b8] ;  /* 0x0001b80001c67983 */ /* 0x000ea80000300a00 */
[----:B------:R-:W-:Y:S04]  /*1d6b0*/  LDGSTS.E [R9+0x25680], desc[UR16][R158.64], P4 ;  /* 0x256800009e097fae */ /* 0x000fe8000a121850 */
[----:B---3--:R-:W3:Y:S04]  /*1d6c0*/  LDL.LU.64 R196, [R1+0x180] ;  /* 0x0001800001c47983 */ /* 0x008ee80000300a00 */
[----:B------:R3:W-:Y:S04]  /*1d6d0*/  LDGSTS.E [R9+0x25a80], desc[UR16][R22.64], P4 ;  /* 0x25a8000016097fae */ /* 0x0007e8000a121850 */
[----:B----4-:R-:W4:Y:S04]  /*1d6e0*/  LDL.LU.64 R194, [R1+0x148] ;  /* 0x0001480001c27983 */ /* 0x010f280000300a00 */
[----:B------:R-:W-:Y:S04]  /*1d6f0*/  LDGSTS.E [R9+0x25e80], desc[UR16][R156.64], P4 ;  /* 0x25e800009c097fae */ /* 0x000fe8000a121850 */
[----:B-1----:R-:W4:Y:S04]  /*1d700*/  LDL.LU.64 R190, [R1+0x110] ;  /* 0x0001100001be7983 */ /* 0x002f280000300a00 */
[----:B------:R-:W-:Y:S04]  /*1d710*/  LDGSTS.E [R9+0x26280], desc[UR16][R154.64], P4 ;  /* 0x262800009a097fae */ /* 0x000fe8000a121850 */
[----:B------:R-:W4:Y:S01]  /*1d720*/  LDL.LU.64 R160, [R1+0xd8] ;  /* 0x0000d80001a07983 */ /* 0x000f220000300a00 */
[----:B------:R-:W-:-:S03]  /*1d730*/  IMAD.WIDE R232, R187, 0x4, R232 ;  /* 0x00000004bbe87825 */ /* 0x000fc600078e02e8 */
[----:B------:R-:W4:Y:S04]  /*1d740*/  LDL.LU.64 R154, [R1+0xa0] ;  /* 0x0000a000019a7983 */ /* 0x000f280000300a00 */
[----:B------:R1:W-:Y:S04]  /*1d750*/  STL.64 [R1+0x70], R232 ;  /* 0x000070e801007387 */ /* 0x0003e80000100a00 */
[----:B------:R-:W4:Y:S04]  /*1d760*/  LDL.LU.64 R158, [R1+0x68] ;  /* 0x00006800019e7983 */ /* 0x000f280000300a00 */
[----:B------:R-:W4:Y:S01]  /*1d770*/  LDL.LU.64 R156, [R1+0x30] ;  /* 0x00003000019c7983 */ /* 0x000f220000300a00 */
[----:B--2---:R-:W-:-:S03]  /*1d780*/  IMAD.WIDE R2, R187, 0x4, R2 ;  /* 0x00000004bb027825 */ /* 0x004fc600078e0202 */
[----:B------:R2:W-:Y:S01]  /*1d790*/  LDGSTS.E [R9+0x26680], desc[UR16][R20.64], P4 ;  /* 0x2668000014097fae */ /* 0x0005e2000a121850 */
[----:B------:R-:W-:-:S03]  /*1d7a0*/  IMAD.WIDE R250, R187, 0x4, R250 ;  /* 0x00000004bbfa7825 */ /* 0x000fc600078e02fa */
[----:B------:R1:W-:Y:S01]  /*1d7b0*/  STL.64 [R1+0xb0], R2 ;  /* 0x0000b00201007387 */ /* 0x0003e20000100a00 */
        /* <DEDUP_REMOVED lines=19> */
[----:B------:R1:W-:Y:S01]  /*1d8f0*/  STL.64 [R1+0x330], R204 ;  /* 0x000330cc01007387 */ /* 0x0003e20000100a00 */
[----:B------:R-:W-:-:S03]  /*1d900*/  IMAD.WIDE R198, R187, 0x4, R198 ;  /* 0x00000004bbc67825 */ /* 0x000fc600078e02c6 */
[----:B------:R-:W-:Y:S01]  /*1d910*/  STL.64 [R1+0x370], R206 ;  /* 0x000370ce01007387 */ /* 0x000fe20000100a00 */
[----:B---3--:R-:W-:-:S03]  /*1d920*/  IMAD.WIDE R196, R187, 0x4, R196 ;  /* 0x00000004bbc47825 */ /* 0x008fc600078e02c4 */
[----:B------:R3:W-:Y:S01]  /*1d930*/  STL.64 [R1+0x3b0], R198 ;  /* 0x0003b0c601007387 */ /* 0x0007e20000100a00 */
[----:B----4-:R-:W-:-:S03]  /*1d940*/  IMAD.WIDE R194, R187, 0x4, R194 ;  /* 0x00000004bbc27825 */ /* 0x010fc600078e02c2 */
[----:B------:R4:W-:Y:S01]  /*1d950*/  STL.64 [R1+0x3f0], R196 ;  /* 0x0003f0c401007387 */ /* 0x0009e20000100a00 */
[----:B------:R-:W-:-:S03]  /*1d960*/  IMAD.WIDE R190, R187, 0x4, R190 ;  /* 0x00000004bbbe7825 */ /* 0x000fc600078e02be */
[----:B------:R4:W-:Y:S01]  /*1d970*/  STL.64 [R1+0x430], R194 ;  /* 0x000430c201007387 */ /* 0x0009e20000100a00 */
[----:B------:R-:W-:-:S03]  /*1d980*/  IMAD.WIDE R10, R187, 0x4, R10 ;  /* 0x00000004bb0a7825 */ /* 0x000fc600078e020a */
[----:B------:R1:W-:Y:S01]  /*1d990*/  LDGSTS.E [R9+0x26a80], desc[UR16][R18.64], P4 ;  /* 0x26a8000012097fae */ /* 0x0003e2000a121850 */
[----:B------:R-:W-:-:S03]  /*1d9a0*/  IMAD.WIDE R162, R187, 0x4, R160 ;  /* 0x00000004bba27825 */ /* 0x000fc600078e02a0 */
[----:B------:R4:W-:Y:S01]  /*1d9b0*/  STL.64 [R1+0x470], R190 ;  /* 0x000470be01007387 */ /* 0x0009e20000100a00 */
[----:B------:R-:W-:-:S03]  /*1d9c0*/  IMAD.WIDE R22, R187, 0x4, R40 ;  /* 0x00000004bb167825 */ /* 0x000fc600078e0228 */
[----:B------:R3:W-:Y:S04]  /*1d9d0*/  LDGSTS.E [R9+0x26e80], desc[UR16][R16.64], P4 ;  /* 0x26e8000010097fae */ /* 0x0007e8000a121850 */
[----:B------:R4:W-:Y:S01]  /*1d9e0*/  STL.64 [R1+0x4b0], R162 ;  /* 0x0004b0a201007387 */ /* 0x0009e20000100a00 */
[----:B--2---:R-:W-:-:S03]  /*1d9f0*/  IMAD.WIDE R20, R187, 0x4, R54 ;  /* 0x00000004bb147825 */ /* 0x004fc600078e0236 */
[----:B------:R2:W-:Y:S01]  /*1da00*/  LDGSTS.E [R9+0x27280], desc[UR16][R14.64], P4 ;  /* 0x272800000e097fae */ /* 0x0005e2000a121850 */
[----:B-1----:R-:W-:-:S03]  /*1da10*/  IMAD.WIDE R18, R187, 0x4, R68 ;  /* 0x00000004bb127825 */ /* 0x002fc600078e0244 */
[----:B------:R1:W-:Y:S01]  /*1da20*/  LDGSTS.E [R9+0x27680], desc[UR16][R12.64], P4 ;  /* 0x276800000c097fae */ /* 0x0003e2000a121850 */
[----:B---3--:R-:W-:-:S03]  /*1da30*/  IMAD.WIDE R16, R187, 0x4, R82 ;  /* 0x00000004bb107825 */ /* 0x008fc600078e0252 */
[----:B------:R3:W-:Y:S04]  /*1da40*/  LDGSTS.E [R9+0x27a80], desc[UR16][R6.64], P4 ;  /* 0x27a8000006097fae */ /* 0x0007e8000a121850 */
[----:B------:R3:W-:Y:S01]  /*1da50*/  LDGSTS.E [R9+0x27e80], desc[UR16][R4.64], P4 ;  /* 0x27e8000004097fae */ /* 0x0007e2000a121850 */
[----:B--2---:R-:W-:-:S03]  /*1da60*/  IMAD.WIDE R14, R187, 0x4, R96 ;  /* 0x00000004bb0e7825 */ /* 0x004fc600078e0260 */
[----:B------:R-:W-:Y:S01]  /*1da70*/  LDGSTS.E [R184+0x20300], desc[UR16][R232.64], P4 ;  /* 0x20300000e8b87fae */ /* 0x000fe2000a121850 */
[----:B-1----:R-:W-:-:S03]  /*1da80*/  IMAD.WIDE R12, R187, 0x4, R110 ;  /* 0x00000004bb0c7825 */ /* 0x002fc600078e026e */
[----:B------:R1:W-:Y:S01]  /*1da90*/  LDGSTS.E [R184+0x20700], desc[UR16][R2.64], P4 ;  /* 0x2070000002b87fae */ /* 0x0003e2000a121850 */
[----:B---3--:R-:W-:-:S03]  /*1daa0*/  IMAD.WIDE R6, R187, 0x4, R138 ;  /* 0x00000004bb067825 */ /* 0x008fc600078e028a */
        /* <DEDUP_REMOVED lines=16> */
[----:B------:R2:W-:Y:S04]  /*1dbb0*/  LDGSTS.E [R184+0x24300], desc[UR16][R190.64], P4 ;  /* 0x24300000beb87fae */ /* 0x0005e8000a121850 */
[----:B------:R3:W-:Y:S01]  /*1dbc0*/  LDGSTS.E [R184+0x24700], desc[UR16][R162.64], P4 ;  /* 0x24700000a2b87fae */ /* 0x0007e2000a121850 */
[----:B------:R-:W-:-:S04]  /*1dbd0*/  IMAD.WIDE R160, R187, 0x4, R154 ;  /* 0x00000004bba07825 */ /* 0x000fc800078e029a */
[----:B------:R-:W-:-:S04]  /*1dbe0*/  IMAD.WIDE R154, R187, 0x4, R26 ;  /* 0x00000004bb9a7825 */ /* 0x000fc800078e021a */
[C---:B------:R-:W-:Y:S01]  /*1dbf0*/  IMAD.WIDE R158, R187.reuse, 0x4, R158 ;  /* 0x00000004bb9e7825 */ /* 0x040fe200078e029e */
[----:B------:R3:W-:Y:S03]  /*1dc00*/  STL.64 [R1+0x708], R160 ;  /* 0x000708a001007387 */ /* 0x0007e60000100a00 */
[C---:B------:R-:W-:Y:S01]  /*1dc10*/  IMAD.WIDE R156, R187.reuse, 0x4, R156 ;  /* 0x00000004bb9c7825 */ /* 0x040fe200078e029c */
[----:B------:R3:W-:Y:S04]  /*1dc20*/  STL.64 [R1+0x728], R158 ;  /* 0x0007289e01007387 */ /* 0x0007e80000100a00 */
[----:B------:R3:W-:Y:S04]  /*1dc30*/  STL.64 [R1+0x760], R156 ;  /* 0x0007609c01007387 */ /* 0x0007e80000100a00 */
[----:B------:R-:W-:Y:S04]  /*1dc40*/  STL.64 [R1+0x7a0], R10 ;  /* 0x0007a00a01007387 */ /* 0x000fe80000100a00 */
[----:B------:R3:W-:Y:S04]  /*1dc50*/  STL.64 [R1+0x7e0], R154 ;  /* 0x0007e09a01007387 */ /* 0x0007e80000100a00 */
[----:B------:R3:W-:Y:S04]  /*1dc60*/  STL.64 [R1+0x820], R22 ;  /* 0x0008201601007387 */ /* 0x0007e80000100a00 */
[----:B------:R3:W-:Y:S04]  /*1dc70*/  STL.64 [R1+0x868], R20 ;  /* 0x0008681401007387 */ /* 0x0007e80000100a00 */
[----:B------:R3:W-:Y:S04]  /*1dc80*/  STL.64 [R1+0x8a8], R18 ;  /* 0x0008a81201007387 */ /* 0x0007e80000100a00 */
[----:B------:R3:W-:Y:S04]  /*1dc90*/  STL.64 [R1+0x8e8], R16 ;  /* 0x0008e81001007387 */ /* 0x0007e80000100a00 */
[----:B------:R3:W-:Y:S04]  /*1dca0*/  STL.64 [R1+0x928], R14 ;  /* 0x0009280e01007387 */ /* 0x0007e80000100a00 */
[----:B------:R3:W-:Y:S04]  /*1dcb0*/  STL.64 [R1+0x968], R12 ;  /* 0x0009680c01007387 */ /* 0x0007e80000100a00 */
[----:B------:R-:W5:Y:S04]  /*1dcc0*/  LDL.LU.64 R232, [R1+0xcf0] ;  /* 0x000cf00001e87983 */ /* 0x000f680000300a00 */
[----:B------:R3:W-:Y:S04]  /*1dcd0*/  STL.64 [R1+0x9a8], R8 ;  /* 0x0009a80801007387 */ /* 0x0007e80000100a00 */
[----:B------:R-:W1:Y:S04]  /*1dce0*/  LDL.LU.64 R2, [R1+0xce8] ;  /* 0x000ce80001027983 */ /* 0x000e680000300a00 */
[----:B------:R3:W-:Y:S04]  /*1dcf0*/  STL.64 [R1+0x9e0], R6 ;  /* 0x0009e00601007387 */ /* 0x0007e80000100a00 */
[----:B------:R3:W-:Y:S04]  /*1dd00*/  STL.64 [R1+0xa18], R4 ;  /* 0x000a180401007387 */ /* 0x0007e80000100a00 */
[----:B------:R-:W2:Y:S04]  /*1dd10*/  LDL.LU.64 R204, [R1+0x490] ;  /* 0x0004900001cc7983 */ /* 0x000ea80000300a00 */
[----:B------:R-:W3:Y:S04]  /*1dd20*/  LDL.LU.64 R250, [R1+0x5b8] ;  /* 0x0005b80001fa7983 */ /* 0x000ee80000300a00 */
[----:B------:R-:W3:Y:S04]  /*1dd30*/  LDL.LU.64 R198, [R1+0x5b0] ;  /* 0x0005b00001c67983 */ /* 0x000ee80000300a00 */
[----:B------:R-:W3:Y:S04]  /*1dd40*/  LDL.LU.64 R226, [R1+0x5a8] ;  /* 0x0005a80001e27983 */ /* 0x000ee80000300a00 */
[----:B----4-:R-:W4:Y:S04]  /*1dd50*/  LDL.LU.64 R196, [R1+0x5a0] ;  /* 0x0005a00001c47983 */ /* 0x010f280000300a00 */
[----:B------:R-:W4:Y:S04]  /*1dd60*/  LDL.LU.64 R194, [R1+0x598] ;  /* 0x0005980001c27983 */ /* 0x000f280000300a00 */
[----:B------:R-:W4:Y:S04]  /*1dd70*/  LDL.LU.64 R218, [R1+0x590] ;  /* 0x0005900001da7983 */ /* 0x000f280000300a00 */
[----:B------:R-:W4:Y:S04]  /*1dd80*/  LDL.LU.64 R216, [R1+0x588] ;  /* 0x0005880001d87983 */ /* 0x000f280000300a00 */
[----:B------:R-:W4:Y:S04]  /*1dd90*/  LDL.LU.64 R214, [R1+0x580] ;  /* 0x0005800001d67983 */ /* 0x000f280000300a00 */
[----:B------:R-:W4:Y:S04]  /*1dda0*/  LDL.LU.64 R208, [R1+0x578] ;  /* 0x0005780001d07983 */ /* 0x000f280000300a00 */
[----:B------:R-:W4:Y:S04]  /*1ddb0*/  LDL.LU.64 R206, [R1+0x570] ;  /* 0x0005700001ce7983 */ /* 0x000f280000300a00 */
        /* <DEDUP_REMOVED lines=14> */
[----:B-1----:R-:W-:-:S04]  /*1dea0*/  IMAD.WIDE R2, R187, 0x4, R2 ;  /* 0x00000004bb027825 */ /* 0x002fc800078e0202 */
[C---:B--2---:R-:W-:Y:S02]  /*1deb0*/  IMAD.WIDE R190, R187.reuse, 0x4, R204 ;  /* 0x00000004bbbe7825 */ /* 0x044fe400078e02cc */
[----:B------:R-:W2:Y:S02]  /*1dec0*/  LDL.LU.64 R204, [R1+0x568] ;  /* 0x0005680001cc7983 */ /* 0x000ea40000300a00 */
[C---:B---3--:R-:W-:Y:S02]  /*1ded0*/  IMAD.WIDE R250, R187.reuse, 0x4, R250 ;  /* 0x00000004bbfa7825 */ /* 0x048fe400078e02fa */
[----:B------:R-:W-:Y:S02]  /*1dee0*/  LDGSTS.E [R244+0x20380], desc[UR16][R190.64], P4 ;  /* 0x20380000bef47fae */ /* 0x000fe4000a121850 */
[C---:B------:R-:W-:Y:S02]  /*1def0*/  IMAD.WIDE R230, R187.reuse, 0x4, R198 ;  /* 0x00000004bbe67825 */ /* 0x040fe400078e02c6 */
[----:B------:R-:W3:Y:S02]  /*1df00*/  LDL.LU.64 R198, [R1+0x560] ;  /* 0x0005600001c67983 */ /* 0x000ee40000300a00 */
[----:B------:R-:W-:-:S02]  /*1df10*/  IMAD.WIDE R228, R187, 0x4, R226 ;  /* 0x00000004bbe47825 */ /* 0x000fc400078e02e2 */
[----:B------:R-:W-:Y:S02]  /*1df20*/  STL.64 [R1+0xb8], R2 ;  /* 0x0000b80201007387 */ /* 0x000fe40000100a00 */
[C---:B----4-:R-:W-:Y:S02]  /*1df30*/  IMAD.WIDE R226, R187.reuse, 0x4, R196 ;  /* 0x00000004bbe27825 */ /* 0x050fe400078e02c4 */
[----:B------:R-:W4:Y:S02]  /*1df40*/  LDL.LU.64 R196, [R1+0x558] ;  /* 0x0005580001c47983 */ /* 0x000f240000300a00 */
[C---:B------:R-:W-:Y:S02]  /*1df50*/  IMAD.WIDE R222, R187.reuse, 0x4, R194 ;  /* 0x00000004bbde7825 */ /* 0x040fe400078e02c2 */
[----:B------:R-:W-:Y:S04]  /*1df60*/  STL.64 [R1+0xf8], R250 ;  /* 0x0000f8fa01007387 */ /* 0x000fe80000100a00 */
[----:B------:R-:W4:Y:S04]  /*1df70*/  LDL.LU.64 R194, [R1+0x550] ;  /* 0x0005500001c27983 */ /* 0x000f280000300a00 */
[----:B------:R-:W-:Y:S04]  /*1df80*/  STL.64 [R1+0x138], R230 ;  /* 0x000138e601007387 */ /* 0x000fe80000100a00 */
[----:B------:R-:W-:Y:S01]  /*1df90*/  STL.64 [R1+0x178], R228 ;  /* 0x000178e401007387 */ /* 0x000fe20000100a00 */
[----:B------:R-:W-:-:S03]  /*1dfa0*/  IMAD.WIDE R218, R187, 0x4, R218 ;  /* 0x00000004bbda7825 */ /* 0x000fc600078e02da */
[----:B------:R-:W4:Y:S04]  /*1dfb0*/  LDL.LU.64 R162, [R1+0x548] ;  /* 0x0005480001a27983 */ /* 0x000f280000300a00 */
[----:B------:R-:W4:Y:S04]  /*1dfc0*/  LDL.LU.64 R160, [R1+0x540] ;  /* 0x0005400001a07983 */ /* 0x000f280000300a00 */
        /* <DEDUP_REMOVED lines=16> */
[----:B------:R-:W-:Y:S04]  /*1e0d0*/  STL.64 [R1+0x2b8], R214 ;  /* 0x0002b8d601007387 */ /* 0x000fe80000100a00 */
        /* <DEDUP_REMOVED lines=19> */
[----:B------:R-:W-:-:S02]  /*1e210*/  CS2R R24, SRZ ;  /* 0x0000000000187805 */ /* 0x000fc4000001ff00 */
[----:B------:R-:W-:Y:S02]  /*1e220*/  CS2R R26, SRZ ;  /* 0x00000000001a7805 */ /* 0x000fe4000001ff00 */
[----:B------:R-:W-:Y:S02]  /*1e230*/  CS2R R28, SRZ ;  /* 0x00000000001c7805 */ /* 0x000fe4000001ff00 */
[----:B------:R-:W-:Y:S02]  /*1e240*/  CS2R R30, SRZ ;  /* 0x00000000001e7805 */ /* 0x000fe4000001ff00 */
[----:B------:R-:W-:Y:S02]  /*1e250*/  CS2R R32, SRZ ;  /* 0x0000000000207805 */ /* 0x000fe4000001ff00 */
[----:B------:R-:W-:Y:S02]  /*1e260*/  CS2R R34, SRZ ;  /* 0x0000000000227805 */ /* 0x000fe4000001ff00 */
        /* <DEDUP_REMOVED lines=57> */
[----:B------:R-:W-:Y:S01]  /*1e600*/  CS2R R150, SRZ ;  /* 0x0000000000967805 */ /* 0x000fe2000001ff00 */
[----:B--2---:R-:W-:-:S04]  /*1e610*/  IMAD.WIDE R204, R187, 0x4, R204 ;  /* 0x00000004bbcc7825 */ /* 0x004fc800078e02cc */
[C---:B---3--:R-:W-:Y:S01]  /*1e620*/  IMAD.WIDE R198, R187.reuse, 0x4, R198 ;  /* 0x00000004bbc67825 */ /* 0x048fe200078e02c6 */
[----:B------:R-:W-:Y:S04]  /*1e630*/  STL.64 [R1+0x378], R204 ;  /* 0x000378cc01007387 */ /* 0x000fe80000100a00 */
[----:B------:R-:W-:Y:S01]  /*1e640*/  LDGSTS.E [R244+0x23380], desc[UR16][R204.64], P4 ;  /* 0x23380000ccf47fae */ /* 0x000fe2000a121850 */
[----:B----4-:R-:W-:-:S03]  /*1e650*/  IMAD.WIDE R196, R187, 0x4, R196 ;  /* 0x00000004bbc47825 */ /* 0x010fc600078e02c4 */
[----:B------:R-:W-:Y:S04]  /*1e660*/  STL.64 [R1+0x3b8], R198 ;  /* 0x0003b8c601007387 */ /* 0x000fe80000100a00 */
[----:B------:R-:W-:Y:S01]  /*1e670*/  LDGSTS.E [R244+0x23780], desc[UR16][R198.64], P4 ;  /* 0x23780000c6f47fae */ /* 0x000fe2000a121850 */
[----:B------:R-:W-:-:S03]  /*1e680*/  IMAD.WIDE R194, R187, 0x4, R194 ;  /* 0x00000004bbc27825 */ /* 0x000fc600078e02c2 */
[----:B------:R-:W-:Y:S04]  /*1e690*/  STL.64 [R1+0x3f8], R196 ;  /* 0x0003f8c401007387 */ /* 0x000fe80000100a00 */
[----:B------:R-:W-:Y:S04]  /*1e6a0*/  LDGSTS.E [R244+0x23b80], desc[UR16][R196.64], P4 ;  /* 0x23b80000c4f47fae */ /* 0x000fe8000a121850 */
[----:B------:R1:W-:Y:S04]  /*1e6b0*/  STL.64 [R1+0x438], R194 ;  /* 0x000438c201007387 */ /* 0x0003e80000100a00 */
[----:B------:R1:W-:Y:S01]  /*1e6c0*/  LDGSTS.E [R244+0x23f80], desc[UR16][R194.64], P4 ;  /* 0x23f80000c2f47fae */ /* 0x0003e2000a121850 */
[----:B------:R-:W-:-:S04]  /*1e6d0*/  IMAD.WIDE R162, R187, 0x4, R162 ;  /* 0x00000004bba27825 */ /* 0x000fc800078e02a2 */
[C---:B------:R-:W-:Y:S01]  /*1e6e0*/  IMAD.WIDE R160, R187.reuse, 0x4, R160 ;  /* 0x00000004bba07825 */ /* 0x040fe200078e02a0 */
[----:B-1----:R-:W1:Y:S03]  /*1e6f0*/  LDC R195, c[0x0][0x230] ;  /* 0x00008c00ffc37b82 */ /* 0x002e660000000800 */
[C---:B------:R-:W-:Y:S01]  /*1e700*/  IMAD.WIDE R158, R187.reuse, 0x4, R158 ;  /* 0x00000004bb9e7825 */ /* 0x040fe200078e029e */
[----:B------:R2:W-:Y:S03]  /*1e710*/  STL.64 [R1+0x478], R162 ;  /* 0x000478a201007387 */ /* 0x0005e60000100a00 */
[C---:B------:R-:W-:Y:S01]  /*1e720*/  IMAD.WIDE R156, R187.reuse, 0x4, R156 ;  /* 0x00000004bb9c7825 */ /* 0x040fe200078e029c */
[----:B------:R2:W-:Y:S03]  /*1e730*/  STL.64 [R1+0x4b8], R160 ;  /* 0x0004b8a001007387 */ /* 0x0005e60000100a00 */
[C---:B------:R-:W-:Y:S01]  /*1e740*/  IMAD.WIDE R154, R187.reuse, 0x4, R154 ;  /* 0x00000004bb9a7825 */ /* 0x040fe200078e029a */
[----:B------:R2:W-:Y:S03]  /*1e750*/  STL.64 [R1+0x538], R158 ;  /* 0x0005389e01007387 */ /* 0x0005e60000100a00 */
[C---:B------:R-:W-:Y:S01]  /*1e760*/  IMAD.WIDE R152, R187.reuse, 0x4, R152 ;  /* 0x00000004bb987825 */ /* 0x040fe200078e0298 */
[----:B------:R2:W-:Y:S04]  /*1e770*/  STL.64 [R1+0x540], R156 ;  /* 0x0005409c01007387 */ /* 0x0005e80000100a00 */
[----:B------:R2:W-:Y:S01]  /*1e780*/  STL.64 [R1+0x578], R154 ;  /* 0x0005789a01007387 */ /* 0x0005e20000100a00 */
[----:B------:R-:W-:-:S03]  /*1e790*/  IMAD.WIDE R22, R187, 0x4, R22 ;  /* 0x00000004bb167825 */ /* 0x000fc600078e0216 */
        /* <DEDUP_REMOVED lines=14> */
[----:B------:R2:W-:Y:S04]  /*1e880*/  STL.64 [R1+0x8e0], R10 ;  /* 0x0008e00a01007387 */ /* 0x0005e80000100a00 */
[----:B------:R2:W-:Y:S01]  /*1e890*/  STL.64 [R1+0x920], R8 ;  /* 0x0009200801007387 */ /* 0x0005e20000100a00 */
[----:B------:R-:W-:-:S03]  /*1e8a0*/  IMAD.WIDE R6, R187, 0x4, R6 ;  /* 0x00000004bb067825 */ /* 0x000fc600078e0206 */
[----:B------:R2:W5:Y:S01]  /*1e8b0*/  LDL.LU.64 R2, [R1+0xce0] ;  /* 0x000ce00001027983 */ /* 0x0005620000300a00 */
[----:B------:R-:W-:-:S03]  /*1e8c0*/  IMAD.WIDE R4, R187, 0x4, R4 ;  /* 0x00000004bb047825 */ /* 0x000fc600078e0204 */
[----:B------:R2:W-:Y:S01]  /*1e8d0*/  STL.64 [R1+0x960], R6 ;  /* 0x0009600601007387 */ /* 0x0005e20000100a00 */
[----:B-1----:R-:W-:-:S03]  /*1e8e0*/  VIADD R186, R195, 0x7f ;  /* 0x0000007fc3ba7836 */ /* 0x002fc60000000000 */
[----:B------:R2:W-:Y:S04]  /*1e8f0*/  STL.64 [R1+0x9a0], R4 ;  /* 0x0009a00401007387 */ /* 0x0005e80000100a00 */
[----:B------:R2:W-:Y:S01]  /*1e900*/  LDGSTS.E [R244+0x24380], desc[UR16][R162.64], P4 ;  /* 0x24380000a2f47fae */ /* 0x0005e2000a121850 */
[----:B------:R-:W-:-:S03]  /*1e910*/  ISETP.GE.AND P0, PT, R186, 0x80, PT ;  /* 0x00000080ba00780c */ /* 0x000fc60003f06270 */
[----:B------:R2:W-:Y:S04]  /*1e920*/  LDGSTS.E [R244+0x24780], desc[UR16][R160.64], P4 ;  /* 0x24780000a0f47fae */ /* 0x0005e8000a121850 */
        /* <DEDUP_REMOVED lines=14> */
[----:B------:R-:W0:Y:S01]  /*1ea10*/  LDGDEPBAR ;  /* 0x00000000000079af */ /* 0x000e220000000000 */
[----:B------:R-:W-:Y:S05]  /*1ea20*/  @!P0 BRA `(.L_x_0) ;  /* 0x0000011c00708947 */ /* 0x000fea0003800000 */
[----:B------:R-:W2:Y:S04]  /*1ea30*/  LDL.LU.64 R204, [R1+0x658] ;  /* 0x0006580001cc7983 */ /* 0x000ea80000300a00 */
[----:B------:R-:W3:Y:S04]  /*1ea40*/  LDL.LU.64 R196, [R1+0x650] ;  /* 0x0006500001c47983 */ /* 0x000ee80000300a00 */
[----:B------:R-:W4:Y:S04]  /*1ea50*/  LDL.LU.64 R198, [R1+0x5d0] ;  /* 0x0005d00001c67983 */ /* 0x000f280000300a00 */
[----:B------:R-:W4:Y:S04]  /*1ea60*/  LDL.LU.64 R194, [R1+0x5d8] ;  /* 0x0005d80001c27983 */ /* 0x000f280000300a00 */
[----:B------:R1:W-:Y:S04]  /*1ea70*/  STL [R1+0xcf0], R185 ;  /* 0x000cf0b901007387 */ /* 0x0003e80000100800 */
[----:B------:R-:W-:Y:S04]  /*1ea80*/  STL.64 [R1+0xce8], R186 ;  /* 0x000ce8ba01007387 */ /* 0x000fe80000100a00 */
[----:B-----5:R-:W-:Y:S01]  /*1ea90*/  STL.64 [R1+0xce0], R2 ;  /* 0x000ce00201007387 */ /* 0x020fe20000100a00 */
[----:B--2---:R-:W-:-:S02]  /*1eaa0*/  IMAD.MOV.U32 R4, RZ, RZ, R204 ;  /* 0x000000ffff047224 */ /* 0x004fc400078e00cc */
[----:B------:R-:W-:Y:S02]  /*1eab0*/  IMAD.MOV.U32 R5, RZ, RZ, R205 ;  /* 0x000000ffff057224 */ /* 0x000fe400078e00cd */
[----:B---3--:R-:W-:Y:S02]  /*1eac0*/  IMAD.MOV.U32 R6, RZ, RZ, R196 ;  /* 0x000000ffff067224 */ /* 0x008fe400078e00c4 */
[----:B------:R-:W-:Y:S01]  /*1ead0*/  IMAD.MOV.U32 R7, RZ, RZ, R197 ;  /* 0x000000ffff077224 */ /* 0x000fe200078e00c5 */
[----:B------:R-:W-:Y:S01]  /*1eae0*/  STL.64 [R1+0xcf8], R4 ;  /* 0x000cf80401007387 */ /* 0x000fe20000100a00 */
[----:B----4-:R-:W-:Y:S02]  /*1eaf0*/  IMAD.MOV.U32 R8, RZ, RZ, R198 ;  /* 0x000000ffff087224 */ /* 0x010fe400078e00c6 */
[----:B------:R-:W-:Y:S01]  /*1eb00*/  IMAD.MOV.U32 R9, RZ, RZ, R199 ;  /* 0x000000ffff097224 */ /* 0x000fe200078e00c7 */
[----:B------:R-:W-:Y:S01]  /*1eb10*/  STL.64 [R1+0xd00], R6 ;  /* 0x000d000601007387 */ /* 0x000fe20000100a00 */
[----:B------:R-:W-:-:S02]  /*1eb20*/  IMAD.MOV.U32 R10, RZ, RZ, R194 ;  /* 0x000000ffff0a7224 */ /* 0x000fc400078e00c2 */
[----:B------:R-:W-:Y:S01]  /*1eb30*/  IMAD.MOV.U32 R11, RZ, RZ, R195 ;  /* 0x000000ffff0b7224 */ /* 0x000fe200078e00c3 */
[----:B------:R-:W-:Y:S04]  /*1eb40*/  STL.64 [R1+0xd08], R8 ;  /* 0x000d080801007387 */ /* 0x000fe80000100a00 */
[----:B------:R-:W2:Y:S04]  /*1eb50*/  LDL.LU.64 R206, [R1+0x668] ;  /* 0x0006680001ce7983 */ /* 0x000ea80000300a00 */
[----:B------:R-:W3:Y:S01]  /*1eb60*/  LDL.LU.64 R208, [R1+0x670] ;  /* 0x0006700001d07983 */ /* 0x000ee20000300a00 */
[----:B------:R-:W-:-:S02]  /*1eb70*/  IMAD.MOV.U32 R12, RZ, RZ, R232 ;  /* 0x000000ffff0c7224 */ /* 0x000fc400078e00e8 */
[----:B------:R-:W-:Y:S01]  /*1eb80*/  IMAD.MOV.U32 R13, RZ, RZ, R233 ;  /* 0x000000ffff0d7224 */ /* 0x000fe200078e00e9 */
[----:B------:R-:W4:Y:S01]  /*1eb90*/  LDL.LU.64 R204, [R1+0x640] ;  /* 0x0006400001cc7983 */ /* 0x000f220000300a00 */
[----:B------:R-:W-:Y:S02]  /*1eba0*/  IMAD.MOV.U32 R14, RZ, RZ, R242 ;  /* 0x000000ffff0e7224 */ /* 0x000fe400078e00f2 */
[----:B------:R-:W-:Y:S01]  /*1ebb0*/  IMAD.MOV.U32 R15, RZ, RZ, R243 ;  /* 0x000000ffff0f7224 */ /* 0x000fe200078e00f3 */
[----:B------:R-:W4:Y:S01]  /*1ebc0*/  LDL.LU.64 R196, [R1+0x648] ;  /* 0x0006480001c47983 */ /* 0x000f220000300a00 */
[----:B------:R-:W-:Y:S02]  /*1ebd0*/  IMAD.MOV.U32 R16, RZ, RZ, R180 ;  /* 0x000000ffff107224 */ /* 0x000fe400078e00b4 */
[----:B------:R-:W-:Y:S01]  /*1ebe0*/  IMAD.MOV.U32 R17, RZ, RZ, R181 ;  /* 0x000000ffff117224 */ /* 0x000fe200078e00b5 */
[----:B------:R-:W4:Y:S01]  /*1ebf0*/  LDL.LU.64 R198, [R1+0x5c8] ;  /* 0x0005c80001c67983 */ /* 0x000f220000300a00 */
[----:B------:R-:W-:-:S02]  /*1ec00*/  IMAD.MOV.U32 R18, RZ, RZ, R182 ;  /* 0x000000ffff127224 */ /* 0x000fc400078e00b6 */
[----:B------:R-:W-:Y:S01]  /*1ec10*/  IMAD.MOV.U32 R19, RZ, RZ, R183 ;  /* 0x000000ffff137224 */ /* 0x000fe200078e00b7 */
[----:B------:R-:W4:Y:S01]  /*1ec20*/  LDL.LU.64 R194, [R1+0x630] ;  /* 0x0006300001c27983 */ /* 0x000f220000300a00 */
[----:B------:R-:W-:Y:S02]  /*1ec30*/  IMAD.MOV.U32 R20, RZ, RZ, R176 ;  /* 0x000000ffff147224 */ /* 0x000fe400078e00b0 */
[----:B------:R-:W-:Y:S01]  /*1ec40*/  IMAD.MOV.U32 R21, RZ, RZ, R177 ;  /* 0x000000ffff157224 */ /* 0x000fe200078e00b1 */
[----:B------:R-:W-:Y:S01]  /*1ec50*/  STL.64 [R1+0xd10], R10 ;  /* 0x000d100a01007387 */ /* 0x000fe20000100a00 */
[----:B------:R-:W-:Y:S02]  /*1ec60*/  IMAD.MOV.U32 R22, RZ, RZ, R178 ;  /* 0x000000ffff167224 */ /* 0x000fe400078e00b2 */
[----:B------:R-:W-:Y:S01]  /*1ec70*/  IMAD.MOV.U32 R23, RZ, RZ, R179 ;  /* 0x000000ffff177224 */ /* 0x000fe200078e00b3 */
[----:B------:R1:W-:Y:S01]  /*1ec80*/  STL.64 [R1+0xd18], R12 ;  /* 0x000d180c01007387 */ /* 0x0003e20000100a00 */
[----:B------:R-:W-:-:S02]  /*1ec90*/  IMAD.MOV.U32 R152, RZ, RZ, R172 ;  /* 0x000000ffff987224 */ /* 0x000fc400078e00ac */
[----:B------:R-:W-:Y:S01]  /*1eca0*/  IMAD.MOV.U32 R153, RZ, RZ, R173 ;  /* 0x000000ffff997224 */ /* 0x000fe200078e00ad */
[----:B------:R-:W-:Y:S01]  /*1ecb0*/  STL.64 [R1+0xd20], R14 ;  /* 0x000d200e01007387 */ /* 0x000fe20000100a00 */
[----:B------:R-:W-:Y:S02]  /*1ecc0*/  IMAD.MOV.U32 R154, RZ, RZ, R174 ;  /* 0x000000ffff9a7224 */ /* 0x000fe400078e00ae */
[----:B------:R-:W-:Y:S01]  /*1ecd0*/  IMAD.MOV.U32 R155, RZ, RZ, R175 ;  /* 0x000000ffff9b7224 */ /* 0x000fe200078e00af */
[----:B------:R-:W-:Y:S01]  /*1ece0*/  STL.64 [R1+0xd28], R16 ;  /* 0x000d281001007387 */ /* 0x000fe20000100a00 */
[----:B------:R-:W-:Y:S02]  /*1ecf0*/  IMAD.MOV.U32 R160, RZ, RZ, R164 ;  /* 0x000000ffffa07224 */ /* 0x000fe400078e00a4 */
[----:B------:R-:W-:Y:S01]  /*1ed00*/  IMAD.MOV.U32 R161, RZ, RZ, R165 ;  /* 0x000000ffffa17224 */ /* 0x000fe200078e00a5 */
[----:B------:R-:W-:Y:S01]  /*1ed10*/  STL.64 [R1+0xd30], R18 ;  /* 0x000d301201007387 */ /* 0x000fe20000100a00 */
[----:B------:R-:W-:-:S02]  /*1ed20*/  IMAD.MOV.U32 R162, RZ, RZ, R166 ;  /* 0x000000ffffa27224 */ /* 0x000fc400078e00a6 */
[----:B------:R-:W-:Y:S01]  /*1ed30*/  IMAD.MOV.U32 R163, RZ, RZ, R167 ;  /* 0x000000ffffa37224 */ /* 0x000fe200078e00a7 */
[----:B------:R1:W-:Y:S01]  /*1ed40*/  STL.64 [R1+0xd38], R20 ;  /* 0x000d381401007387 */ /* 0x0003e20000100a00 */
[----:B------:R-:W-:Y:S02]  /*1ed50*/  IMAD.MOV.U32 R157, RZ, RZ, R169 ;  /* 0x000000ffff9d7224 */ /* 0x000fe400078e00a9 */
[----:B------:R-:W-:Y:S01]  /*1ed60*/  IMAD.MOV.U32 R159, RZ, RZ, R171 ;  /* 0x000000ffff9f7224 */ /* 0x000fe200078e00ab */
[----:B------:R1:W-:Y:S01]  /*1ed70*/  STL.64 [R1+0xd40], R22 ;  /* 0x000d401601007387 */ /* 0x0003e20000100a00 */
[----:B------:R-:W-:Y:S02]  /*1ed80*/  IMAD.MOV.U32 R156, RZ, RZ, R168 ;  /* 0x000000ffff9c7224 */ /* 0x000fe400078e00a8 */
[----:B------:R-:W-:Y:S01]  /*1ed90*/  IMAD.MOV.U32 R158, RZ, RZ, R170 ;  /* 0x000000ffff9e7224 */ /* 0x000fe200078e00aa */
[----:B------:R-:W-:Y:S04]  /*1eda0*/  STL.64 [R1+0xd48], R152 ;  /* 0x000d489801007387 */ /* 0x000fe80000100a00 */
[----:B------:R-:W-:Y:S01]  /*1edb0*/  STL.64 [R1+0xd50], R154 ;  /* 0x000d509a01007387 */ /* 0x000fe20000100a00 */
[----:B--2---:R-:W-:-:S02]  /*1edc0*/  IMAD.MOV.U32 R164, RZ, RZ, R206 ;  /* 0x000000ffffa47224 */ /* 0x004fc400078e00ce */
[----:B------:R-:W-:Y:S02]  /*1edd0*/  IMAD.MOV.U32 R165, RZ, RZ, R207 ;  /* 0x000000ffffa57224 */ /* 0x000fe400078e00cf */
[----:B---3--:R-:W-:Y:S01]  /*1ede0*/  IMAD.MOV.U32 R166, RZ, RZ, R208 ;  /* 0x000000ffffa67224 */ /* 0x008fe200078e00d0 */
[----:B------:R-:W2:Y:S01]  /*1edf0*/  LDL.LU.64 R206, [R1+0x690] ;  /* 0x0006900001ce7983 */ /* 0x000ea20000300a00 */
[----:B------:R-:W-:Y:S02]  /*1ee00*/  IMAD.MOV.U32 R167, RZ, RZ, R209 ;  /* 0x000000ffffa77224 */ /* 0x000fe400078e00d1 */
[----:B----4-:R-:W-:Y:S01]  /*1ee10*/  IMAD.MOV.U32 R169, RZ, RZ, R205 ;  /* 0x000000ffffa97224 */ /* 0x010fe200078e00cd */
[----:B------:R-:W3:Y:S01]  /*1ee20*/  LDL.LU.64 R208, [R1+0x698] ;  /* 0x0006980001d07983 */ /* 0x000ee20000300a00 */
[----:B------:R-:W-:Y:S02]  /*1ee30*/  IMAD.MOV.U32 R182, RZ, RZ, R192 ;  /* 0x000000ffffb67224 */ /* 0x000fe400078e00c0 */
[----:B------:R-:W-:Y:S01]  /*1ee40*/  IMAD.MOV.U32 R171, RZ, RZ, R197 ;  /* 0x000000ffffab7224 */ /* 0x000fe200078e00c5 */
[----:B-1----:R-:W4:Y:S01]  /*1ee50*/  LDL.LU.64 R184, [R1+0x680] ;  /* 0x0006800001b87983 */ /* 0x002f220000300a00 */
[----:B------:R-:W-:-:S02]  /*1ee60*/  IMAD.MOV.U32 R168, RZ, RZ, R204 ;  /* 0x000000ffffa87224 */ /* 0x000fc400078e00cc */
[----:B------:R-:W-:Y:S01]  /*1ee70*/  IMAD.MOV.U32 R172, RZ, RZ, R198 ;  /* 0x000000ffffac7224 */ /* 0x000fe200078e00c6 */
[----:B------:R-:W2:Y:S01]  /*1ee80*/  LDL.LU.64 R244, [R1+0x688] ;  /* 0x0006880001f47983 */ /* 0x000ea20000300a00 */
        /* <DEDUP_REMOVED lines=14> */
[----:B------:R-:W4:Y:S04]  /*1ef70*/  LDL.LU.64 R222, [R1+0x610] ;  /* 0x0006100001de7983 */ /* 0x000f280000300a00 */
[----:B------:R-:W4:Y:S04]  /*1ef80*/  LDL.LU.64 R230, [R1+0x618] ;  /* 0x0006180001e67983 */ /* 0x000f280000300a00 */
[----:B------:R-:W4:Y:S04]  /*1ef90*/  LDL.LU.64 R226, [R1+0x600] ;  /* 0x0006000001e27983 */ /* 0x000f280000300a00 */
[----:B------:R-:W4:Y:S04]  /*1efa0*/  LDL.LU.64 R250, [R1+0x608] ;  /* 0x0006080001fa7983 */ /* 0x000f280000300a00 */
[----:B------:R-:W4:Y:S04]  /*1efb0*/  LDL.LU.64 R242, [R1+0x6f0] ;  /* 0x0006f00001f27983 */ /* 0x000f280000300a00 */
[----:B------:R-:W4:Y:S01]  /*1efc0*/  LDL.LU.64 R12, [R1+0x6f8] ;  /* 0x0006f800010c7983 */ /* 0x000f220000300a00 */
[----:B------:R-:W-:-:S03]  /*1efd0*/  IMAD.MOV.U32 R192, RZ, RZ, R210 ;  /* 0x000000ffffc07224 */ /* 0x000fc600078e00d2 */
[----:B------:R-:W4:Y:S01]  /*1efe0*/  LDL.LU.64 R10, [R1+0x6e0] ;  /* 0x0006e000010a7983 */ /* 0x000f220000300a00 */
[----:B------:R-:W-:Y:S02]  /*1eff0*/  IMAD.MOV.U32 R198, RZ, RZ, R224 ;  /* 0x000000ffffc67224 */ /* 0x000fe400078e00e0 */
[----:B------:R-:W-:Y:S02]  /*1f000*/  IMAD.MOV.U32 R197, RZ, RZ, R225 ;  /* 0x000000ffffc57224 */ /* 0x000fe400078e00e1 */
[----:B------:R-:W-:Y:S02]  /*1f010*/  IMAD.MOV.U32 R199, RZ, RZ, R201 ;  /* 0x000000ffffc77224 */ /* 0x000fe400078e00c9 */
[----:B------:R-:W-:Y:S02]  /*1f020*/  IMAD.MOV.U32 R201, RZ, RZ, R203 ;  /* 0x000000ffffc97224 */ /* 0x000fe400078e00cb */
[----:B---3--:R-:W-:Y:S02]  /*1f030*/  IMAD.MOV.U32 R205, RZ, RZ, R209 ;  /* 0x000000ffffcd7224 */ /* 0x008fe400078e00d1 */
[----:B--2---:R-:W-:-:S02]  /*1f040*/  IMAD.MOV.U32 R210, RZ, RZ, R244 ;  /* 0x000000ffffd27224 */ /* 0x004fc400078e00f4 */
[----:B------:R-:W-:Y:S02]  /*1f050*/  IMAD.MOV.U32 R209, RZ, RZ, R245 ;  /* 0x000000ffffd17224 */ /* 0x000fe400078e00f5 */
[----:B------:R-:W2:Y:S04]  /*1f060*/  LDL.LU.64 R244, [R1+0x6e8] ;  /* 0x0006e80001f47983 */ /* 0x000ea80000300a00 */
[----:B------:R-:W3:Y:S04]  /*1f070*/  LDL.LU.64 R8, [R1+0x6d0] ;  /* 0x0006d00001087983 */ /* 0x000ee80000300a00 */
[----:B------:R-:W3:Y:S01]  /*1f080*/  LDL.LU.64 R6, [R1+0x6d8] ;  /* 0x0006d80001067983 */ /* 0x000ee20000300a00 */
[----:B----4-:R-:W-:-:S02]  /*1f090*/  IMAD.MOV.U32 R224, RZ, RZ, R226 ;  /* 0x000000ffffe07224 */ /* 0x010fc400078e00e2 */
[----:B------:R-:W-:Y:S02]  /*1f0a0*/  IMAD.MOV.U32 R226, RZ, RZ, R250 ;  /* 0x000000ffffe27224 */ /* 0x000fe400078e00fa */
[----:B------:R-:W-:Y:S02]  /*1f0b0*/  IMAD.MOV.U32 R225, RZ, RZ, R251 ;  /* 0x000000ffffe17224 */ /* 0x000fe400078e00fb */
[----:B------:R-:W4:Y:S04]  /*1f0c0*/  LDL.LU.64 R250, [R1+0x6c0] ;  /* 0x0006c00001fa7983 */ /* 0x000f280000300a00 */
[----:B------:R-:W4:Y:S04]  /*1f0d0*/  LDL.LU.64 R4, [R1+0x6c8] ;  /* 0x0006c80001047983 */ /* 0x000f280000300a00 */
[----:B------:R-:W4:Y:S04]  /*1f0e0*/  LDL.LU.64 R2, [R1+0x6b0] ;  /* 0x0006b00001027983 */ /* 0x000f280000300a00 */
[----:B------:R-:W4:Y:S01]  /*1f0f0*/  LDL.LU.64 R186, [R1+0x6b8] ;  /* 0x0006b80001ba7983 */ /* 0x000f220000300a00 */
[----:B------:R-:W-:-:S02]  /*1f100*/  IMAD.MOV.U32 R204, RZ, RZ, R206 ;  /* 0x000000ffffcc7224 */ /* 0x000fc400078e00ce */
[----:B------:R-:W-:Y:S02]  /*1f110*/  IMAD.MOV.U32 R203, RZ, RZ, R207 ;  /* 0x000000ffffcb7224 */ /* 0x000fe400078e00cf */
[----:B------:R-:W-:Y:S02]  /*1f120*/  IMAD.MOV.U32 R206, RZ, RZ, R208 ;  /* 0x000000ffffce7224 */ /* 0x000fe400078e00d0 */
        /* <DEDUP_REMOVED lines=11> */
[----:B------:R-:W-:Y:S02]  /*1f1e0*/  IMAD.MOV.U32 R228, RZ, RZ, R238 ;  /* 0x000000ffffe47224 */ /* 0x000fe400078e00ee */
[----:B------:R-:W-:-:S02]  /*1f1f0*/  IMAD.MOV.U32 R238, RZ, RZ, R12 ;  /* 0x000000ffffee7224 */ /* 0x000fc400078e000c */
[----:B------:R-:W-:Y:S02]  /*1f200*/  IMAD.MOV.U32 R237, RZ, RZ, R13 ;  /* 0x000000ffffed7224 */ /* 0x000fe400078e000d */
[----:B------:R-:W4:Y:S01]  /*1f210*/  LDL.LU.64 R12, [R1+0x5e0] ;  /* 0x0005e000010c7983 */ /* 0x000f220000300a00 */
[----:B------:R-:W-:Y:S02]  /*1f220*/  IMAD.MOV.U32 R241, RZ, RZ, R10 ;  /* 0x000000fffff17224 */ /* 0x000fe400078e000a */
[----:B------:R-:W-:Y:S02]  /*1f230*/  IMAD.MOV.U32 R240, RZ, RZ, R11 ;  /* 0x000000fffff07224 */ /* 0x000fe400078e000b */
[----:B------:R-:W-:Y:S01]  /*1f240*/  IMAD.MOV.U32 R195, RZ, RZ, R221 ;  /* 0x000000ffffc37224 */ /* 0x000fe200078e00dd */
[----:B------:R-:W4:Y:S01]  /*1f250*/  LDL.LU.64 R10, [R1+0x5e8] ;  /* 0x0005e800010a7983 */ /* 0x000f220000300a00 */
[----:B------:R-:W-:Y:S02]  /*1f260*/  IMAD.MOV.U32 R221, RZ, RZ, R231 ;  /* 0x000000ffffdd7224 */ /* 0x000fe400078e00e7 */
        /* <DEDUP_REMOVED lines=13> */
[----:B--2---:R-:W-:Y:S02]  /*1f340*/  IMAD.MOV.U32 R243, RZ, RZ, R244 ;  /* 0x000000fffff37224 */ /* 0x004fe400078e00f4 */
[----:B------:R-:W-:Y:S02]  /*1f350*/  IMAD.MOV.U32 R242, RZ, RZ, R245 ;  /* 0x000000fffff27224 */ /* 0x000fe400078e00f5 */
[----:B---3--:R-:W-:Y:S02]  /*1f360*/  IMAD.MOV.U32 R245, RZ, RZ, R8 ;  /* 0x000000fffff57224 */ /* 0x008fe400078e0008 */
[----:B------:R-:W-:Y:S02]  /*1f370*/  IMAD.MOV.U32 R244, RZ, RZ, R9 ;  /* 0x000000fffff47224 */ /* 0x000fe400078e0009 */
[----:B------:R-:W2:Y:S01]  /*1f380*/  LDL.LU.64 R8, [R1+0x4c8] ;  /* 0x0004c80001087983 */ /* 0x000ea20000300a00 */
[----:B------:R-:W-:Y:S02]  /*1f390*/  IMAD.MOV.U32 R247, RZ, RZ, R6 ;  /* 0x000000fffff77224 */ /* 0x000fe400078e0006 */
[----:B------:R-:W-:-:S02]  /*1f3a0*/  IMAD.MOV.U32 R246, RZ, RZ, R7 ;  /* 0x000000fffff67224 */ /* 0x000fc400078e0007 */
[----:B------:R-:W3:Y:S04]  /*1f3b0*/  LDL.LU.64 R6, [R1+0x220] ;  /* 0x0002200001067983 */ /* 0x000ee80000300a00 */
[----:B------:R-:W3:Y:S01]  /*1f3c0*/  LDL.LU.64 R16, [R1+0x90] ;  /* 0x0000900001107983 */ /* 0x000ee20000300a00 */
[----:B----4-:R-:W-:Y:S02]  /*1f3d0*/  IMAD.MOV.U32 R249, RZ, RZ, R250 ;  /* 0x000000fffff97224 */ /* 0x010fe400078e00fa */
[----:B------:R-:W-:Y:S02]  /*1f3e0*/  IMAD.MOV.U32 R248, RZ, RZ, R251 ;  /* 0x000000fffff87224 */ /* 0x000fe400078e00fb */
[----:B------:R-:W-:Y:S02]  /*1f3f0*/  IMAD.MOV.U32 R251, RZ, RZ, R4 ;  /* 0x000000fffffb7224 */ /* 0x000fe400078e0004 */
[----:B------:R-:W-:Y:S01]  /*1f400*/  IMAD.MOV.U32 R250, RZ, RZ, R5 ;  /* 0x000000fffffa7224 */ /* 0x000fe200078e0005 */
[----:B------:R1:W-:Y:S04]  /*1f410*/  STL [R1], R2 ;  /* 0x0000000201007387 */ /* 0x0003e80000100800 */
[----:B------:R-:W4:Y:S01]  /*1f420*/  LDL.LU.64 R4, [R1+0x58] ;  /* 0x0000580001047983 */ /* 0x000f220000300a00 */
[----:B------:R-:W-:-:S03]  /*1f430*/  IMAD.MOV.U32 R252, RZ, RZ, R3 ;  /* 0x000000fffffc7224 */ /* 0x000fc600078e0003 */
[----:B------:R1:W-:Y:S01]  /*1f440*/  STL [R1+0x8], R186 ;  /* 0x000008ba01007387 */ /* 0x0003e20000100800 */
[----:B------:R-:W-:-:S03]  /*1f450*/  IMAD.MOV.U32 R22, RZ, RZ, R187 ;  /* 0x000000ffff167224 */ /* 0x000fc600078e00bb */
[----:B-1----:R-:W4:Y:S04]  /*1f460*/  LDL.LU.64 R2, [R1+0x60] ;  /* 0x0000600001027983 */ /* 0x002f280000300a00 */
[----:B------:R-:W-:Y:S04]  /*1f470*/  STL [R1+0x10], R184 ;  /* 0x000010b801007387 */ /* 0x000fe80000100800 */
[----:B------:R1:W-:Y:S04]  /*1f480*/  STL [R1+0x4], R22 ;  /* 0x0000041601007387 */ /* 0x0003e80000100800 */
[----:B------:R-:W4:Y:S01]  /*1f490*/  LDL.LU.64 R186, [R1+0x78] ;  /* 0x0000780001ba7983 */ /* 0x000f220000300a00 */
[----:B-1----:R-:W-:-:S03]  /*1f4a0*/  IMAD.MOV.U32 R22, RZ, RZ, R185 ;  /* 0x000000ffff167224 */ /* 0x002fc600078e00b9 */
[----:B------:R1:W-:Y:S04]  /*1f4b0*/  STL [R1+0x18], R20 ;  /* 0x0000181401007387 */ /* 0x0003e80000100800 */
[----:B------:R-:W-:Y:S04]  /*1f4c0*/  STL [R1+0xc], R22 ;  /* 0x00000c1601007387 */ /* 0x000fe80000100800 */
[----:B------:R-:W4:Y:S01]  /*1f4d0*/  LDL.LU.64 R184, [R1+0x70] ;  /* 0x0000700001b87983 */ /* 0x000f220000300a00 */
[----:B-1----:R-:W-:-:S03]  /*1f4e0*/  IMAD.MOV.U32 R20, RZ, RZ, R21 ;  /* 0x000000ffff147224 */ /* 0x002fc600078e0015 */
[----:B------:R1:W-:Y:S04]  /*1f4f0*/  STL [R1+0x20], R18 ;  /* 0x0000201201007387 */ /* 0x0003e80000100800 */
[----:B------:R-:W-:Y:S04]  /*1f500*/  STL [R1+0x14], R20 ;  /* 0x0000141401007387 */ /* 0x000fe80000100800 */
[----:B------:R-:W-:Y:S01]  /*1f510*/  STL [R1+0x28], R14 ;  /* 0x0000280e01007387 */ /* 0x000fe20000100800 */
[----:B-1----:R-:W-:-:S05]  /*1f520*/  IMAD.MOV.U32 R18, RZ, RZ, R19 ;  /* 0x000000ffff127224 */ /* 0x002fca00078e0013 */
[----:B------:R1:W-:Y:S02]  /*1f530*/  STL [R1+0x1c], R18 ;  /* 0x00001c1201007387 */ /* 0x0003e40000100800 */
[----:B-1----:R-:W-:Y:S02]  /*1f540*/  IMAD.MOV.U32 R18, RZ, RZ, R15 ;  /* 0x000000ffff127224 */ /* 0x002fe400078e000f */
[----:B------:R-:W4:Y:S04]  /*1f550*/  LDL.LU.64 R14, [R1+0x488] ;  /* 0x00048800010e7983 */ /* 0x000f280000300a00 */
[----:B------:R1:W-:Y:S04]  /*1f560*/  STL [R1+0x24], R18 ;  /* 0x0000241201007387 */ /* 0x0003e80000100800 */
[----:B------:R1:W-:Y:S02]  /*1f570*/  STL [R1+0x30], R12 ;  /* 0x0000300c01007387 */ /* 0x0003e40000100800 */
[----:B-1----:R-:W-:-:S02]  /*1f580*/  IMAD.MOV.U32 R18, RZ, RZ, R13 ;  /* 0x000000ffff127224 */ /* 0x002fc400078e000d */
[----:B------:R-:W4:Y:S04]  /*1f590*/  LDL.LU.64 R12, [R1+0x290] ;  /* 0x00029000010c7983 */ /* 0x000f280000300a00 */
[----:B------:R1:W-:Y:S04]  /*1f5a0*/  STL [R1+0x2c], R18 ;  /* 0x00002c1201007387 */ /* 0x0003e80000100800 */
[----:B------:R1:W-:Y:S02]  /*1f5b0*/  STL [R1+0x38], R10 ;  /* 0x0000380a01007387 */ /* 0x0003e40000100800 */
[----:B-1----:R-:W-:-:S02]  /*1f5c0*/  IMAD.MOV.U32 R18, RZ, RZ, R11 ;  /* 0x000000ffff127224 */ /* 0x002fc400078e000b */
[----:B------:R-:W4:Y:S04]  /*1f5d0*/  LDL.LU.64 R10, [R1+0xd0] ;  /* 0x0000d000010a7983 */ /* 0x000f280000300a00 */
[----:B------:R1:W-:Y:S04]  /*1f5e0*/  STL [R1+0x34], R18 ;  /* 0x0000341201007387 */ /* 0x0003e80000100800 */
[----:B--2---:R2:W-:Y:S01]  /*1f5f0*/  STL [R1+0x40], R8 ;  /* 0x0000400801007387 */ /* 0x0045e20000100800 */
[----:B-1----:R-:W-:-:S03]  /*1f600*/  IMAD.MOV.U32 R18, RZ, RZ, R9 ;  /* 0x000000ffff127224 */ /* 0x002fc600078e0009 */
[----:B--2---:R-:W2:Y:S04]  /*1f610*/  LDL.LU.64 R8, [R1+0x98] ;  /* 0x0000980001087983 */ /* 0x004ea80000300a00 */
[----:B------:R1:W-:Y:S04]  /*1f620*/  STL [R1+0x3c], R18 ;  /* 0x00003c1201007387 */ /* 0x0003e80000100800 */
[----:B---3--:R3:W-:Y:S01]  /*1f630*/  STL [R1+0x48], R6 ;  /* 0x0000480601007387 */ /* 0x0087e20000100800 */
[----:B-1----:R-:W-:-:S03]  /*1f640*/  IMAD.MOV.U32 R18, RZ, RZ, R7 ;  /* 0x000000ffff127224 */ /* 0x002fc600078e0007 */
[----:B---3--:R-:W3:Y:S04]  /*1f650*/  LDL.LU.64 R6, [R1+0xc8] ;  /* 0x0000c80001067983 */ /* 0x008ee80000300a00 */
[----:B------:R1:W-:Y:S04]  /*1f660*/  STL [R1+0x44], R18 ;  /* 0x0000441201007387 */ /* 0x0003e80000100800 */
[----:B------:R1:W-:Y:S04]  /*1f670*/  STL [R1+0x50], R16 ;  /* 0x0000501001007387 */ /* 0x0003e80000100800 */
[----:B-1----:R-:W3:Y:S01]  /*1f680*/  LDL.LU.64 R18, [R1+0xc0] ;  /* 0x0000c00001127983 */ /* 0x002ee20000300a00 */
[----:B------:R-:W-:-:S05]  /*1f690*/  IMAD.MOV.U32 R16, RZ, RZ, R17 ;  /* 0x000000ffff107224 */ /* 0x000fca00078e0011 */
[----:B------:R1:W-:Y:S04]  /*1f6a0*/  STL [R1+0x4c], R16 ;  /* 0x00004c1001007387 */ /* 0x0003e80000100800 */
[----:B----4-:R4:W-:Y:S04]  /*1f6b0*/  STL [R1+0x58], R4 ;  /* 0x0000580401007387 */ /* 0x0109e80000100800 */
[----:B-1----:R-:W3:Y:S01]  /*1f6c0*/  LDL.LU.64 R16, [R1+0xb0] ;  /* 0x0000b00001107983 */ /* 0x002ee20000300a00 */
[----:B----4-:R-:W-:-:S05]  /*1f6d0*/  IMAD.MOV.U32 R4, RZ, RZ, R5 ;  /* 0x000000ffff047224 */ /* 0x010fca00078e0005 */
[----:B------:R1:W-:Y:S04]  /*1f6e0*/  STL [R1+0x54], R4 ;  /* 0x0000540401007387 */ /* 0x0003e80000100800 */
[----:B------:R4:W-:Y:S04]  /*1f6f0*/  STL [R1+0x60], R2 ;  /* 0x0000600201007387 */ /* 0x0009e80000100800 */
[----:B-1----:R-:W3:Y:S01]  /*1f700*/  LDL.LU.64 R4, [R1+0xb8] ;  /* 0x0000b80001047983 */ /* 0x002ee20000300a00 */
[----:B----4-:R-:W-:Y:S02]  /*1f710*/  IMAD.MOV.U32 R2, RZ, RZ, R3 ;  /* 0x000000ffff027224 */ /* 0x010fe400078e0003 */
[----:B------:R-:W-:-:S03]  /*1f720*/  IMAD.MOV.U32 R20, RZ, RZ, R187 ;  /* 0x000000ffff147224 */ /* 0x000fc600078e00bb */
[----:B------:R1:W-:Y:S04]  /*1f730*/  STL [R1+0x5c], R2 ;  /* 0x00005c0201007387 */ /* 0x0003e80000100800 */
[----:B------:R-:W-:Y:S04]  /*1f740*/  STL [R1+0x68], R186 ;  /* 0x000068ba01007387 */ /* 0x000fe80000100800 */
[----:B-1----:R-:W4:Y:S04]  /*1f750*/  LDL.LU.64 R2, [R1+0x450] ;  /* 0x0004500001027983 */ /* 0x002f280000300a00 */
[----:B------:R1:W-:Y:S04]  /*1f760*/  STL [R1+0x64], R20 ;  /* 0x0000641401007387 */ /* 0x0003e80000100800 */
[----:B------:R1:W-:Y:S02]  /*1f770*/  STL [R1+0x70], R184 ;  /* 0x000070b801007387 */ /* 0x0003e40000100800 */
[----:B-1----:R-:W-:-:S02]  /*1f780*/  IMAD.MOV.U32 R20, RZ, RZ, R185 ;  /* 0x000000ffff147224 */ /* 0x002fc400078e00b9 */
[----:B------:R-:W4:Y:S04]  /*1f790*/  LDL.LU.64 R184, [R1+0x300] ;  /* 0x0003000001b87983 */ /* 0x000f280000300a00 */
[----:B------:R1:W-:Y:S04]  /*1f7a0*/  STL [R1+0x6c], R20 ;  /* 0x00006c1401007387 */ /* 0x0003e80000100800 */
[----:B------:R-:W-:Y:S04]  /*1f7b0*/  STL [R1+0x78], R190 ;  /* 0x000078be01007387 */ /* 0x000fe80000100800 */
[----:B------:R-:W-:Y:S04]  /*1f7c0*/  STL [R1+0x74], R191 ;  /* 0x000074bf01007387 */ /* 0x000fe80000100800 */
[----:B------:R-:W4:Y:S01]  /*1f7d0*/  LDL.LU.64 R186, [R1+0x218] ;  /* 0x0002180001ba7983 */ /* 0x000f220000300a00 */
[----:B-1----:R-:W-:-:S03]  /*1f7e0*/  IMAD.MOV.U32 R20, RZ, RZ, R15 ;  /* 0x000000ffff147224 */ /* 0x002fc600078e000f */
[----:B------:R1:W-:Y:S04]  /*1f7f0*/  STL [R1+0x80], R14 ;  /* 0x0000800e01007387 */ /* 0x0003e80000100800 */
[----:B-1----:R-:W4:Y:S04]  /*1f800*/  LDL.LU.64 R14, [R1+0x108] ;  /* 0x00010800010e7983 */ /* 0x002f280000300a00 */
        /* <DEDUP_REMOVED lines=17> */
[----:B------:R1:W-:Y:S02]  /*1f920*/  STL [R1+0xa8], R18 ;  /* 0x0000a81201007387 */ /* 0x0003e40000100800 */
[----:B-1----:R-:W-:-:S02]  /*1f930*/  IMAD.MOV.U32 R20, RZ, RZ, R19 ;  /* 0x000000ffff147224 */ /* 0x002fc400078e0013 */
[----:B------:R-:W3:Y:S04]  /*1f940*/  LDL.LU.64 R18, [R1+0x418] ;  /* 0x0004180001127983 */ /* 0x000ee80000300a00 */
        /* <DEDUP_REMOVED lines=9> */
[----:B----4-:R4:W-:Y:S01]  /*1f9e0*/  STL [R1+0xc0], R2 ;  /* 0x0000c00201007387 */ /* 0x0109e20000100800 */
[----:B-1----:R-:W-:-:S03]  /*1f9f0*/  IMAD.MOV.U32 R20, RZ, RZ, R3 ;  /* 0x000000ffff147224 */ /* 0x002fc600078e0003 */
[----:B----4-:R-:W4:Y:S04]  /*1fa00*/  LDL.LU.64 R2, [R1+0x1d8] ;  /* 0x0001d80001027983 */ /* 0x010f280000300a00 */
        /* <DEDUP_REMOVED lines=447> */
[----:B------:R-:W4:Y:S04]  /*21600*/  LDL.64 R186, [R1+0x840] ;  /* 0x0008400001ba7983 */ /* 0x000f280000100a00 */
        /* <DEDUP_REMOVED lines=245> */
[----:B------:R1:W-:Y:S04]  /*22560*/  STL [R1+0x630], R16 ;  /* 0x0006301001007387 */ /* 0x0003e80000100800 */
[----:B-1----:R-:W3:Y:S01]  /*22570*/  LDL.LU.64 R20, [R1+0xaf0] ;  /* 0x000af00001147983 */ /* 0x002ee20000300a00 */
[----:B------:R-:W-:-:S05]  /*22580*/  IMAD.MOV.U32 R16, RZ, RZ, R17 ;  /* 0x000000ffff107224 */ /* 0x000fca00078e0011 */
[----:B------:R1:W-:Y:S04]  /*22590*/  STL [R1+0x62c], R16 ;  /* 0x00062c1001007387 */ /* 0x0003e80000100800 */
[----:B------:R1:W-:Y:S02]  /*225a0*/  STL [R1+0x638], R4 ;  /* 0x0006380401007387 */ /* 0x0003e40000100800 */
[----:B-1----:R-:W-:Y:S02]  /*225b0*/  IMAD.MOV.U32 R16, RZ, RZ, R5 ;  /* 0x000000ffff107224 */ /* 0x002fe400078e0005 */
        /* <DEDUP_REMOVED lines=14> */
[----:B------:R1:W-:Y:S04]  /*226a0*/  STL [R1+0x658], R14 ;  /* 0x0006580e01007387 */ /* 0x0003e80000100800 */
[----:B-1----:R-:W4:Y:S01]  /*226b0*/  LDL.LU.64 R16, [R1+0x8a8] ;  /* 0x0008a80001107983 */ /* 0x002f220000300a00 */
[----:B------:R-:W-:-:S05]  /*226c0*/  IMAD.MOV.U32 R14, RZ, RZ, R15 ;  /* 0x000000ffff0e7224 */ /* 0x000fca00078e000f */
[----:B------:R1:W-:Y:S04]  /*226d0*/  STL [R1+0x654], R14 ;  /* 0x0006540e01007387 */ /* 0x0003e80000100800 */
[----:B------:R1:W-:Y:S04]  /*226e0*/  STL [R1+0x660], R12 ;  /* 0x0006600c01007387 */ /* 0x0003e80000100800 */
[----:B-1----:R-:W4:Y:S01]  /*226f0*/  LDL.LU.64 R14, [R1+0x818] ;  /* 0x00081800010e7983 */ /* 0x002f220000300a00 */
[----:B------:R-:W-:-:S05]  /*22700*/  IMAD.MOV.U32 R12, RZ, RZ, R13 ;  /* 0x000000ffff0c7224 */ /* 0x000fca00078e000d */
[----:B------:R1:W-:Y:S04]  /*22710*/  STL [R1+0x65c], R12 ;  /* 0x00065c0c01007387 */ /* 0x0003e80000100800 */
[----:B------:R1:W-:Y:S04]  /*22720*/  STL [R1+0x668], R10 ;  /* 0x0006680a01007387 */ /* 0x0003e80000100800 */
[----:B-1----:R-:W4:Y:S01]  /*22730*/  LDL.LU.64 R12, [R1+0xb50] ;  /* 0x000b5000010c7983 */ /* 0x002f220000300a00 */
[----:B------:R-:W-:-:S03]  /*22740*/  IMAD.MOV.U32 R10, RZ, RZ, R11 ;  /* 0x000000ffff0a7224 */ /* 0x000fc600078e000b */
[----:B--2---:R1:W-:Y:S04]  /*22750*/  STL [R1+0x670], R8 ;  /* 0x0006700801007387 */ /* 0x0043e80000100800 */
[----:B------:R2:W-:Y:S01]  /*22760*/  STL [R1+0x664], R10 ;  /* 0x0006640a01007387 */ /* 0x0005e20000100800 */
[----:B-1----:R-:W-:-:S03]  /*22770*/  IMAD.MOV.U32 R8, RZ, RZ, R9 ;  /* 0x000000ffff087224 */ /* 0x002fc600078e0009 */
[----:B--2---:R-:W2:Y:S04]  /*22780*/  LDL.LU.64 R10, [R1+0xb10] ;  /* 0x000b1000010a7983 */ /* 0x004ea80000300a00 */
[----:B---3--:R1:W-:Y:S04]  /*22790*/  STL [R1+0x678], R6 ;  /* 0x0006780601007387 */ /* 0x0083e80000100800 */
[----:B------:R3:W-:Y:S01]  /*227a0*/  STL [R1+0x66c], R8 ;  /* 0x00066c0801007387 */ /* 0x0007e20000100800 */
[----:B-1----:R-:W-:-:S03]  /*227b0*/  IMAD.MOV.U32 R6, RZ, RZ, R7 ;  /* 0x000000ffff067224 */ /* 0x002fc600078e0007 */
[----:B---3--:R-:W3:Y:S04]  /*227c0*/  LDL.LU.64 R8, [R1+0xac0] ;  /* 0x000ac00001087983 */ /* 0x008ee80000300a00 */
[----:B------:R1:W-:Y:S04]  /*227d0*/  STL [R1+0x680], R18 ;  /* 0x0006801201007387 */ /* 0x0003e80000100800 */
[----:B------:R1:W-:Y:S02]  /*227e0*/  STL [R1+0x674], R6 ;  /* 0x0006740601007387 */ /* 0x0003e40000100800 */
[----:B-1----:R-:W-:-:S02]  /*227f0*/  IMAD.MOV.U32 R18, RZ, RZ, R19 ;  /* 0x000000ffff127224 */ /* 0x002fc400078e0013 */
[----:B------:R-:W3:Y:S04]  /*22800*/  LDL.LU.64 R6, [R1+0xa60] ;  /* 0x000a600001067983 */ /* 0x000ee80000300a00 */
[----:B------:R-:W-:Y:S04]  /*22810*/  STL [R1+0x688], R20 ;  /* 0x0006881401007387 */ /* 0x000fe80000100800 */
[----:B------:R1:W-:Y:S04]  /*22820*/  STL [R1+0x67c], R18 ;  /* 0x00067c1201007387 */ /* 0x0003e80000100800 */
[----:B-1----:R-:W3:Y:S01]  /*22830*/  LDL.LU.64 R18, [R1+0x9f0] ;  /* 0x0009f00001127983 */ /* 0x002ee20000300a00 */
[----:B------:R-:W-:-:S03]  /*22840*/  IMAD.MOV.U32 R20, RZ, RZ, R21 ;  /* 0x000000ffff147224 */ /* 0x000fc600078e0015 */
[----:B------:R-:W-:Y:S04]  /*22850*/  STL [R1+0x690], R4 ;  /* 0x0006900401007387 */ /* 0x000fe80000100800 */
        /* <DEDUP_REMOVED lines=19> */
[----:B------:R-:W-:Y:S04]  /*22990*/  STL [R1+0x6ac], R20 ;  /* 0x0006ac1401007387 */ /* 0x000fe80000100800 */
[----:B------:R1:W-:Y:S02]  /*229a0*/  STL [R1+0x6b8], R14 ;  /* 0x0006b80e01007387 */ /* 0x0003e40000100800 */
[----:B-1----:R-:W-:-:S02]  /*229b0*/  IMAD.MOV.U32 R14, RZ, RZ, R15 ;  /* 0x000000ffff0e7224 */ /* 0x002fc400078e000f */
[----:B------:R1:W-:Y:S04]  /*229c0*/  STL [R1+0x6c0], R12 ;  /* 0x0006c00c01007387 */ /* 0x0003e80000100800 */
[----:B------:R1:W-:Y:S02]  /*229d0*/  STL [R1+0x6b4], R14 ;  /* 0x0006b40e01007387 */ /* 0x0003e40000100800 */
[----:B-1----:R-:W-:Y:S02]  /*229e0*/  IMAD.MOV.U32 R12, RZ, RZ, R13 ;  /* 0x000000ffff0c7224 */ /* 0x002fe400078e000d */
[----:B------:R-:W4:Y:S04]  /*229f0*/  LDL.LU.64 R14, [R1+0xae8] ;  /* 0x000ae800010e7983 */ /* 0x000f280000300a00 */
        /* <DEDUP_REMOVED lines=14> */
[----:B-1----:R-:W3:Y:S04]  /*22ae0*/  LDL.LU.64 R6, [R1+0x928] ;  /* 0x0009280001067983 */ /* 0x002ee80000300a00 */
[----:B------:R-:W3:Y:S01]  /*22af0*/  LDL.LU.64 R20, [R1+0x8a0] ;  /* 0x0008a00001147983 */ /* 0x000ee20000300a00 */
        /* <DEDUP_REMOVED lines=10> */
[----:B------:R1:W-:Y:S01]  /*22ba0*/  STL [R1+0x6f8], R184 ;  /* 0x0006f8b801007387 */ /* 0x0003e20000100800 */
[----:B------:R-:W-:-:S03]  /*22bb0*/  IMAD.MOV.U32 R22, RZ, RZ, R185 ;  /* 0x000000ffff167224 */ /* 0x000fc600078e00b9 */
[----:B-1----:R-:W4:Y:S04]  /*22bc0*/  LDL.LU.64 R18, [R1+0xb08] ;  /* 0x000b080001127983 */ /* 0x002f280000300a00 */
[----:B------:R-:W-:Y:S04]  /*22bd0*/  STL [R1+0x700], R186 ;  /* 0x000700ba01007387 */ /* 0x000fe80000100800 */
[----:B------:R1:W-:Y:S04]  /*22be0*/  STL [R1+0x6f4], R22 ;  /* 0x0006f41601007387 */ /* 0x0003e80000100800 */
[----:B------:R-:W4:Y:S01]  /*22bf0*/  LDL.LU.64 R184, [R1+0xab8] ;  /* 0x000ab80001b87983 */ /* 0x000f220000300a00 */
[----:B-1----:R-:W-:-:S03]  /*22c00*/  IMAD.MOV.U32 R22, RZ, RZ, R187 ;  /* 0x000000ffff167224 */ /* 0x002fc600078e00bb */
[----:B------:R-:W-:Y:S04]  /*22c10*/  STL [R1+0x708], R16 ;  /* 0x0007081001007387 */ /* 0x000fe80000100800 */
[----:B------:R1:W-:Y:S04]  /*22c20*/  STL [R1+0x6fc], R22 ;  /* 0x0006fc1601007387 */ /* 0x0003e80000100800 */
[----:B------:R-:W4:Y:S01]  /*22c30*/  LDL.LU.64 R186, [R1+0xa58] ;  /* 0x000a580001ba7983 */ /* 0x000f220000300a00 */
[----:B-1----:R-:W-:-:S03]  /*22c40*/  IMAD.MOV.U32 R22, RZ, RZ, R17 ;  /* 0x000000ffff167224 */ /* 0x002fc600078e0011 */
        /* <DEDUP_REMOVED lines=19> */
[----:B------:R1:W-:Y:S02]  /*22d80*/  STL [R1+0x738], R20 ;  /* 0x0007381401007387 */ /* 0x0003e40000100800 */
[----:B-1----:R-:W-:-:S05]  /*22d90*/  IMAD.MOV.U32 R6, RZ, RZ, R7 ;  /* 0x000000ffff067224 */ /* 0x002fca00078e0007 */
[----:B------:R1:W-:Y:S01]  /*22da0*/  STL [R1+0x72c], R6 ;  /* 0x00072c0601007387 */ /* 0x0003e20000100800 */
[----:B------:R-:W-:-:S03]  /*22db0*/  IMAD.MOV.U32 R20, RZ, RZ, R21 ;  /* 0x000000ffff147224 */ /* 0x000fc600078e0015 */
[----:B-1----:R-:W3:Y:S04]  /*22dc0*/  LDL.LU.64 R6, [R1+0xb28] ;  /* 0x000b280001067983 */ /* 0x002ee80000300a00 */
[----:B------:R-:W-:Y:S04]  /*22dd0*/  STL [R1+0x740], R4 ;  /* 0x0007400401007387 */ /* 0x000fe80000100800 */
[----:B------:R1:W-:Y:S02]  /*22de0*/  STL [R1+0x734], R20 ;  /* 0x0007341401007387 */ /* 0x0003e40000100800 */
[----:B-1----:R-:W-:-:S02]  /*22df0*/  IMAD.MOV.U32 R20, RZ, RZ, R5 ;  /* 0x000000ffff147224 */ /* 0x002fc400078e0005 */
[----:B------:R-:W3:Y:S04]  /*22e00*/  LDL.LU.64 R4, [R1+0xae0] ;  /* 0x000ae00001047983 */ /* 0x000ee80000300a00 */
[----:B------:R-:W-:Y:S04]  /*22e10*/  STL [R1+0x73c], R20 ;  /* 0x00073c1401007387 */ /* 0x000fe80000100800 */
[----:B----4-:R1:W-:Y:S04]  /*22e20*/  STL [R1+0x748], R2 ;  /* 0x0007480201007387 */ /* 0x0103e80000100800 */
[----:B------:R4:W-:Y:S01]  /*22e30*/  STL [R1+0x750], R18 ;  /* 0x0007501201007387 */ /* 0x0009e20000100800 */
[----:B-1----:R-:W-:-:S05]  /*22e40*/  IMAD.MOV.U32 R2, RZ, RZ, R3 ;  /* 0x000000ffff027224 */ /* 0x002fca00078e0003 */
[----:B------:R1:W-:Y:S01]  /*22e50*/  STL [R1+0x744], R2 ;  /* 0x0007440201007387 */ /* 0x0003e20000100800 */
[----:B----4-:R-:W-:-:S03]  /*22e60*/  IMAD.MOV.U32 R18, RZ, RZ, R19 ;  /* 0x000000ffff127224 */ /* 0x010fc600078e0013 */
[----:B-1----:R-:W4:Y:S04]  /*22e70*/  LDL.LU.64 R2, [R1+0xa88] ;  /* 0x000a880001027983 */ /* 0x002f280000300a00 */
[----:B------:R-:W-:Y:S04]  /*22e80*/  STL [R1+0x758], R184 ;  /* 0x000758b801007387 */ /* 0x000fe80000100800 */
[----:B------:R1:W-:Y:S02]  /*22e90*/  STL [R1+0x74c], R18 ;  /* 0x00074c1201007387 */ /* 0x0003e40000100800 */
[----:B-1----:R-:W-:-:S02]  /*22ea0*/  IMAD.MOV.U32 R18, RZ, RZ, R185 ;  /* 0x000000ffff127224 */ /* 0x002fc400078e00b9 */
[----:B------:R-:W4:Y:S04]  /*22eb0*/  LDL.LU.64 R184, [R1+0xa20] ;  /* 0x000a200001b87983 */ /* 0x000f280000300a00 */
[----:B------:R1:W-:Y:S04]  /*22ec0*/  STL [R1+0x754], R18 ;  /* 0x0007541201007387 */ /* 0x0003e80000100800 */
[----:B------:R1:W-:Y:S02]  /*22ed0*/  STL [R1+0x760], R186 ;  /* 0x000760ba01007387 */ /* 0x0003e40000100800 */
[----:B-1----:R-:W-:-:S02]  /*22ee0*/  IMAD.MOV.U32 R18, RZ, RZ, R187 ;  /* 0x000000ffff127224 */ /* 0x002fc400078e00bb */
[----:B------:R1:W-:Y:S04]  /*22ef0*/  STL [R1+0x768], R16 ;  /* 0x0007681001007387 */ /* 0x0003e80000100800 */
[----:B------:R-:W-:Y:S04]  /*22f00*/  STL [R1+0x75c], R18 ;  /* 0x00075c1201007387 */ /* 0x000fe80000100800 */
[----:B------:R-:W4:Y:S01]  /*22f10*/  LDL.LU.64 R186, [R1+0x9a8] ;  /* 0x0009a80001ba7983 */ /* 0x000f220000300a00 */
[----:B-1----:R-:W-:-:S03]  /*22f20*/  IMAD.MOV.U32 R16, RZ, RZ, R17 ;  /* 0x000000ffff107224 */ /* 0x002fc600078e0011 */
[----:B------:R1:W-:Y:S04]  /*22f30*/  STL [R1+0x770], R14 ;  /* 0x0007700e01007387 */ /* 0x0003e80000100800 */
[----:B------:R-:W-:Y:S04]  /*22f40*/  STL [R1+0x764], R16 ;  /* 0x0007641001007387 */ /* 0x000fe80000100800 */
[----:B------:R-:W4:Y:S01]  /*22f50*/  LDL.LU.64 R190, [R1+0x920] ;  /* 0x0009200001be7983 */ /* 0x000f220000300a00 */
[----:B-1----:R-:W-:-:S05]  /*22f60*/  IMAD.MOV.U32 R14, RZ, RZ, R15 ;  /* 0x000000ffff0e7224 */ /* 0x002fca00078e000f */
[----:B------:R-:W-:Y:S04]  /*22f70*/  STL [R1+0x76c], R14 ;  /* 0x00076c0e01007387 */ /* 0x000fe80000100800 */
[----:B--2---:R1:W-:Y:S04]  /*22f80*/  STL [R1+0x778], R12 ;  /* 0x0007780c01007387 */ /* 0x0043e80000100800 */
[----:B------:R-:W2:Y:S01]  /*22f90*/  LDL.LU.64 R154, [R1+0xb90] ;  /* 0x000b9000019a7983 */ /* 0x000ea20000300a00 */
[----:B-1----:R-:W-:-:S05]  /*22fa0*/  IMAD.MOV.U32 R12, RZ, RZ, R13 ;  /* 0x000000ffff0c7224 */ /* 0x002fca00078e000d */
[----:B------:R-:W-:Y:S04]  /*22fb0*/  STL [R1+0x774], R12 ;  /* 0x0007740c01007387 */ /* 0x000fe80000100800 */
[----:B---3--:R1:W-:Y:S04]  /*22fc0*/  STL [R1+0x780], R10 ;  /* 0x0007800a01007387 */ /* 0x0083e80000100800 */
[----:B------:R-:W3:Y:S01]  /*22fd0*/  LDL.LU.64 R152, [R1+0xb70] ;  /* 0x000b700001987983 */ /* 0x000ee20000300a00 */
[----:B-1----:R-:W-:-:S05]  /*22fe0*/  IMAD.MOV.U32 R10, RZ, RZ, R11 ;  /* 0x000000ffff0a7224 */ /* 0x002fca00078e000b */
[----:B------:R-:W-:Y:S04]  /*22ff0*/  STL [R1+0x77c], R10 ;  /* 0x00077c0a01007387 */ /* 0x000fe80000100800 */
[----:B------:R1:W-:Y:S04]  /*23000*/  STL [R1+0x788], R8 ;  /* 0x0007880801007387 */ /* 0x0003e80000100800 */
[----:B------:R-:W3:Y:S04]  /*23010*/  LDL.LU.64 R22, [R1+0xb40] ;  /* 0x000b400001167983 */ /* 0x000ee80000300a00 */
        /* <DEDUP_REMOVED lines=13> */
[----:B----4-:R1:W-:Y:S04]  /*230f0*/  STL [R1+0x7a0], R2 ;  /* 0x0007a00201007387 */ /* 0x0103e80000100800 */
[----:B------:R-:W4:Y:S04]  /*23100*/  LDL.LU.64 R10, [R1+0xb98] ;  /* 0x000b9800010a7983 */ /* 0x000f280000300a00 */
[----:B------:R-:W4:Y:S01]  /*23110*/  LDL.LU.64 R8, [R1+0xb80] ;  /* 0x000b800001087983 */ /* 0x000f220000300a00 */
[----:B-1----:R-:W-:-:S05]  /*23120*/  IMAD.MOV.U32 R2, RZ, RZ, R3 ;  /* 0x000000ffff027224 */ /* 0x002fca00078e0003 */
[----:B------:R1:W-:Y:S04]  /*23130*/  STL [R1+0x79c], R2 ;  /* 0x00079c0201007387 */ /* 0x0003e80000100800 */
[----:B------:R1:W-:Y:S04]  /*23140*/  STL [R1+0x7a8], R184 ;  /* 0x0007a8b801007387 */ /* 0x0003e80000100800 */
[----:B------:R-:W4:Y:S01]  /*23150*/  LDL.LU.64 R6, [R1+0xb58] ;  /* 0x000b580001067983 */ /* 0x000f220000300a00 */
[----:B-1----:R-:W-:-:S03]  /*23160*/  IMAD.MOV.U32 R2, RZ, RZ, R185 ;  /* 0x000000ffff027224 */ /* 0x002fc600078e00b9 */
[----:B------:R-:W4:Y:S04]  /*23170*/  LDL.LU.64 R4, [R1+0xb20] ;  /* 0x000b200001047983 */ /* 0x000f280000300a00 */
[----:B------:R1:W-:Y:S04]  /*23180*/  STL [R1+0x7a4], R2 ;  /* 0x0007a40201007387 */ /* 0x0003e80000100800 */
[----:B------:R1:W-:Y:S04]  /*23190*/  STL [R1+0x7b0], R186 ;  /* 0x0007b0ba01007387 */ /* 0x0003e80000100800 */
[----:B------:R-:W4:Y:S01]  /*231a0*/  LDL.LU.64 R184, [R1+0xad8] ;  /* 0x000ad80001b87983 */ /* 0x000f220000300a00 */
[----:B-1----:R-:W-:-:S03]  /*231b0*/  IMAD.MOV.U32 R2, RZ, RZ, R187 ;  /* 0x000000ffff027224 */ /* 0x002fc600078e00bb */
[----:B------:R-:W4:Y:S01]  /*231c0*/  LDL.LU.64 R186, [R1+0xa80] ;  /* 0x000a800001ba7983 */ /* 0x000f220000300a00 */
[----:B------:R-:W-:-:S03]  /*231d0*/  IMAD.MOV.U32 R180, RZ, RZ, R188 ;  /* 0x000000ffffb47224 */ /* 0x000fc600078e00bc */
[----:B------:R1:W-:Y:S01]  /*231e0*/  STL [R1+0x7ac], R2 ;  /* 0x0007ac0201007387 */ /* 0x0003e20000100800 */
[----:B------:R-:W-:-:S03]  /*231f0*/  IMAD.MOV.U32 R188, RZ, RZ, R191 ;  /* 0x000000ffffbc7224 */ /* 0x000fc600078e00bf */
[----:B------:R2:W-:Y:S04]  /*23200*/  STL [R1+0x7b8], R190 ;  /* 0x0007b8be01007387 */ /* 0x0005e80000100800 */
[----:B-1----:R-:W4:Y:S04]  /*23210*/  LDL.LU.64 R2, [R1+0xa18] ;  /* 0x000a180001027983 */ /* 0x002f280000300a00 */
[----:B--2---:R-:W-:Y:S04]  /*23220*/  STL [R1+0x7c0], R154 ;  /* 0x0007c09a01007387 */ /* 0x004fe80000100800 */
[----:B------:R1:W-:Y:S04]  /*23230*/  STL [R1+0x7b4], R188 ;  /* 0x0007b4bc01007387 */ /* 0x0003e80000100800 */
[----:B------:R-:W2:Y:S01]  /*23240*/  LDL.LU.64 R190, [R1+0x9a0] ;  /* 0x0009a00001be7983 */ /* 0x000ea20000300a00 */
[----:B-1----:R-:W-:-:S03]  /*23250*/  IMAD.MOV.U32 R188, RZ, RZ, R155 ;  /* 0x000000ffffbc7224 */ /* 0x002fc600078e009b */
[----:B------:R1:W5:Y:S04]  /*23260*/  LDL.LU.64 R154, [R1+0xd50] ;  /* 0x000d5000019a7983 */ /* 0x0003680000300a00 */
[----:B---3--:R-:W-:Y:S04]  /*23270*/  STL [R1+0x7c8], R152 ;  /* 0x0007c89801007387 */ /* 0x008fe80000100800 */
[----:B------:R3:W-:Y:S02]  /*23280*/  STL [R1+0x7bc], R188 ;  /* 0x0007bcbc01007387 */ /* 0x0007e40000100800 */
[----:B---3--:R-:W-:-:S02]  /*23290*/  IMAD.MOV.U32 R188, RZ, RZ, R153 ;  /* 0x000000ffffbc7224 */ /* 0x008fc400078e0099 */
[----:B------:R1:W5:Y:S04]  /*232a0*/  LDL.LU.64 R152, [R1+0xd48] ;  /* 0x000d480001987983 */ /* 0x0003680000300a00 */
[----:B------:R-:W-:Y:S04]  /*232b0*/  STL [R1+0x7d0], R22 ;  /* 0x0007d01601007387 */ /* 0x000fe80000100800 */
        /* <DEDUP_REMOVED lines=23> */
[----:B----4-:R-:W-:Y:S04]  /*23430*/  STL [R1+0x800], R10 ;  /* 0x0008000a01007387 */ /* 0x010fe80000100800 */
        /* <DEDUP_REMOVED lines=15> */
[----:B------:R3:W-:Y:S04]  /*23530*/  STL [R1+0x820], R184 ;  /* 0x000820b801007387 */ /* 0x0007e80000100800 */
[----:B------:R-:W-:Y:S01]  /*23540*/  STL [R1+0x814], R188 ;  /* 0x000814bc01007387 */ /* 0x000fe20000100800 */
[----:B---3--:R-:W-:-:S03]  /*23550*/  IMAD.MOV.U32 R184, RZ, RZ, R185 ;  /* 0x000000ffffb87224 */ /* 0x008fc600078e00b9 */
[----:B------:R-:W3:Y:S04]  /*23560*/  LDL.LU R185, [R1+0xcf0] ;  /* 0x000cf00001b97983 */ /* 0x000ee80000300800 */
[----:B------:R-:W-:Y:S04]  /*23570*/  STL [R1+0x828], R186 ;  /* 0x000828ba01007387 */ /* 0x000fe80000100800 */
[----:B------:R4:W-:Y:S02]  /*23580*/  STL [R1+0x81c], R184 ;  /* 0x00081cb801007387 */ /* 0x0009e40000100800 */
[----:B----4-:R-:W-:-:S02]  /*23590*/  IMAD.MOV.U32 R184, RZ, RZ, R187 ;  /* 0x000000ffffb87224 */ /* 0x010fc400078e00bb */
[----:B------:R-:W4:Y:S04]  /*235a0*/  LDL.LU.64 R186, [R1+0xce8] ;  /* 0x000ce80001ba7983 */ /* 0x000f280000300a00 */
[----:B------:R-:W-:Y:S04]  /*235b0*/  STL [R1+0x830], R2 ;  /* 0x0008300201007387 */ /* 0x000fe80000100800 */
[----:B------:R1:W-:Y:S02]  /*235c0*/  STL [R1+0x824], R184 ;  /* 0x000824b801007387 */ /* 0x0003e40000100800 */
[----:B-1----:R-:W-:-:S02]  /*235d0*/  IMAD.MOV.U32 R184, RZ, RZ, R3 ;  /* 0x000000ffffb87224 */ /* 0x002fc400078e0003 */
[----:B------:R1:W5:Y:S01]  /*235e0*/  LDL.LU.64 R2, [R1+0xce0] ;  /* 0x000ce00001027983 */ /* 0x0003620000300a00 */
[----:B------:R-:W-:Y:S02]  /*235f0*/  IMAD.MOV.U32 R181, RZ, RZ, R189 ;  /* 0x000000ffffb57224 */ /* 0x000fe400078e00bd */
[----:B------:R-:W-:Y:S01]  /*23600*/  IMAD.MOV.U32 R189, RZ, RZ, R211 ;  /* 0x000000ffffbd7224 */ /* 0x000fe200078e00d3 */
[----:B--2---:R-:W-:Y:S04]  /*23610*/  STL [R1+0x838], R190 ;  /* 0x000838be01007387 */ /* 0x004fe80000100800 */
[----:B------:R2:W-:Y:S01]  /*23620*/  STL [R1+0x82c], R184 ;  /* 0x00082cb801007387 */ /* 0x0005e20000100800 */
[----:B------:R-:W-:Y:S02]  /*23630*/  IMAD.MOV.U32 R211, RZ, RZ, R215 ;  /* 0x000000ffffd37224 */ /* 0x000fe400078e00d7 */
[----:B--2---:R-:W-:-:S02]  /*23640*/  IMAD.MOV.U32 R184, RZ, RZ, R191 ;  /* 0x000000ffffb87224 */ /* 0x004fc400078e00bf */
[----:B------:R-:W-:-:S03]  /*23650*/  IMAD.MOV.U32 R215, RZ, RZ, R219 ;  /* 0x000000ffffd77224 */ /* 0x000fc600078e00db */
[----:B------:R3:W-:Y:S01]  /*23660*/  STL [R1+0x834], R184 ;  /* 0x000834b801007387 */ /* 0x0007e20000100800 */
[----:B------:R-:W-:Y:S01]  /*23670*/  IMAD.MOV.U32 R219, RZ, RZ, R223 ;  /* 0x000000ffffdb7224 */ /* 0x000fe200078e00df */
[----:B------:R-:W-:Y:S01]  /*23680*/  CS2R R24, SRZ ;  /* 0x0000000000187805 */ /* 0x000fe2000001ff00 */
[----:B------:R-:W-:Y:S01]  /*23690*/  IMAD.MOV.U32 R223, RZ, RZ, R227 ;  /* 0x000000ffffdf7224 */ /* 0x000fe200078e00e3 */
[----:B------:R-:W-:Y:S01]  /*236a0*/  CS2R R26, SRZ ;  /* 0x00000000001a7805 */ /* 0x000fe2000001ff00 */
[----:B------:R-:W-:Y:S01]  /*236b0*/  IMAD.MOV.U32 R227, RZ, RZ, R239 ;  /* 0x000000ffffe37224 */ /* 0x000fe200078e00ef */
        /* <DEDUP_REMOVED lines=60> */
[----:B------:R-:W-:Y:S01]  /*23a80*/  CS2R R150, SRZ ;  /* 0x0000000000967805 */ /* 0x000fe2000001ff00 */
[----:B------:R-:W-:Y:S01]  /*23a90*/  UIADD3 UR12, UR12, -0x100, URZ ;  /* 0xffffff000c0c7890 */ /* 0x000fe2000fffe03f */
[----:B------:R-:W-:Y:S01]  /*23aa0*/  UMOV UR14, 0x1 ;  /* 0x00000001000e7882 */ /* 0x000fe20000000000 */
[----:B------:R-:W-:Y:S01]  /*23ab0*/  UMOV UR13, 0xffffffff ;  /* 0xffffffff000d7882 */ /* 0x000fe20000000000 */
[----:B------:R-:W-:Y:S01]  /*23ac0*/  UMOV UR4, URZ ;  /* 0x0000003f00047c82 */ /* 0x000fe20008000000 */
[----:B---3--:R-:W-:-:S04]  /*23ad0*/  SHF.R.S32.HI R184, RZ, 0x1f, R185 ;  /* 0x0000001fffb87819 */ /* 0x008fc800000114b9 */
[C---:B------:R-:W-:Y:S01]  /*23ae0*/  SHF.L.U64.HI R184, R185.reuse, 0x2, R184 ;  /* 0x00000002b9b87819 */ /* 0x040fe200000102b8 */
[----:B------:R-:W-:Y:S01]  /*23af0*/  IMAD.SHL.U32 R185, R185, 0x4, RZ ;  /* 0x00000004b9b97824 */ /* 0x000fe200078e00ff */
[----:B----4-:R-:W-:-:S04]  /*23b00*/  SHF.R.S32.HI R104, RZ, 0x1f, R186 ;  /* 0x0000001fff687819 */ /* 0x010fc800000114ba */
[----:B------:R-:W-:Y:S02]  /*23b10*/  LEA.HI R104, R104, R186, RZ, 0x7 ;  /* 0x000000ba68687211 */ /* 0x000fe400078f38ff */
[----:B------:R-:W-:Y:S02]  /*23b20*/  SHF.R.S32.HI R186, RZ, 0x1f, R187 ;  /* 0x0000001fffba7819 */ /* 0x000fe400000114bb */
[----:B------:R-:W-:Y:S02]  /*23b30*/  SHF.R.S32.HI R188, RZ, 0x7, R104 ;  /* 0x00000007ffbc7819 */ /* 0x000fe40000011468 */
[----:B------:R-:W-:Y:S02]  /*23b40*/  CS2R R104, SRZ ;  /* 0x0000000000687805 */ /* 0x000fe4000001ff00 */
[C---:B------:R-:W-:Y:S01]  /*23b50*/  SHF.L.U64.HI R186, R187.reuse, 0x2, R186 ;  /* 0x00000002bbba7819 */ /* 0x040fe200000102ba */
[----:B------:R-:W-:Y:S02]  /*23b60*/  IMAD.SHL.U32 R187, R187, 0x4, RZ ;  /* 0x00000004bbbb7824 */ /* 0x000fe400078e00ff */
[----:B-1----:R-:W-:-:S07]  /*23b70*/  VIADD R188, R188, 0xfffffffe ;  /* 0xfffffffebcbc7836 */ /* 0x002fce0000000000 */
.L_x_1:
[----:B------:R-:W-:Y:S01]  /*23b80*/  UIADD3 UR13, UR13, 0x1, URZ ;  /* 0x000000010d0d7890 */ /* 0x000fe2000fffe03f */
[----:B------:R-:W-:-:S04]  /*23b90*/  DEPBAR.LE SB0, 0x2 ;  /* 0x000080800000791a */ /* 0x000fc80000000000 */
[----:B------:R-:W-:Y:S01]  /*23ba0*/  BAR.SYNC.DEFER_BLOCKING 0x0 ;  /* 0x0000000000007b1d */ /* 0x000fe20000010000 */
[----:B------:R-:W-:Y:S01]  /*23bb0*/  UISETP.GT.AND UP0, UPT, UR13, 0x2, UPT ;  /* 0x000000020d00788c */ /* 0x000fe2000bf04270 */
[-C--:B-----5:R-:W-:Y:S01]  /*23bc0*/  IADD3 R4, P3, R4, R185.reuse, RZ ;  /* 0x000000b904047210 */ /* 0x0a0fe20007f7e0ff */
[----:B------:R-:W-:Y:S01]  /*23bd0*/  UIADD3 UR14, UR14, 0x1, URZ ;  /* 0x000000010e0e7890 */ /* 0x000fe2000fffe03f */
[----:B------:R-:W-:Y:S01]  /*23be0*/  IADD3 R6, P4, R6, R185, RZ ;  /* 0x000000b906067210 */ /* 0x000fe20007f9e0ff */
[----:B------:R-:W-:-:S03]  /*23bf0*/  USEL UR13, UR13, URZ, !UP0 ;  /* 0x0000003f0d0d7287 */ /* 0x000fc6000c000000 */
[----:B------:R-:W1:Y:S01]  /*23c00*/  LDC R188, c[0x0][0x230] ;  /* 0x00008c00ffbc7b82 */ /* 0x000e620000000800 */
[----:B------:R-:W-:Y:S01]  /*23c10*/  UMOV UR11, 0x40000040 ;  /* 0x40000040000b7882 */ /* 0x000fe20000000000 */
[----:B------:R-:W-:Y:S01]  /*23c20*/  UMOV UR9, 0x40000040 ;  /* 0x4000004000097882 */ /* 0x000fe20000000000 */
[----:B------:R-:W-:Y:S01]  /*23c30*/  ULEA UR5, UR13, UR7, 0xf ;  /* 0x000000070d057291 */ /* 0x000fe2000f8e783f */
[----:B------:R-:W2:Y:S01]  /*23c40*/  S2R R191, SR_TID.X ;  /* 0x0000000000bf7919 */ /* 0x000ea20000002100 */
[----:B------:R-:W-:Y:S01]  /*23c50*/  ULEA UR6, UR13, UR7, 0x11 ;  /* 0x000000070d067291 */ /* 0x000fe2000f8e883f */
[--C-:B------:R-:W-:Y:S01]  /*23c60*/  IMAD.X R5, R5, 0x1, R184.reuse, P3 ;  /* 0x0000000105057824 */ /* 0x100fe200018e06b8 */
[----:B------:R-:W-:Y:S01]  /*23c70*/  UIADD3 UR5, UR5, 0x60000, URZ ;  /* 0x0006000005057890 */ /* 0x000fe2000fffe03f */
[--C-:B------:R-:W-:Y:S01]  /*23c80*/  IMAD.X R7, R7, 0x1, R184.reuse, P4 ;  /* 0x0000000107077824 */ /* 0x100fe200020e06b8 */
[----:B------:R-:W-:Y:S01]  /*23c90*/  USHF.R.U32.HI UR6, URZ, 0x4, UR6 ;  /* 0x000000043f067899 */ /* 0x000fe20008011606 */
[----:B------:R3:W-:Y:S01]  /*23ca0*/  STL [R1+0xce0], R0 ;  /* 0x000ce00001007387 */ /* 0x0007e20000100800 */
[----:B------:R-:W-:Y:S01]  /*23cb0*/  USHF.R.U32.HI UR5, URZ, 0x4, UR5 ;  /* 0x000000043f057899 */ /* 0x000fe20008011605 */
[-C--:B------:R-:W-:Y:S01]  /*23cc0*/  IADD3 R164, P3, R164, R185.reuse, RZ ;  /* 0x000000b9a4a47210 */ /* 0x080fe20007f7e0ff */
[----:B------:R-:W-:Y:S01]  /*23cd0*/  USGXT.U32 UR10, UR6, 0xe ;  /* 0x0000000e060a789a */ /* 0x000fe20008000000 */
[----:B------:R-:W-:Y:S01]  /*23ce0*/  IADD3 R166, P4, R166, R185, RZ ;  /* 0x000000b9a6a67210 */ /* 0x000fe20007f9e0ff */
[----:B------:R-:W-:Y:S01]  /*23cf0*/  USGXT.U32 UR8, UR5, 0xe ;  /* 0x0000000e0508789a */ /* 0x000fe20008000000 */
[----:B------:R4:W-:Y:S01]  /*23d00*/  STL [R1+0xce4], R2 ;  /* 0x000ce40201007387 */ /* 0x0009e20000100800 */
[----:B------:R-:W-:Y:S01]  /*23d10*/  UMOV UR6, URZ ;  /* 0x0000003f00067c82 */ /* 0x000fe20008000000 */
[----:B------:R-:W-:Y:S01]  /*23d20*/  WARPGROUP.ARRIVE ;  /* 0x00000000000079c5 */ /* 0x000fe20000000000 */
[----:B------:R-:W-:Y:S01]  /*23d30*/  UMOV UR5, URZ ;  /* 0x0000003f00057c82 */ /* 0x000fe20008000000 */
[--C-:B------:R-:W-:Y:S01]  /*23d40*/  IMAD.X R165, R165, 0x1, R184.reuse, P3 ;  /* 0x00000001a5a57824 */ /* 0x100fe200018e06b8 */
[----:B------:R-:W-:Y:S01]  /*23d50*/  STL [R1+0xcec], R4 ;  /* 0x000cec0401007387 */ /* 0x000fe20000100800 */
[----:B------:R-:W-:-:S02]  /*23d60*/  IMAD.X R167, R167, 0x1, R184, P4 ;  /* 0x00000001a7a77824 */ /* 0x000fc400020e06b8 */
[----:B------:R-:W-:Y:S01]  /*23d70*/  HGMMA.64x256x8.F32.TF32 R24, gdesc[UR8], R24 ;  /* 0x07e00000081879f0 */ /* 0x000fe20008702818 */
[----:B------:R-:W-:Y:S01]  /*23d80*/  UIADD3 UR10, UP1, UR10, 0x2, URZ ;  /* 0x000000020a0a7890 */ /* 0x000fe2000ff3e03f */
[----:B-1----:R-:W-:Y:S01]  /*23d90*/  VIADD R188, R188, 0x7f ;  /* 0x0000007fbcbc7836 */ /* 0x002fe20000000000 */
[----:B------:R-:W-:Y:S01]  /*23da0*/  UIADD3 UR8, UP0, UR8, 0x2, URZ ;  /* 0x0000000208087890 */ /* 0x000fe2000ff1e03f */
[----:B------:R1:W-:Y:S01]  /*23db0*/  STL [R1+0xce8], R5 ;  /* 0x000ce80501007387 */ /* 0x0003e20000100800 */
[----:B------:R-:W-:Y:S02]  /*23dc0*/  UIADD3.X UR11, UR6, 0x40000040, URZ, UP1, !UPT ;  /* 0x40000040060b7890 */ /* 0x000fe40008ffe43f */
[----:B------:R-:W-:Y:S01]  /*23dd0*/  UIADD3.X UR9, UR5, 0x40000040, URZ, UP0, !UPT ;  /* 0x4000004005097890 */ /* 0x000fe200087fe43f */
[----:B------:R-:W-:Y:S01]  /*23de0*/  SHF.R.S32.HI R190, RZ, 0x1f, R188 ;  /* 0x0000001fffbe7819 */ /* 0x000fe200000114bc */
[----:B------:R-:W-:Y:S01]  /*23df0*/  UIADD3.64 UR22, UR10, 0x2, URZ ;  /* 0x000000020a167897 */ /* 0x000fe2000fffe03f */
[----:B------:R1:W-:Y:S01]  /*23e00*/  STL [R1+0xcf4], R6 ;  /* 0x000cf40601007387 */ /* 0x0003e20000100800 */
[----:B------:R-:W-:Y:S01]  /*23e10*/  UIADD3.64 UR20, UR8, 0x2, URZ ;  /* 0x0000000208147897 */ /* 0x000fe2000fffe03f */
[----:B------:R-:W-:Y:S01]  /*23e20*/  LEA.HI R190, R190, R188, RZ, 0x7 ;  /* 0x000000bcbebe7211 */ /* 0x000fe200078f38ff */
[----:B------:R-:W-:Y:S01]  /*23e30*/  UIMAD UR5, UR4, -0x80, UR12 ;  /* 0xffffff80040578a4 */ /* 0x000fe2000f8e020c */
[----:B------:R-:W3:Y:S01]  /*23e40*/  S2R R188, SR_TID.X ;  /* 0x0000000000bc7919 */ /* 0x000ee20000002100 */
[----:B------:R-:W-:Y:S01]  /*23e50*/  UISETP.GT.AND UP0, UPT, UR14, 0x2, UPT ;  /* 0x000000020e00788c */ /* 0x000fe2000bf04270 */
[----:B------:R-:W-:Y:S01]  /*23e60*/  SHF.R.S32.HI R190, RZ, 0x7, R190 ;  /* 0x00000007ffbe7819 */ /* 0x000fe200000114be */
[----:B------:R-:W-:Y:S02]  /*23e70*/  STL [R1+0xcf0], R7 ;  /* 0x000cf00701007387 */ /* 0x000fe40000100800 */
[----:B------:R-:W-:Y:S01]  /*23e80*/  ISETP.GE.AND P1, PT, R3, UR5, PT ;  /* 0x0000000503007c0c */ /* 0x000fe2000bf26270 */
[----:B------:R-:W-:Y:S01]  /*23e90*/  USEL UR14, UR14, URZ, !UP0 ;  /* 0x0000003f0e0e7287 */ /* 0x000fe2000c000000 */
[----:B------:R-:W-:-:S03]  /*23ea0*/  VIADD R190, R190, 0xfffffffe ;  /* 0xfffffffebebe7836 */ /* 0x000fc60000000000 */
[----:B------:R-:W-:Y:S02]  /*23eb0*/  ULEA UR6, UR14, UR7, 0xf ;  /* 0x000000070e067291 */ /* 0x000fe4000f8e783f */
[----:B------:R-:W-:Y:S02]  /*23ec0*/  ISETP.LE.AND P0, PT, R190, UR4, PT ;  /* 0x00000004be007c0c */ /* 0x000fe4000bf03270 */
[----:B---3--:R-:W-:Y:S02]  /*23ed0*/  SHF.R.U32.HI R190, RZ, 0x6, R188 ;  /* 0x00000006ffbe7819 */ /* 0x008fe400000116bc */
[----:B------:R-:W-:Y:S02]  /*23ee0*/  SEL R188, RZ, 0x4, P1 ;  /* 0x00000004ffbc7807 */ /* 0x000fe40000800000 */
[----:B------:R-:W-:Y:S02]  /*23ef0*/  SGXT.U32 R190, R190, 0x1 ;  /* 0x00000001bebe781a */ /* 0x000fe40000000000 */
[----:B------:R-:W-:-:S02]  /*23f00*/  SEL R188, R188, RZ, !P0 ;  /* 0x000000ffbcbc7207 */ /* 0x000fc40004000000 */
[----:B------:R-:W-:Y:S02]  /*23f10*/  LOP3.LUT R190, R190, 0x2, RZ, 0xfc, !PT ;  /* 0x00000002bebe7812 */ /* 0x000fe400078efcff */
[----:B------:R-:W-:Y:S02]  /*23f20*/  ISETP.NE.U32.AND P2, PT, R188, RZ, PT ;  /* 0x000000ffbc00720c */ /* 0x000fe40003f45070 */
[----:B------:R-:W-:Y:S02]  /*23f30*/  ISETP.GE.AND P1, PT, R190, UR5, PT ;  /* 0x00000005be007c0c */ /* 0x000fe4000bf26270 */
[----:B------:R-:W3:Y:S02]  /*23f40*/  S2R R190, SR_TID.X ;  /* 0x0000000000be7919 */ /* 0x000ee40000002100 */
[----:B------:R-:W-:-:S04]  /*23f50*/  SEL R188, RZ, 0x4, P1 ;  /* 0x00000004ffbc7807 */ /* 0x000fc80000800000 */
[----:B------:R-:W-:-:S04]  /*23f60*/  SEL R188, R188, RZ, !P0 ;  /* 0x000000ffbcbc7207 */ /* 0x000fc80004000000 */
[----:B------:R-:W-:Y:S01]  /*23f70*/  ISETP.NE.U32.AND P1, PT, R188, RZ, PT ;  /* 0x000000ffbc00720c */ /* 0x000fe20003f25070 */
[----:B------:R-:W-:Y:S01]  /*23f80*/  VIADD R188, R2, UR6 ;  /* 0x0000000602bc7c36 */ /* 0x000fe20008000000 */
[--C-:B---3--:R-:W-:Y:S02]  /*23f90*/  SHF.R.U32.HI R3, RZ, 0x6, R190.reuse ;  /* 0x00000006ff037819 */ /* 0x108fe400000116be */
[----:B------:R-:W-:Y:S02]  /*23fa0*/  SHF.R.U32.HI R0, RZ, 0x6, R190 ;  /* 0x00000006ff007819 */ /* 0x000fe400000116be */
[----:B------:R-:W-:Y:S02]  /*23fb0*/  SGXT.U32 R3, R3, 0x1 ;  /* 0x000000010303781a */ /* 0x000fe40000000000 */
[----:B------:R-:W-:Y:S02]  /*23fc0*/  SGXT.U32 R0, R0, 0x1 ;  /* 0x000000010000781a */ /* 0x000fe40000000000 */
[----:B------:R-:W-:-:S02]  /*23fd0*/  LOP3.LUT R3, R3, 0x20, RZ, 0xfc, !PT ;  /* 0x0000002003037812 */ /* 0x000fc400078efcff */
[----:B------:R-:W-:Y:S01]  /*23fe0*/  LOP3.LUT R0, R0, 0x22, RZ, 0xfc, !PT ;  /* 0x0000002200007812 */ /* 0x000fe200078efcff */
[----:B------:R-:W-:-:S15]  /*23ff0*/  HGMMA.64x256x8.F32.TF32 R24, gdesc[UR8], R24 ;  /* 0x07e00000081879f0 */ /* 0x000fde0008702818 */
[----:B------:R-:W-:-:S13]  /*24000*/  NOP ;  /* 0x0000000000007918 */ /* 0x000fda0000000000 */
[----:B------:R-:W-:Y:S01]  /*24010*/  HGMMA.64x256x8.F32.TF32 R24, gdesc[UR20], R24 ;  /* 0x07e00000141879f0 */ /* 0x000fe20008702818 */
[----:B------:R-:W-:Y:S02]  /*24020*/  UIADD3.64 UR22, UR10, 0x4, URZ ;  /* 0x000000040a167897 */ /* 0x000fe4000fffe03f */
[----:B------:R-:W-:-:S15]  /*24030*/  UIADD3.64 UR20, UR8, 0x4, URZ ;  /* 0x0000000408147897 */ /* 0x000fde000fffe03f */
[----:B------:R-:W-:-:S10]  /*24040*/  NOP ;  /* 0x0000000000007918 */ /* 0x000fd40000000000 */
        /* <DEDUP_REMOVED lines=42> */
[----:B------:R-:W-:Y:S02]  /*242f0*/  UIADD3.64 UR20, UR8, 0x602, URZ ;  /* 0x0000060208147897 */ /* 0x000fe4000fffe03f */
[----:B------:R-:W-:Y:S02]  /*24300*/  UIADD3.64 UR10, UR10, 0x1804, URZ ;  /* 0x000018040a0a7897 */ /* 0x000fe4000fffe03f */
[----:B------:R-:W-:-:S15]  /*24310*/  UIADD3.64 UR8, UR8, 0x604, URZ ;  /* 0x0000060408087897 */ /* 0x000fde000fffe03f */
[----:B------:R-:W-:-:S06]  /*24320*/  NOP ;  /* 0x0000000000007918 */ /* 0x000fcc0000000000 */
[----:B------:R-:W-:-:S15]  /*24330*/  HGMMA.64x256x8.F32.TF32 R24, gdesc[UR20], R24 ;  /* 0x07e00000141879f0 */ /* 0x000fde0008702818 */
[----:B------:R-:W-:-:S13]  /*24340*/  NOP ;  /* 0x0000000000007918 */ /* 0x000fda0000000000 */
[----:B------:R-:W-:Y:S03]  /*24350*/  HGMMA.64x256x8.F32.TF32 R24, gdesc[UR8], R24, gsb0 ;  /* 0x07e00000081879f0 */ /* 0x000fe60008002818 */
[----:B------:R-:W-:Y:S02]  /*24360*/  WARPGROUP.DEPBAR.LE gsb0, 0x1 ;  /* 0x00008000000079c5 */ /* 0x000fe40000010100 */
[----:B------:R-:W-:Y:S06]  /*24370*/  BAR.SYNC.DEFER_BLOCKING 0x0 ;  /* 0x0000000000007b1d */ /* 0x000fec0000010000 */
[----:B------:R-:W-:Y:S01]  /*24380*/  @!PT LDS RZ, [RZ] ;  /* 0x00000000fffff984 */ /* 0x000fe20000000800 */
[----:B------:R-:W-:Y:S01]  /*24390*/  @!PT LDS RZ, [RZ] ;  /* 0x00000000fffff984 */ /* 0x000fe20000000800 */
[----:B------:R-:W-:Y:S01]  /*243a0*/  @!PT LDS RZ, [RZ] ;  /* 0x00000000fffff984 */ /* 0x000fe20000000800 */
[----:B------:R-:W-:Y:S04]  /*243b0*/  LDGSTS.E [R188+0x60000], desc[UR16][R4.64], P2 ;  /* 0x6000000004bc7fae */ /* 0x000fe80009121850 */
[----:B------:R-:W-:Y:S01]  /*243c0*/  LDGSTS.E [R188+0x60008], desc[UR16][R6.64], P1 ;  /* 0x6000800006bc7fae */ /* 0x000fe20008921850 */
[----:B------:R-:W-:-:S02]  /*243d0*/  ISETP.GE.AND P1, PT, R3, UR5, PT ;  /* 0x0000000503007c0c */ /* 0x000fc4000bf26270 */
[----:B--2---:R-:W-:Y:S02]  /*243e0*/  SHF.R.U32.HI R3, RZ, 0x6, R191 ;  /* 0x00000006ff037819 */ /* 0x004fe400000116bf */
[----:B------:R-:W-:Y:S02]  /*243f0*/  SEL R190, RZ, 0x4, P1 ;  /* 0x00000004ffbe7807 */ /* 0x000fe40000800000 */
[----:B------:R-:W-:Y:S02]  /*24400*/  ISETP.GE.AND P1, PT, R0, UR5, PT ;  /* 0x0000000500007c0c */ /* 0x000fe4000bf26270 */
[----:B------:R-:W-:Y:S02]  /*24410*/  SEL R190, R190, RZ, !P0 ;  /* 0x000000ffbebe7207 */ /* 0x000fe40004000000 */
[----:B------:R-:W-:Y:S02]  /*24420*/  SGXT.U32 R3, R3, 0x1 ;  /* 0x000000010303781a */ /* 0x000fe40000000000 */
[----:B------:R-:W-:-:S02]  /*24430*/  ISETP.NE.U32.AND P2, PT, R190, RZ, PT ;  /* 0x000000ffbe00720c */ /* 0x000fc40003f45070 */
[----:B------:R-:W-:Y:S02]  /*24440*/  SEL R190, RZ, 0x4, P1 ;  /* 0x00000004ffbe7807 */ /* 0x000fe40000800000 */
[----:B------:R-:W-:Y:S02]  /*24450*/  SHF.R.U32.HI R0, RZ, 0x6, R191 ;  /* 0x00000006ff007819 */ /* 0x000fe400000116bf */
[----:B------:R-:W-:Y:S02]  /*24460*/  SEL R190, R190, RZ, !P0 ;  /* 0x000000ffbebe7207 */ /* 0x000fe40004000000 */
[----:B------:R-:W-:Y:S02]  /*24470*/  LOP3.LUT R3, R3, 0x40, RZ, 0xfc, !PT ;  /* 0x0000004003037812 */ /* 0x000fe400078efcff */
[----:B------:R-:W-:Y:S02]  /*24480*/  ISETP.NE.U32.AND P1, PT, R190, RZ, PT ;  /* 0x000000ffbe00720c */ /* 0x000fe40003f25070 */
[----:B------:R-:W-:Y:S01]  /*24490*/  SGXT.U32 R0, R0, 0x1 ;  /* 0x000000010000781a */ /* 0x000fe20000000000 */
[----:B------:R-:W-:Y:S03]  /*244a0*/  LDGSTS.E [R188+0x62000], desc[UR16][R164.64], P2 ;  /* 0x62000000a4bc7fae */ /* 0x000fe60009121850 */
[----:B------:R-:W-:-:S07]  /*244b0*/  LOP3.LUT R0, R0, 0x42, RZ, 0xfc, !PT ;  /* 0x0000004200007812 */ /* 0x000fce00078efcff */
[----:B------:R-:W-:Y:S01]  /*244c0*/  LDGSTS.E [R188+0x62008], desc[UR16][R166.64], P1 ;  /* 0x62008000a6bc7fae */ /* 0x000fe20008921850 */
[----:B------:R-:W-:-:S04]  /*244d0*/  ISETP.GE.AND P1, PT, R3, UR5, PT ;  /* 0x0000000503007c0c */ /* 0x000fc8000bf26270 */
[----:B------:R-:W-:Y:S02]  /*244e0*/  SEL R190, RZ, 0x4, P1 ;  /* 0x00000004ffbe7807 */ /* 0x000fe40000800000 */
[----:B------:R-:W-:Y:S02]  /*244f0*/  ISETP.GE.AND P1, PT, R0, UR5, PT ;  /* 0x0000000500007c0c */ /* 0x000fe4000bf26270 */
[----:B------:R-:W2:Y:S01]  /*24500*/  LDL R0, [R1+0xcdc] ;  /* 0x000cdc0001007983 */ /* 0x000ea20000100800 */
[----:B------:R-:W-:Y:S01]  /*24510*/  SEL R190, R190, RZ, !P0 ;  /* 0x000000ffbebe7207 */ /* 0x000fe20004000000 */
[----:B------:R-:W3:Y:S03]  /*24520*/  S2R R239, SR_TID.X ;  /* 0x0000000000ef7919 */ /* 0x000ee60000002100 */
[----:B------:R-:W-:Y:S02]  /*24530*/  ISETP.NE.U32.AND P2, PT, R190, RZ, PT ;  /* 0x000000ffbe00720c */ /* 0x000fe40003f45070 */
[----:B------:R-:W-:-:S02]  /*24540*/  SEL R190, RZ, 0x4, P1 ;  /* 0x00000004ffbe7807 */ /* 0x000fc40000800000 */
[-C--:B------:R-:W-:Y:S02]  /*24550*/  IADD3 R204, P3, R204, R185.reuse, RZ ;  /* 0x000000b9cccc7210 */ /* 0x080fe40007f7e0ff */
[----:B------:R-:W-:Y:S02]  /*24560*/  SEL R190, R190, RZ, !P0 ;  /* 0x000000ffbebe7207 */ /* 0x000fe40004000000 */
[----:B------:R-:W-:Y:S01]  /*24570*/  IADD3 R206, P4, R206, R185, RZ ;  /* 0x000000b9cece7210 */ /* 0x000fe20007f9e0ff */
[----:B------:R-:W-:Y:S01]  /*24580*/  IMAD.X R203, R203, 0x1, R184, P3 ;  /* 0x00000001cbcb7824 */ /* 0x000fe200018e06b8 */
[----:B------:R-:W-:Y:S01]  /*24590*/  ISETP.NE.U32.AND P1, PT, R190, RZ, PT ;  /* 0x000000ffbe00720c */ /* 0x000fe20003f25070 */
[----:B------:R-:W-:Y:S02]  /*245a0*/  IMAD.MOV.U32 R190, RZ, RZ, R204 ;  /* 0x000000ffffbe7224 */ /* 0x000fe400078e00cc */
[----:B------:R-:W-:Y:S02]  /*245b0*/  IMAD.MOV.U32 R191, RZ, RZ, R203 ;  /* 0x000000ffffbf7224 */ /* 0x000fe400078e00cb */
[----:B------:R-:W-:-:S03]  /*245c0*/  IMAD.X R205, R205, 0x1, R184, P4 ;  /* 0x00000001cdcd7824 */ /* 0x000fc600020e06b8 */
[----:B------:R1:W-:Y:S01]  /*245d0*/  LDGSTS.E [R188+0x64000], desc[UR16][R190.64], P2 ;  /* 0x64000000bebc7fae */ /* 0x0003e20009121850 */
[--C-:B---3--:R-:W-:Y:S02]  /*245e0*/  SHF.R.U32.HI R3, RZ, 0x6, R239.reuse ;  /* 0x00000006ff037819 */ /* 0x108fe400000116ef */
[----:B----4-:R-:W-:Y:S02]  /*245f0*/  SHF.R.U32.HI R2, RZ, 0x6, R239 ;  /* 0x00000006ff027819 */ /* 0x010fe400000116ef */
[----:B------:R-:W3:Y:S01]  /*24600*/  S2R R239, SR_TID.X ;  /* 0x0000000000ef7919 */ /* 0x000ee20000002100 */
[----:B------:R-:W-:Y:S01]  /*24610*/  SGXT.U32 R3, R3, 0x1 ;  /* 0x000000010303781a */ /* 0x000fe20000000000 */
[----:B-1----:R-:W-:Y:S02]  /*24620*/  IMAD.MOV.U32 R190, RZ, RZ, R206 ;  /* 0x000000ffffbe7224 */ /* 0x002fe400078e00ce */
[----:B------:R-:W-:Y:S01]  /*24630*/  IMAD.MOV.U32 R191, RZ, RZ, R205 ;  /* 0x000000ffffbf7224 */ /* 0x000fe200078e00cd */
[----:B------:R-:W-:-:S02]  /*24640*/  LOP3.LUT R3, R3, 0x60, RZ, 0xfc, !PT ;  /* 0x0000006003037812 */ /* 0x000fc400078efcff */
[----:B------:R-:W-:Y:S02]  /*24650*/  SGXT.U32 R2, R2, 0x1 ;  /* 0x000000010202781a */ /* 0x000fe40000000000 */
[----:B------:R1:W-:Y:S01]  /*24660*/  LDGSTS.E [R188+0x64008], desc[UR16][R190.64], P1 ;  /* 0x64008000bebc7fae */ /* 0x0003e20008921850 */
[----:B------:R-:W-:Y:S02]  /*24670*/  ISETP.GE.AND P1, PT, R3, UR5, PT ;  /* 0x0000000503007c0c */ /* 0x000fe4000bf26270 */
[----:B------:R-:W-:Y:S02]  /*24680*/  LOP3.LUT R2, R2, 0x62, RZ, 0xfc, !PT ;  /* 0x0000006202027812 */ /* 0x000fe400078efcff */
[----:B-1----:R-:W-:Y:S02]  /*24690*/  SEL R190, RZ, 0x4, P1 ;  /* 0x00000004ffbe7807 */ /* 0x002fe40000800000 */
[----:B------:R-:W-:Y:S02]  /*246a0*/  ISETP.GE.AND P1, PT, R2, UR5, PT ;  /* 0x0000000502007c0c */ /* 0x000fe4000bf26270 */
[----:B------:R-:W-:-:S02]  /*246b0*/  SEL R190, R190, RZ, !P0 ;  /* 0x000000ffbebe7207 */ /* 0x000fc40004000000 */
[-C--:B------:R-:W-:Y:S02]  /*246c0*/  IADD3 R236, P3, R236, R185.reuse, RZ ;  /* 0x000000b9ecec7210 */ /* 0x080fe40007f7e0ff */
[----:B------:R-:W-:Y:S02]  /*246d0*/  ISETP.NE.U32.AND P2, PT, R190, RZ, PT ;  /* 0x000000ffbe00720c */ /* 0x000fe40003f45070 */
[----:B------:R-:W-:Y:S02]  /*246e0*/  SEL R190, RZ, 0x4, P1 ;  /* 0x00000004ffbe7807 */ /* 0x000fe40000800000 */
[--C-:B---3--:R-:W-:Y:S02]  /*246f0*/  SHF.R.U32.HI R2, RZ, 0x6, R239.reuse ;  /* 0x00000006ff027819 */ /* 0x108fe400000116ef */
[----:B------:R-:W-:Y:S02]  /*24700*/  SHF.R.U32.HI R3, RZ, 0x6, R239 ;  /* 0x00000006ff037819 */ /* 0x000fe400000116ef */
[----:B------:R-:W-:Y:S01]  /*24710*/  SEL R190, R190, RZ, !P0 ;  /* 0x000000ffbebe7207 */ /* 0x000fe20004000000 */
[----:B------:R-:W1:Y:S01]  /*24720*/  S2R R239, SR_TID.X ;  /* 0x0000000000ef7919 */ /* 0x000e620000002100 */
[----:B------:R-:W-:Y:S01]  /*24730*/  IMAD.X R235, R235, 0x1, R184, P3 ;  /* 0x00000001ebeb7824 */ /* 0x000fe200018e06b8 */
[----:B------:R-:W-:-:S02]  /*24740*/  IADD3 R238, P4, R238, R185, RZ ;  /* 0x000000b9eeee7210 */ /* 0x000fc40007f9e0ff */
[----:B------:R-:W-:Y:S01]  /*24750*/  ISETP.NE.U32.AND P1, PT, R190, RZ, PT ;  /* 0x000000ffbe00720c */ /* 0x000fe20003f25070 */
[----:B------:R-:W-:Y:S02]  /*24760*/  IMAD.MOV.U32 R190, RZ, RZ, R236 ;  /* 0x000000ffffbe7224 */ /* 0x000fe400078e00ec */
[----:B------:R-:W-:Y:S02]  /*24770*/  IMAD.MOV.U32 R191, RZ, RZ, R235 ;  /* 0x000000ffffbf7224 */ /* 0x000fe400078e00eb */
[----:B------:R-:W-:Y:S01]  /*24780*/  IMAD.X R237, R237, 0x1, R184, P4 ;  /* 0x00000001eded7824 */ /* 0x000fe200020e06b8 */
[----:B------:R-:W-:Y:S02]  /*24790*/  SGXT.U32 R3, R3, 0x1 ;  /* 0x000000010303781a */ /* 0x000fe40000000000 */
[----:B------:R3:W-:Y:S01]  /*247a0*/  LDGSTS.E [R188+0x66000], desc[UR16][R190.64], P2 ;  /* 0x66000000bebc7fae */ /* 0x0007e20009121850 */
[----:B------:R-:W-:Y:S02]  /*247b0*/  SGXT.U32 R2, R2, 0x1 ;  /* 0x000000010202781a */ /* 0x000fe40000000000 */
[----:B------:R-:W-:-:S02]  /*247c0*/  LOP3.LUT R3, R3, 0x4, RZ, 0xfc, !PT ;  /* 0x0000000403037812 */ /* 0x000fc400078efcff */
[----:B------:R-:W-:Y:S01]  /*247d0*/  LOP3.LUT R2, R2, 0x6, RZ, 0xfc, !PT ;  /* 0x0000000602027812 */ /* 0x000fe200078efcff */
[----:B---3--:R-:W-:Y:S02]  /*247e0*/  IMAD.MOV.U32 R190, RZ, RZ, R238 ;  /* 0x000000ffffbe7224 */ /* 0x008fe400078e00ee */
[----:B------:R-:W-:Y:S01]  /*247f0*/  IMAD.MOV.U32 R191, RZ, RZ, R237 ;  /* 0x000000ffffbf7224 */ /* 0x000fe200078e00ed */
[----:B------:R-:W-:-:S04]  /*24800*/  ISETP.GE.AND P2, PT, R2, UR5, PT ;  /* 0x0000000502007c0c */ /* 0x000fc8000bf46270 */
[----:B------:R3:W-:Y:S01]  /*24810*/  LDGSTS.E [R188+0x66008], desc[UR16][R190.64], P1 ;  /* 0x66008000bebc7fae */ /* 0x0007e20008921850 */
[----:B------:R-:W-:-:S04]  /*24820*/  ISETP.GE.AND P1, PT, R3, UR5, PT ;  /* 0x0000000503007c0c */ /* 0x000fc8000bf26270 */
[----:B---3--:R-:W-:Y:S02]  /*24830*/  SEL R190, RZ, 0x4, P1 ;  /* 0x00000004ffbe7807 */ /* 0x008fe40000800000 */
[----:B------:R-:W-:Y:S02]  /*24840*/  SEL R188, RZ, 0x4, P2 ;  /* 0x00000004ffbc7807 */ /* 0x000fe40001000000 */
[----:B------:R-:W-:Y:S02]  /*24850*/  SEL R190, R190, RZ, !P0 ;  /* 0x000000ffbebe7207 */ /* 0x000fe40004000000 */
[----:B------:R-:W-:Y:S02]  /*24860*/  SEL R188, R188, RZ, !P0 ;  /* 0x000000ffbcbc7207 */ /* 0x000fe40004000000 */
[----:B------:R-:W-:Y:S02]  /*24870*/  ISETP.NE.U32.AND P1, PT, R190, RZ, PT ;  /* 0x000000ffbe00720c */ /* 0x000fe40003f25070 */
[----:B------:R-:W-:-:S02]  /*24880*/  ISETP.NE.U32.AND P2, PT, R188, RZ, PT ;  /* 0x000000ffbc00720c */ /* 0x000fc40003f45070 */
[----:B-1----:R-:W-:Y:S02]  /*24890*/  SHF.R.U32.HI R2, RZ, 0x6, R239 ;  /* 0x00000006ff027819 */ /* 0x002fe400000116ef */
[----:B------:R-:W-:Y:S02]  /*248a0*/  IADD3 R8, P3, R8, R185, RZ ;  /* 0x000000b908087210 */ /* 0x000fe40007f7e0ff */
[----:B------:R-:W-:-:S03]  /*248b0*/  SGXT.U32 R2, R2, 0x1 ;  /* 0x000000010202781a */ /* 0x000fc60000000000 */
[----:B------:R-:W-:Y:S01]  /*248c0*/  IMAD.X R9, R9, 0x1, R184, P3 ;  /* 0x0000000109097824 */ /* 0x000fe200018e06b8 */
[----:B------:R-:W-:Y:S02]  /*248d0*/  LOP3.LUT R2, R2, 0x24, RZ, 0xfc, !PT ;  /* 0x0000002402027812 */ /* 0x000fe400078efcff */
[----:B------:R-:W-:-:S05]  /*248e0*/  IADD3 R10, P4, R10, R185, RZ ;  /* 0x000000b90a0a7210 */ /* 0x000fca0007f9e0ff */
[----:B------:R-:W-:Y:S01]  /*248f0*/  IMAD.X R11, R11, 0x1, R184, P4 ;  /* 0x000000010b0b7824 */ /* 0x000fe200020e06b8 */
[-C--:B------:R-:W-:Y:S02]  /*24900*/  IADD3 R168, P3, R168, R185.reuse, RZ ;  /* 0x000000b9a8a87210 */ /* 0x080fe40007f7e0ff */
[----:B------:R-:W-:-:S03]  /*24910*/  IADD3 R170, P4, R170, R185, RZ ;  /* 0x000000b9aaaa7210 */ /* 0x000fc60007f9e0ff */
[--C-:B------:R-:W-:Y:S02]  /*24920*/  IMAD.X R169, R169, 0x1, R184.reuse, P3 ;  /* 0x00000001a9a97824 */ /* 0x100fe400018e06b8 */
[----:B------:R-:W-:Y:S02]  /*24930*/  IMAD.X R171, R171, 0x1, R184, P4 ;  /* 0x00000001abab7824 */ /* 0x000fe400020e06b8 */
[----:B--2---:R-:W-:Y:S01]  /*24940*/  VIADD R188, R0, UR6 ;  /* 0x0000000600bc7c36 */ /* 0x004fe20008000000 */
[----:B------:R-:W-:Y:S02]  /*24950*/  SHF.R.U32.HI R0, RZ, 0x6, R239 ;  /* 0x00000006ff007819 */ /* 0x000fe400000116ef */
[----:B------:R-:W1:Y:S02]  /*24960*/  S2R R239, SR_TID.X ;  /* 0x0000000000ef7919 */ /* 0x000e640000002100 */
[----:B------:R-:W-:Y:S01]  /*24970*/  SGXT.U32 R0, R0, 0x1 ;  /* 0x000000010000781a */ /* 0x000fe20000000000 */
[----:B------:R-:W-:Y:S01]  /*24980*/  LDGSTS.E [R188+0x60000], desc[UR16][R8.64], P1 ;  /* 0x6000000008bc7fae */ /* 0x000fe20008921850 */
[----:B------:R-:W-:-:S02]  /*24990*/  ISETP.GE.AND P1, PT, R2, UR5, PT ;  /* 0x0000000502007c0c */ /* 0x000fc4000bf26270 */
[----:B------:R-:W-:Y:S01]  /*249a0*/  LOP3.LUT R0, R0, 0x26, RZ, 0xfc, !PT ;  /* 0x0000002600007812 */ /* 0x000fe200078efcff */
[----:B------:R-:W-:Y:S01]  /*249b0*/  LDGSTS.E [R188+0x60008], desc[UR16][R10.64], P2 ;  /* 0x600080000abc7fae */ /* 0x000fe20009121850 */
[----:B------:R-:W-:Y:S02]  /*249c0*/  SEL R190, RZ, 0x4, P1 ;  /* 0x00000004ffbe7807 */ /* 0x000fe40000800000 */
[----:B------:R-:W-:Y:S02]  /*249d0*/  ISETP.GE.AND P1, PT, R0, UR5, PT ;  /* 0x0000000500007c0c */ /* 0x000fe4000bf26270 */
[----:B------:R-:W-:-:S04]  /*249e0*/  SEL R190, R190, RZ, !P0 ;  /* 0x000000ffbebe7207 */ /* 0x000fc80004000000 */
[----:B------:R-:W-:Y:S02]  /*249f0*/  ISETP.NE.U32.AND P2, PT, R190, RZ, PT ;  /* 0x000000ffbe00720c */ /* 0x000fe40003f45070 */
[----:B------:R-:W-:-:S04]  /*24a00*/  SEL R190, RZ, 0x4, P1 ;  /* 0x00000004ffbe7807 */ /* 0x000fc80000800000 */
[----:B------:R-:W-:-:S04]  /*24a10*/  SEL R190, R190, RZ, !P0 ;  /* 0x000000ffbebe7207 */ /* 0x000fc80004000000 */
[----:B------:R-:W-:-:S03]  /*24a20*/  ISETP.NE.U32.AND P1, PT, R190, RZ, PT ;  /* 0x000000ffbe00720c */ /* 0x000fc60003f25070 */
[----:B------:R-:W-:Y:S01]  /*24a30*/  LDGSTS.E [R188+0x62000], desc[UR16][R168.64], P2 ;  /* 0x62000000a8bc7fae */ /* 0x000fe20009121850 */
[--C-:B-1----:R-:W-:Y:S02]  /*24a40*/  SHF.R.U32.HI R2, RZ, 0x6, R239.reuse ;  /* 0x00000006ff027819 */ /* 0x102fe400000116ef */
[----:B------:R-:W-:Y:S02]  /*24a50*/  SHF.R.U32.HI R0, RZ, 0x6, R239 ;  /* 0x00000006ff007819 */ /* 0x000fe400000116ef */
[----:B------:R-:W-:Y:S02]  /*24a60*/  SGXT.U32 R2, R2, 0x1 ;  /* 0x000000010202781a */ /* 0x000fe40000000000 */
[----:B------:R-:W-:Y:S02]  /*24a70*/  SGXT.U32 R0, R0, 0x1 ;  /* 0x000000010000781a */ /* 0x000fe40000000000 */
[----:B------:R-:W-:Y:S01]  /*24a80*/  LOP3.LUT R2, R2, 0x44, RZ, 0xfc, !PT ;  /* 0x0000004402027812 */ /* 0x000fe200078efcff */
[----:B------:R-:W-:Y:S01]  /*24a90*/  LDGSTS.E [R188+0x62008], desc[UR16][R170.64], P1 ;  /* 0x62008000aabc7fae */ /* 0x000fe20008921850 */
[----:B------:R-:W-:-:S02]  /*24aa0*/  LOP3.LUT R0, R0, 0x46, RZ, 0xfc, !PT ;  /* 0x0000004600007812 */ /* 0x000fc400078efcff */
[----:B------:R-:W-:-:S04]  /*24ab0*/  ISETP.GE.AND P1, PT, R2, UR5, PT ;  /* 0x0000000502007c0c */ /* 0x000fc8000bf26270 */
[----:B------:R-:W-:Y:S02]  /*24ac0*/  SEL R190, RZ, 0x4, P1 ;  /* 0x00000004ffbe7807 */ /* 0x000fe40000800000 */
[----:B------:R-:W-:Y:S02]  /*24ad0*/  ISETP.GE.AND P1, PT, R0, UR5, PT ;  /* 0x0000000500007c0c */ /* 0x000fe4000bf26270 */
[----:B------:R-:W2:Y:S01]  /*24ae0*/  LDL R0, [R1+0xcd8] ;  /* 0x000cd80001007983 */ /* 0x000ea20000100800 */
[----:B------:R-:W1:Y:S01]  /*24af0*/  S2R R239, SR_TID.X ;  /* 0x0000000000ef7919 */ /* 0x000e620000002100 */
[----:B------:R-:W-:Y:S02]  /*24b00*/  SEL R190, R190, RZ, !P0 ;  /* 0x000000ffbebe7207 */ /* 0x000fe40004000000 */
[----:B------:R-:W-:Y:S02]  /*24b10*/  IADD3 R208, P3, R208, R185, RZ ;  /* 0x000000b9d0d07210 */ /* 0x000fe40007f7e0ff */
[----:B------:R-:W-:-:S02]  /*24b20*/  ISETP.NE.U32.AND P2, PT, R190, RZ, PT ;  /* 0x000000ffbe00720c */ /* 0x000fc40003f45070 */
[----:B------:R-:W-:Y:S01]  /*24b30*/  SEL R190, RZ, 0x4, P1 ;  /* 0x00000004ffbe7807 */ /* 0x000fe20000800000 */
[----:B------:R-:W-:-:S03]  /*24b40*/  IMAD.X R207, R207, 0x1, R184, P3 ;  /* 0x00000001cfcf7824 */ /* 0x000fc600018e06b8 */
[----:B------:R-:W-:Y:S02]  /*24b50*/  SEL R190, R190, RZ, !P0 ;  /* 0x000000ffbebe7207 */ /* 0x000fe40004000000 */
[----:B------:R-:W-:Y:S02]  /*24b60*/  IADD3 R210, P4, R210, R185, RZ ;  /* 0x000000b9d2d27210 */ /* 0x000fe40007f9e0ff */
[----:B------:R-:W-:Y:S01]  /*24b70*/  ISETP.NE.U32.AND P1, PT, R190, RZ, PT ;  /* 0x000000ffbe00720c */ /* 0x000fe20003f25070 */
[----:B------:R-:W-:Y:S02]  /*24b80*/  IMAD.MOV.U32 R190, RZ, RZ, R208 ;  /* 0x000000ffffbe7224 */ /* 0x000fe400078e00d0 */
[----:B------:R-:W-:Y:S02]  /*24b90*/  IMAD.MOV.U32 R191, RZ, RZ, R207 ;  /* 0x000000ffffbf7224 */ /* 0x000fe400078e00cf */
[----:B------:R-:W-:-:S03]  /*24ba0*/  IMAD.X R209, R209, 0x1, R184, P4 ;  /* 0x00000001d1d17824 */ /* 0x000fc600020e06b8 */
[----:B------:R3:W-:Y:S01]  /*24bb0*/  LDGSTS.E [R188+0x64000], desc[UR16][R190.64], P2 ;  /* 0x64000000bebc7fae */ /* 0x0007e20009121850 */
[--C-:B-1----:R-:W-:Y:S02]  /*24bc0*/  SHF.R.U32.HI R3, RZ, 0x6, R239.reuse ;  /* 0x00000006ff037819 */ /* 0x102fe400000116ef */
[----:B------:R-:W-:Y:S02]  /*24bd0*/  SHF.R.U32.HI R2, RZ, 0x6, R239 ;  /* 0x00000006ff027819 */ /* 0x000fe400000116ef */
[----:B------:R-:W1:Y:S01]  /*24be0*/  S2R R239, SR_TID.X ;  /* 0x0000000000ef7919 */ /* 0x000e620000002100 */
[----:B------:R-:W-:Y:S01]  /*24bf0*/  SGXT.U32 R3, R3, 0x1 ;  /* 0x000000010303781a */ /* 0x000fe20000000000 */
[----:B---3--:R-:W-:Y:S02]  /*24c00*/  IMAD.MOV.U32 R190, RZ, RZ, R210 ;  /* 0x000000ffffbe7224 */ /* 0x008fe400078e00d2 */
[----:B------:R-:W-:Y:S01]  /*24c10*/  IMAD.MOV.U32 R191, RZ, RZ, R209 ;  /* 0x000000ffffbf7224 */ /* 0x000fe200078e00d1 */
[----:B------:R-:W-:-:S02]  /*24c20*/  LOP3.LUT R3, R3, 0x64, RZ, 0xfc, !PT ;  /* 0x0000006403037812 */ /* 0x000fc400078efcff */
[----:B------:R-:W-:Y:S02]  /*24c30*/  SGXT.U32 R2, R2, 0x1 ;  /* 0x000000010202781a */ /* 0x000fe40000000000 */
[----:B------:R3:W-:Y:S01]  /*24c40*/  LDGSTS.E [R188+0x64008], desc[UR16][R190.64], P1 ;  /* 0x64008000bebc7fae */ /* 0x0007e20008921850 */
[----:B------:R-:W-:Y:S02]  /*24c50*/  ISETP.GE.AND P1, PT, R3, UR5, PT ;  /* 0x0000000503007c0c */ /* 0x000fe4000bf26270 */
[----:B------:R-:W-:Y:S02]  /*24c60*/  LOP3.LUT R2, R2, 0x66, RZ, 0xfc, !PT ;  /* 0x0000006602027812 */ /* 0x000fe400078efcff */
[----:B---3--:R-:W-:Y:S02]  /*24c70*/  SEL R190, RZ, 0x4, P1 ;  /* 0x00000004ffbe7807 */ /* 0x008fe40000800000 */
[----:B------:R-:W-:Y:S02]  /*24c80*/  ISETP.GE.AND P1, PT, R2, UR5, PT ;  /* 0x0000000502007c0c */ /* 0x000fe4000bf26270 */
[----:B------:R-:W-:-:S02]  /*24c90*/  SEL R190, R190, RZ, !P0 ;  /* 0x000000ffbebe7207 */ /* 0x000fc40004000000 */
[-C--:B------:R-:W-:Y:S02]  /*24ca0*/  IADD3 R241, P3, R241, R185.reuse, RZ ;  /* 0x000000b9f1f17210 */ /* 0x080fe40007f7e0ff */
[----:B------:R-:W-:Y:S02]  /*24cb0*/  ISETP.NE.U32.AND P2, PT, R190, RZ, PT ;  /* 0x000000ffbe00720c */ /* 0x000fe40003f45070 */
[----:B------:R-:W-:Y:S02]  /*24cc0*/  SEL R190, RZ, 0x4, P1 ;  /* 0x00000004ffbe7807 */ /* 0x000fe40000800000 */
[--C-:B-1----:R-:W-:Y:S02]  /*24cd0*/  SHF.R.U32.HI R2, RZ, 0x6, R239.reuse ;  /* 0x00000006ff027819 */ /* 0x102fe400000116ef */
        /* <DEDUP_REMOVED lines=233> */
[----:B------:R-:W-:Y:S01]  /*25b70*/  ISETP.GE.AND P1, PT, R0, UR5, PT ;  /* 0x0000000500007c0c */ /* 0x000fe2000bf26270 */
[----:B------:R-:W2:Y:S01]  /*25b80*/  LDL.LU R2, [R1] ;  /* 0x0000000001027983 */ /* 0x000ea20000300800 */
[----:B------:R-:W-:-:S03]  /*25b90*/  SEL R190, R190, RZ, !P0 ;  /* 0x000000ffbebe7207 */ /* 0x000fc60004000000 */
[----:B------:R-:W3:Y:S01]  /*25ba0*/  LDL.LU R5, [R1+0x4] ;  /* 0x0000040001057983 */ /* 0x000ee20000300800 */
[----:B------:R-:W-:Y:S02]  /*25bb0*/  ISETP.NE.U32.AND P2, PT, R190, RZ, PT ;  /* 0x000000ffbe00720c */ /* 0x000fe40003f45070 */
[----:B------:R-:W-:Y:S01]  /*25bc0*/  SEL R190, RZ, 0x4, P1 ;  /* 0x00000004ffbe7807 */ /* 0x000fe20000800000 */
[----:B------:R-:W4:Y:S03]  /*25bd0*/  LDL.LU R4, [R1+0x8] ;  /* 0x0000080001047983 */ /* 0x000f260000300800 */
        /* <DEDUP_REMOVED lines=13> */
[----:B------:R-:W3:Y:S01]  /*25cb0*/  LDL R0, [R1+0xccc] ;  /* 0x000ccc0001007983 */ /* 0x000ee20000100800 */
        /* <DEDUP_REMOVED lines=12> */
[----:B------:R1:W-:Y:S02]  /*25d80*/  LDGSTS.E [R188+0x64000], desc[UR16][R190.64], P2 ;  /* 0x64000000bebc7fae */ /* 0x0003e40009121850 */
[--C-:B-1----:R-:W-:Y:S02]  /*25d90*/  SHF.R.U32.HI R6, RZ, 0x6, R239.reuse ;  /* 0x00000006ff067819 */ /* 0x102fe400000116ef */
[----:B------:R-:W-:Y:S02]  /*25da0*/  SHF.R.U32.HI R3, RZ, 0x6, R239 ;  /* 0x00000006ff037819 */ /* 0x000fe400000116ef */
[----:B------:R-:W1:Y:S01]  /*25db0*/  S2R R239, SR_TID.X ;  /* 0x0000000000ef7919 */ /* 0x000e620000002100 */
[----:B------:R-:W-:Y:S01]  /*25dc0*/  SGXT.U32 R6, R6, 0x1 ;  /* 0x000000010606781a */ /* 0x000fe20000000000 */
[----:B------:R-:W-:Y:S02]  /*25dd0*/  IMAD.MOV.U32 R190, RZ, RZ, R222 ;  /* 0x000000ffffbe7224 */ /* 0x000fe400078e00de */
        /* <DEDUP_REMOVED lines=8> */
[----:B------:R-:W-:-:S04]  /*25e60*/  SEL R190, R190, RZ, !P0 ;  /* 0x000000ffbebe7207 */ /* 0x000fc80004000000 */
[----:B------:R-:W-:Y:S02]  /*25e70*/  ISETP.NE.U32.AND P2, PT, R190, RZ, PT ;  /* 0x000000ffbe00720c */ /* 0x000fe40003f45070 */
[----:B------:R-:W-:-:S04]  /*25e80*/  SEL R190, RZ, 0x4, P1 ;  /* 0x00000004ffbe7807 */ /* 0x000fc80000800000 */
[----:B------:R-:W-:Y:S02]  /*25e90*/  SEL R190, R190, RZ, !P0 ;  /* 0x000000ffbebe7207 */ /* 0x000fe40004000000 */
[----:B------:R-:W-:Y:S02]  /*25ea0*/  SHF.R.U32.HI R3, RZ, 0x6, R239 ;  /* 0x00000006ff037819 */ /* 0x000fe400000116ef */
[----:B------:R-:W-:Y:S02]  /*25eb0*/  ISETP.NE.U32.AND P1, PT, R190, RZ, PT ;  /* 0x000000ffbe00720c */ /* 0x000fe40003f25070 */
[----:B------:R-:W-:-:S04]  /*25ec0*/  SGXT.U32 R3, R3, 0x1 ;  /* 0x000000010303781a */ /* 0x000fc80000000000 */
[----:B------:R-:W-:Y:S02]  /*25ed0*/  LOP3.LUT R3, R3, 0x14, RZ, 0xfc, !PT ;  /* 0x0000001403037812 */ /* 0x000fe400078efcff */
[----:B--2---:R-:W-:-:S05]  /*25ee0*/  IADD3 R2, P3, R2, R185, RZ ;  /* 0x000000b902027210 */ /* 0x004fca0007f7e0ff */
[----:B------:R1:W-:Y:S01]  /*25ef0*/  STL [R1], R2 ;  /* 0x0000000201007387 */ /* 0x0003e20000100800 */
[----:B------:R-:W-:Y:S02]  /*25f00*/  IMAD.MOV.U32 R190, RZ, RZ, R2 ;  /* 0x000000ffffbe7224 */ /* 0x000fe400078e0002 */
[----:B------:R-:W-:Y:S01]  /*25f10*/  IMAD.X R252, R252, 0x1, R184, P3 ;  /* 0x00000001fcfc7824 */ /* 0x000fe200018e06b8 */
[----:B----4-:R-:W-:Y:S02]  /*25f20*/  IADD3 R4, P4, R4, R185, RZ ;  /* 0x000000b904047210 */ /* 0x010fe40007f9e0ff */
[----:B-1----:R-:W-:Y:S01]  /*25f30*/  SHF.R.U32.HI R2, RZ, 0x6, R239 ;  /* 0x00000006ff027819 */ /* 0x002fe200000116ef */
[----:B------:R-:W-:Y:S02]  /*25f40*/  IMAD.MOV.U32 R191, RZ, RZ, R252 ;  /* 0x000000ffffbf7224 */ /* 0x000fe400078e00fc */
[----:B---3--:R-:W-:-:S03]  /*25f50*/  IMAD.X R5, R5, 0x1, R184, P4 ;  /* 0x0000000105057824 */ /* 0x008fc600020e06b8 */
[----:B------:R1:W-:Y:S01]  /*25f60*/  LDGSTS.E [R188+0x66000], desc[UR16][R190.64], P2 ;  /* 0x66000000bebc7fae */ /* 0x0003e20009121850 */
[----:B------:R-:W-:Y:S02]  /*25f70*/  VIADD R239, R0, UR6 ;  /* 0x0000000600ef7c36 */ /* 0x000fe40008000000 */
[----:B------:R-:W2:Y:S01]  /*25f80*/  S2R R0, SR_TID.X ;  /* 0x0000000000007919 */ /* 0x000ea20000002100 */
[----:B-1----:R-:W-:Y:S02]  /*25f90*/  IMAD.MOV.U32 R190, RZ, RZ, R4 ;  /* 0x000000ffffbe7224 */ /* 0x002fe400078e0004 */
[----:B------:R-:W-:-:S05]  /*25fa0*/  IMAD.MOV.U32 R191, RZ, RZ, R5 ;  /* 0x000000ffffbf7224 */ /* 0x000fca00078e0005 */
[----:B------:R1:W-:Y:S01]  /*25fb0*/  LDGSTS.E [R188+0x66008], desc[UR16][R190.64], P1 ;  /* 0x66008000bebc7fae */ /* 0x0003e20008921850 */
[----:B------:R-:W-:Y:S02]  /*25fc0*/  ISETP.GE.AND P1, PT, R3, UR5, PT ;  /* 0x0000000503007c0c */ /* 0x000fe4000bf26270 */
[----:B------:R-:W-:-:S04]  /*25fd0*/  SGXT.U32 R2, R2, 0x1 ;  /* 0x000000010202781a */ /* 0x000fc80000000000 */
[----:B------:R-:W-:Y:S02]  /*25fe0*/  LOP3.LUT R2, R2, 0x16, RZ, 0xfc, !PT ;  /* 0x0000001602027812 */ /* 0x000fe400078efcff */
[----:B-1----:R-:W-:-:S04]  /*25ff0*/  SEL R190, RZ, 0x4, P1 ;  /* 0x00000004ffbe7807 */ /* 0x002fc80000800000 */
[----:B------:R-:W-:Y:S02]  /*26000*/  SEL R190, R190, RZ, !P0 ;  /* 0x000000ffbebe7207 */ /* 0x000fe40004000000 */
[----:B------:R-:W-:Y:S02]  /*26010*/  ISETP.GE.AND P2, PT, R2, UR5, PT ;  /* 0x0000000502007c0c */ /* 0x000fe4000bf46270 */
[----:B------:R-:W-:Y:S02]  /*26020*/  ISETP.NE.U32.AND P1, PT, R190, RZ, PT ;  /* 0x000000ffbe00720c */ /* 0x000fe40003f25070 */
[----:B------:R-:W-:Y:S02]  /*26030*/  IADD3 R152, P3, R152, R185, RZ ;  /* 0x000000b998987210 */ /* 0x000fe40007f7e0ff */
[--C-:B--2---:R-:W-:Y:S02]  /*26040*/  SHF.R.U32.HI R2, RZ, 0x6, R0.reuse ;  /* 0x00000006ff027819 */ /* 0x104fe40000011600 */
[----:B------:R-:W-:-:S02]  /*26050*/  SHF.R.U32.HI R0, RZ, 0x6, R0 ;  /* 0x00000006ff007819 */ /* 0x000fc40000011600 */
[----:B------:R-:W-:Y:S01]  /*26060*/  SGXT.U32 R2, R2, 0x1 ;  /* 0x000000010202781a */ /* 0x000fe20000000000 */
[----:B------:R-:W-:Y:S01]  /*26070*/  IMAD.X R153, R153, 0x1, R184, P3 ;  /* 0x0000000199997824 */ /* 0x000fe200018e06b8 */
[----:B------:R-:W-:Y:S02]  /*26080*/  SEL R188, RZ, 0x4, P2 ;  /* 0x00000004ffbc7807 */ /* 0x000fe40001000000 */
[----:B------:R-:W-:Y:S02]  /*26090*/  LOP3.LUT R2, R2, 0x34, RZ, 0xfc, !PT ;  /* 0x0000003402027812 */ /* 0x000fe400078efcff */
[----:B------:R-:W-:Y:S01]  /*260a0*/  SGXT.U32 R0, R0, 0x1 ;  /* 0x000000010000781a */ /* 0x000fe20000000000 */
[----:B------:R-:W-:Y:S01]  /*260b0*/  LDGSTS.E [R239+0x60000], desc[UR16][R152.64], P1 ;  /* 0x6000000098ef7fae */ /* 0x000fe20008921850 */
[----:B------:R-:W-:Y:S02]  /*260c0*/  SEL R188, R188, RZ, !P0 ;  /* 0x000000ffbcbc7207 */ /* 0x000fe40004000000 */
[----:B------:R-:W-:-:S02]  /*260d0*/  LOP3.LUT R0, R0, 0x36, RZ, 0xfc, !PT ;  /* 0x0000003600007812 */ /* 0x000fc400078efcff */
[----:B------:R-:W-:Y:S02]  /*260e0*/  ISETP.GE.AND P1, PT, R2, UR5, PT ;  /* 0x0000000502007c0c */ /* 0x000fe4000bf26270 */
[----:B------:R-:W-:Y:S02]  /*260f0*/  ISETP.NE.U32.AND P2, PT, R188, RZ, PT ;  /* 0x000000ffbc00720c */ /* 0x000fe40003f45070 */
[----:B------:R-:W-:Y:S02]  /*26100*/  SEL R188, RZ, 0x4, P1 ;  /* 0x00000004ffbc7807 */ /* 0x000fe40000800000 */
[----:B------:R-:W-:Y:S02]  /*26110*/  ISETP.GE.AND P1, PT, R0, UR5, PT ;  /* 0x0000000500007c0c */ /* 0x000fe4000bf26270 */
[----:B------:R-:W1:Y:S01]  /*26120*/  S2R R0, SR_TID.X ;  /* 0x0000000000007919 */ /* 0x000e620000002100 */
[----:B------:R-:W-:Y:S02]  /*26130*/  IADD3 R154, P4, R154, R185, RZ ;  /* 0x000000b99a9a7210 */ /* 0x000fe40007f9e0ff */
[----:B------:R-:W-:-:S03]  /*26140*/  SEL R188, R188, RZ, !P0 ;  /* 0x000000ffbcbc7207 */ /* 0x000fc60004000000 */
[----:B------:R-:W-:-:S05]  /*26150*/  IMAD.X R155, R155, 0x1, R184, P4 ;  /* 0x000000019b9b7824 */ /* 0x000fca00020e06b8 */
[----:B------:R-:W-:Y:S01]  /*26160*/  LDGSTS.E [R239+0x60008], desc[UR16][R154.64], P2 ;  /* 0x600080009aef7fae */ /* 0x000fe20009121850 */
[----:B------:R-:W-:Y:S02]  /*26170*/  ISETP.NE.U32.AND P2, PT, R188, RZ, PT ;  /* 0x000000ffbc00720c */ /* 0x000fe40003f45070 */
[----:B------:R-:W-:-:S04]  /*26180*/  SEL R188, RZ, 0x4, P1 ;  /* 0x00000004ffbc7807 */ /* 0x000fc80000800000 */
[----:B------:R-:W-:Y:S02]  /*26190*/  SEL R188, R188, RZ, !P0 ;  /* 0x000000ffbcbc7207 */ /* 0x000fe40004000000 */
[-C--:B------:R-:W-:Y:S02]  /*261a0*/  IADD3 R194, P4, R194, R185.reuse, RZ ;  /* 0x000000b9c2c27210 */ /* 0x080fe40007f9e0ff */
[----:B------:R-:W-:Y:S02]  /*261b0*/  ISETP.NE.U32.AND P1, PT, R188, RZ, PT ;  /* 0x000000ffbc00720c */ /* 0x000fe40003f25070 */
[----:B------:R-:W-:Y:S01]  /*261c0*/  IADD3 R192, P3, R192, R185, RZ ;  /* 0x000000b9c0c07210 */ /* 0x000fe20007f7e0ff */
[----:B------:R-:W-:Y:S01]  /*261d0*/  IMAD.X R193, R193, 0x1, R184, P4 ;  /* 0x00000001c1c17824 */ /* 0x000fe200020e06b8 */
[----:B-1----:R-:W-:-:S03]  /*261e0*/  SHF.R.U32.HI R2, RZ, 0x6, R0 ;  /* 0x00000006ff027819 */ /* 0x002fc60000011600 */
[----:B------:R-:W-:Y:S01]  /*261f0*/  IMAD.X R189, R189, 0x1, R184, P3 ;  /* 0x00000001bdbd7824 */ /* 0x000fe200018e06b8 */
[----:B------:R-:W-:Y:S01]  /*26200*/  SGXT.U32 R2, R2, 0x1 ;  /* 0x000000010202781a */ /* 0x000fe20000000000 */
[----:B------:R-:W-:Y:S02]  /*26210*/  IMAD.MOV.U32 R188, RZ, RZ, R192 ;  /* 0x000000ffffbc7224 */ /* 0x000fe400078e00c0 */
[----:B------:R-:W-:Y:S01]  /*26220*/  IMAD.MOV.U32 R190, RZ, RZ, R194 ;  /* 0x000000ffffbe7224 */ /* 0x000fe200078e00c2 */
[----:B------:R-:W-:Y:S01]  /*26230*/  LOP3.LUT R2, R2, 0x54, RZ, 0xfc, !PT ;  /* 0x0000005402027812 */ /* 0x000fe200078efcff */
[----:B------:R-:W-:Y:S01]  /*26240*/  IMAD.MOV.U32 R191, RZ, RZ, R193 ;  /* 0x000000ffffbf7224 */ /* 0x000fe200078e00c1 */
[----:B------:R-:W-:Y:S04]  /*26250*/  STL [R1+0x8], R4 ;  /* 0x0000080401007387 */ /* 0x000fe80000100800 */
[----:B------:R1:W-:Y:S04]  /*26260*/  LDGSTS.E [R239+0x62000], desc[UR16][R188.64], P2 ;  /* 0x62000000bcef7fae */ /* 0x0003e80009121850 */
[----:B------:R2:W-:Y:S04]  /*26270*/  STL [R1+0x4], R5 ;  /* 0x0000040501007387 */ /* 0x0005e80000100800 */
[----:B------:R3:W-:Y:S01]  /*26280*/  LDGSTS.E [R239+0x62008], desc[UR16][R190.64], P1 ;  /* 0x62008000beef7fae */ /* 0x0007e20008921850 */
[----:B------:R-:W-:-:S03]  /*26290*/  ISETP.GE.AND P1, PT, R2, UR5, PT ;  /* 0x0000000502007c0c */ /* 0x000fc6000bf26270 */
[----:B------:R-:W4:Y:S04]  /*262a0*/  LDL.LU R3, [R1+0xc] ;  /* 0x00000c0001037983 */ /* 0x000f280000300800 */
[----:B------:R-:W4:Y:S01]  /*262b0*/  LDL.LU R2, [R1+0x10] ;  /* 0x0000100001027983 */ /* 0x000f220000300800 */
[----:B------:R-:W-:Y:S02]  /*262c0*/  SHF.R.U32.HI R0, RZ, 0x6, R0 ;  /* 0x00000006ff007819 */ /* 0x000fe40000011600 */
[----:B-1----:R-:W-:Y:S01]  /*262d0*/  SEL R188, RZ, 0x4, P1 ;  /* 0x00000004ffbc7807 */ /* 0x002fe20000800000 */
[----:B--2---:R-:W2:Y:S01]  /*262e0*/  LDL.LU R5, [R1+0x14] ;  /* 0x0000140001057983 */ /* 0x004ea20000300800 */
[----:B------:R-:W-:Y:S02]  /*262f0*/  SGXT.U32 R0, R0, 0x1 ;  /* 0x000000010000781a */ /* 0x000fe40000000000 */
[----:B------:R-:W-:Y:S01]  /*26300*/  SEL R188, R188, RZ, !P0 ;  /* 0x000000ffbcbc7207 */ /* 0x000fe20004000000 */
[----:B------:R-:W2:Y:S01]  /*26310*/  LDL.LU R4, [R1+0x18] ;  /* 0x0000180001047983 */ /* 0x000ea20000300800 */
[----:B------:R-:W-:-:S04]  /*26320*/  LOP3.LUT R0, R0, 0x56, RZ, 0xfc, !PT ;  /* 0x0000005600007812 */ /* 0x000fc800078efcff */
[----:B------:R-:W-:Y:S02]  /*26330*/  ISETP.GE.AND P1, PT, R0, UR5, PT ;  /* 0x0000000500007c0c */ /* 0x000fe4000bf26270 */
[----:B------:R-:W1:Y:S01]  /*26340*/  S2R R0, SR_TID.X ;  /* 0x0000000000007919 */ /* 0x000e620000002100 */
[----:B------:R-:W-:Y:S02]  /*26350*/  ISETP.NE.U32.AND P2, PT, R188, RZ, PT ;  /* 0x000000ffbc00720c */ /* 0x000fe40003f45070 */
[----:B------:R-:W-:Y:S02]  /*26360*/  SEL R188, RZ, 0x4, P1 ;  /* 0x00000004ffbc7807 */ /* 0x000fe40000800000 */
[-C--:B------:R-:W-:Y:S02]  /*26370*/  IADD3 R224, P3, R224, R185.reuse, RZ ;  /* 0x000000b9e0e07210 */ /* 0x080fe40007f7e0ff */
[----:B------:R-:W-:Y:S02]  /*26380*/  SEL R188, R188, RZ, !P0 ;  /* 0x000000ffbcbc7207 */ /* 0x000fe40004000000 */
[----:B------:R-:W-:Y:S01]  /*26390*/  IADD3 R226, P4, R226, R185, RZ ;  /* 0x000000b9e2e27210 */ /* 0x000fe20007f9e0ff */
[----:B------:R-:W-:Y:S01]  /*263a0*/  IMAD.X R223, R223, 0x1, R184, P3 ;  /* 0x00000001dfdf7824 */ /* 0x000fe200018e06b8 */
[----:B------:R-:W-:Y:S01]  /*263b0*/  ISETP.NE.U32.AND P1, PT, R188, RZ, PT ;  /* 0x000000ffbc00720c */ /* 0x000fe20003f25070 */
[----:B---3--:R-:W-:-:S02]  /*263c0*/  IMAD.MOV.U32 R190, RZ, RZ, R224 ;  /* 0x000000ffffbe7224 */ /* 0x008fc400078e00e0 */
[----:B------:R-:W-:Y:S02]  /*263d0*/  IMAD.MOV.U32 R191, RZ, RZ, R223 ;  /* 0x000000ffffbf7224 */ /* 0x000fe400078e00df */
[----:B------:R-:W-:-:S03]  /*263e0*/  IMAD.X R225, R225, 0x1, R184, P4 ;  /* 0x00000001e1e17824 */ /* 0x000fc600020e06b8 */
[----:B------:R3:W-:Y:S01]  /*263f0*/  LDGSTS.E [R239+0x64000], desc[UR16][R190.64], P2 ;  /* 0x64000000beef7fae */ /* 0x0007e20009121850 */
[--C-:B-1----:R-:W-:Y:S02]  /*26400*/  SHF.R.U32.HI R6, RZ, 0x6, R0.reuse ;  /* 0x00000006ff067819 */ /* 0x102fe40000011600 */
[----:B------:R-:W-:Y:S02]  /*26410*/  SHF.R.U32.HI R0, RZ, 0x6, R0 ;  /* 0x00000006ff007819 */ /* 0x000fe40000011600 */
[----:B------:R-:W-:Y:S01]  /*26420*/  SGXT.U32 R6, R6, 0x1 ;  /* 0x000000010606781a */ /* 0x000fe20000000000 */
[----:B---3--:R-:W-:Y:S02]  /*26430*/  IMAD.MOV.U32 R190, RZ, RZ, R226 ;  /* 0x000000ffffbe7224 */ /* 0x008fe400078e00e2 */
[----:B------:R-:W-:Y:S01]  /*26440*/  IMAD.MOV.U32 R191, RZ, RZ, R225 ;  /* 0x000000ffffbf7224 */ /* 0x000fe200078e00e1 */
[----:B------:R-:W-:Y:S02]  /*26450*/  LOP3.LUT R6, R6, 0x74, RZ, 0xfc, !PT ;  /* 0x0000007406067812 */ /* 0x000fe400078efcff */
[----:B------:R-:W-:-:S02]  /*26460*/  SGXT.U32 R0, R0, 0x1 ;  /* 0x000000010000781a */ /* 0x000fc40000000000 */
[----:B------:R1:W-:Y:S01]  /*26470*/  LDGSTS.E [R239+0x64008], desc[UR16][R190.64], P1 ;  /* 0x64008000beef7fae */ /* 0x0003e20008921850 */
[----:B------:R-:W-:Y:S02]  /*26480*/  ISETP.GE.AND P1, PT, R6, UR5, PT ;  /* 0x0000000506007c0c */ /* 0x000fe4000bf26270 */
[----:B------:R-:W-:Y:S02]  /*26490*/  LOP3.LUT R0, R0, 0x76, RZ, 0xfc, !PT ;  /* 0x0000007600007812 */ /* 0x000fe400078efcff */
[----:B------:R-:W-:Y:S02]  /*264a0*/  SEL R188, RZ, 0x4, P1 ;  /* 0x00000004ffbc7807 */ /* 0x000fe40000800000 */
[----:B------:R-:W-:Y:S02]  /*264b0*/  ISETP.GE.AND P1, PT, R0, UR5, PT ;  /* 0x0000000500007c0c */ /* 0x000fe4000bf26270 */
[----:B------:R-:W3:Y:S01]  /*264c0*/  LDL R0, [R1+0xcc8] ;  /* 0x000cc80001007983 */ /* 0x000ee20000100800 */
[----:B------:R-:W-:-:S04]  /*264d0*/  SEL R188, R188, RZ, !P0 ;  /* 0x000000ffbcbc7207 */ /* 0x000fc80004000000 */
[----:B------:R-:W-:Y:S02]  /*264e0*/  ISETP.NE.U32.AND P2, PT, R188, RZ, PT ;  /* 0x000000ffbc00720c */ /* 0x000fe40003f45070 */
[----:B------:R-:W-:-:S04]  /*264f0*/  SEL R188, RZ, 0x4, P1 ;  /* 0x00000004ffbc7807 */ /* 0x000fc80000800000 */
[----:B------:R-:W-:-:S04]  /*26500*/  SEL R188, R188, RZ, !P0 ;  /* 0x000000ffbcbc7207 */ /* 0x000fc80004000000 */
[----:B------:R-:W-:Y:S02]  /*26510*/  ISETP.NE.U32.AND P1, PT, R188, RZ, PT ;  /* 0x000000ffbc00720c */ /* 0x000fe40003f25070 */
[----:B----4-:R-:W-:-:S05]  /*26520*/  IADD3 R2, P3, R2, R185, RZ ;  /* 0x000000b902027210 */ /* 0x010fca0007f7e0ff */
[----:B------:R-:W-:Y:S01]  /*26530*/  IMAD.X R3, R3, 0x1, R184, P3 ;  /* 0x0000000103037824 */ /* 0x000fe200018e06b8 */
[----:B------:R-:W-:Y:S03]  /*26540*/  STL [R1+0x10], R2 ;  /* 0x0000100201007387 */ /* 0x000fe60000100800 */
[----:B-1----:R-:W-:Y:S01]  /*26550*/  IMAD.MOV.U32 R191, RZ, RZ, R3 ;  /* 0x000000ffffbf7224 */ /* 0x002fe200078e0003 */
[----:B------:R1:W-:Y:S02]  /*26560*/  STL [R1+0xc], R3 ;  /* 0x00000c0301007387 */ /* 0x0003e40000100800 */
[----:B-1----:R-:W1:Y:S01]  /*26570*/  S2R R3, SR_TID.X ;  /* 0x0000000000037919 */ /* 0x002e620000002100 */
[----:B------:R-:W-:-:S05]  /*26580*/  IMAD.MOV.U32 R190, RZ, RZ, R2 ;  /* 0x000000ffffbe7224 */ /* 0x000fca00078e0002 */
[----:B------:R4:W-:Y:S01]  /*26590*/  LDGSTS.E [R239+0x66000], desc[UR16][R190.64], P2 ;  /* 0x66000000beef7fae */ /* 0x0009e20009121850 */
[----:B-1----:R-:W-:-:S04]  /*265a0*/  SHF.R.U32.HI R2, RZ, 0x6, R3 ;  /* 0x00000006ff027819 */ /* 0x002fc80000011603 */
[----:B------:R-:W-:-:S04]  /*265b0*/  SGXT.U32 R2, R2, 0x1 ;  /* 0x000000010202781a */ /* 0x000fc80000000000 */
[----:B------:R-:W-:-:S04]  /*265c0*/  LOP3.LUT R2, R2, 0x1a, RZ, 0xfc, !PT ;  /* 0x0000001a02027812 */ /* 0x000fc800078efcff */
[----:B------:R-:W-:-:S04]  /*265d0*/  ISETP.GE.AND P2, PT, R2, UR5, PT ;  /* 0x0000000502007c0c */ /* 0x000fc8000bf46270 */
[----:B------:R-:W-:-:S04]  /*265e0*/  SEL R188, RZ, 0x4, P2 ;  /* 0x00000004ffbc7807 */ /* 0x000fc80001000000 */
[----:B------:R-:W-:-:S04]  /*265f0*/  SEL R188, R188, RZ, !P0 ;  /* 0x000000ffbcbc7207 */ /* 0x000fc80004000000 */
[----:B------:R-:W-:Y:S01]  /*26600*/  ISETP.NE.U32.AND P2, PT, R188, RZ, PT ;  /* 0x000000ffbc00720c */ /* 0x000fe20003f45070 */
[----:B---3--:R-:W-:Y:S02]  /*26610*/  VIADD R188, R0, UR6 ;  /* 0x0000000600bc7c36 */ /* 0x008fe40008000000 */
[----:B------:R-:W1:Y:S01]  /*26620*/  S2R R0, SR_TID.X ;  /* 0x0000000000007919 */ /* 0x000e620000002100 */
[----:B--2---:R-:W-:Y:S02]  /*26630*/  IADD3 R4, P4, R4, R185, RZ ;  /* 0x000000b904047210 */ /* 0x004fe40007f9e0ff */
[----:B------:R-:W-:-:S03]  /*26640*/  SHF.R.U32.HI R3, RZ, 0x6, R3 ;  /* 0x00000006ff037819 */ /* 0x000fc60000011603 */
[----:B------:R-:W-:Y:S01]  /*26650*/  IMAD.X R5, R5, 0x1, R184, P4 ;  /* 0x0000000105057824 */ /* 0x000fe200020e06b8 */
[----:B------:R-:W-:Y:S01]  /*26660*/  SGXT.U32 R3, R3, 0x1 ;  /* 0x000000010303781a */ /* 0x000fe20000000000 */
[----:B----4-:R-:W-:Y:S02]  /*26670*/  IMAD.MOV.U32 R190, RZ, RZ, R4 ;  /* 0x000000ffffbe7224 */ /* 0x010fe400078e0004 */
[----:B------:R-:W-:Y:S01]  /*26680*/  IMAD.MOV.U32 R191, RZ, RZ, R5 ;  /* 0x000000ffffbf7224 */ /* 0x000fe200078e0005 */
[----:B------:R-:W-:-:S04]  /*26690*/  LOP3.LUT R3, R3, 0x18, RZ, 0xfc, !PT ;  /* 0x0000001803037812 */ /* 0x000fc800078efcff */
[----:B------:R2:W-:Y:S01]  /*266a0*/  LDGSTS.E [R239+0x66008], desc[UR16][R190.64], P1 ;  /* 0x66008000beef7fae */ /* 0x0005e20008921850 */
[----:B------:R-:W-:-:S04]  /*266b0*/  ISETP.GE.AND P1, PT, R3, UR5, PT ;  /* 0x0000000503007c0c */ /* 0x000fc8000bf26270 */
[----:B--2---:R-:W-:-:S04]  /*266c0*/  SEL R190, RZ, 0x4, P1 ;  /* 0x00000004ffbe7807 */ /* 0x004fc80000800000 */
[----:B------:R-:W-:Y:S02]  /*266d0*/  SEL R190, R190, RZ, !P0 ;  /* 0x000000ffbebe7207 */ /* 0x000fe40004000000 */
[--C-:B-1----:R-:W-:Y:S02]  /*266e0*/  SHF.R.U32.HI R2, RZ, 0x6, R0.reuse ;  /* 0x00000006ff027819 */ /* 0x102fe40000011600 */
[----:B------:R-:W-:Y:S02]  /*266f0*/  ISETP.NE.U32.AND P1, PT, R190, RZ, PT ;  /* 0x000000ffbe00720c */ /* 0x000fe40003f25070 */
[----:B------:R-:W-:Y:S02]  /*26700*/  IADD3 R156, P3, R156, R185, RZ ;  /* 0x000000b99c9c7210 */ /* 0x000fe40007f7e0ff */
[----:B------:R-:W-:Y:S02]  /*26710*/  SGXT.U32 R2, R2, 0x1 ;  /* 0x000000010202781a */ /* 0x000fe40000000000 */
[----:B------:R-:W-:Y:S01]  /*26720*/  SHF.R.U32.HI R0, RZ, 0x6, R0 ;  /* 0x00000006ff007819 */ /* 0x000fe20000011600 */
[----:B------:R-:W-:Y:S01]  /*26730*/  IMAD.X R157, R157, 0x1, R184, P3 ;  /* 0x000000019d9d7824 */ /* 0x000fe200018e06b8 */
[----:B------:R-:W-:-:S02]  /*26740*/  LOP3.LUT R2, R2, 0x38, RZ, 0xfc, !PT ;  /* 0x0000003802027812 */ /* 0x000fc400078efcff */
[----:B------:R-:W-:-:S03]  /*26750*/  SGXT.U32 R0, R0, 0x1 ;  /* 0x000000010000781a */ /* 0x000fc60000000000 */
[----:B------:R-:W-:Y:S01]  /*26760*/  LDGSTS.E [R188+0x60000], desc[UR16][R156.64], P1 ;  /* 0x600000009cbc7fae */ /* 0x000fe20008921850 */
[----:B------:R-:W-:Y:S02]  /*26770*/  LOP3.LUT R0, R0, 0x3a, RZ, 0xfc, !PT ;  /* 0x0000003a00007812 */ /* 0x000fe400078efcff */
[----:B------:R-:W-:-:S04]  /*26780*/  ISETP.GE.AND P1, PT, R2, UR5, PT ;  /* 0x0000000502007c0c */ /* 0x000fc8000bf26270 */
[----:B------:R-:W-:Y:S02]  /*26790*/  SEL R190, RZ, 0x4, P1 ;  /* 0x00000004ffbe7807 */ /* 0x000fe40000800000 */
[----:B------:R-:W-:Y:S02]  /*267a0*/  ISETP.GE.AND P1, PT, R0, UR5, PT ;  /* 0x0000000500007c0c */ /* 0x000fe4000bf26270 */
[----:B------:R-:W1:Y:S01]  /*267b0*/  S2R R0, SR_TID.X ;  /* 0x0000000000007919 */ /* 0x000e620000002100 */
[----:B------:R-:W-:Y:S02]  /*267c0*/  IADD3 R158, P4, R158, R185, RZ ;  /* 0x000000b99e9e7210 */ /* 0x000fe40007f9e0ff */
[----:B------:R-:W-:-:S03]  /*267d0*/  SEL R190, R190, RZ, !P0 ;  /* 0x000000ffbebe7207 */ /* 0x000fc60004000000 */
[----:B------:R-:W-:Y:S01]  /*267e0*/  IMAD.X R159, R159, 0x1, R184, P4 ;  /* 0x000000019f9f7824 */ /* 0x000fe200020e06b8 */
[----:B------:R-:W-:-:S04]  /*267f0*/  IADD3 R196, P3, R196, R185, RZ ;  /* 0x000000b9c4c47210 */ /* 0x000fc80007f7e0ff */
[----:B------:R-:W-:Y:S01]  /*26800*/  LDGSTS.E [R188+0x60008], desc[UR16][R158.64], P2 ;  /* 0x600080009ebc7fae */ /* 0x000fe20009121850 */
[----:B------:R-:W-:Y:S02]  /*26810*/  ISETP.NE.U32.AND P2, PT, R190, RZ, PT ;  /* 0x000000ffbe00720c */ /* 0x000fe40003f45070 */
        /* <DEDUP_REMOVED lines=9> */
[----:B-1----:R-:W-:-:S04]  /*268b0*/  SHF.R.U32.HI R2, RZ, 0x6, R0 ;  /* 0x00000006ff027819 */ /* 0x002fc80000011600 */
[----:B------:R-:W-:Y:S01]  /*268c0*/  SGXT.U32 R2, R2, 0x1 ;  /* 0x000000010202781a */ /* 0x000fe20000000000 */
[----:B------:R-:W-:Y:S03]  /*268d0*/  STL [R1+0x18], R4 ;  /* 0x0000180401007387 */ /* 0x000fe60000100800 */
[----:B------:R-:W-:Y:S01]  /*268e0*/  LOP3.LUT R2, R2, 0x58, RZ, 0xfc, !PT ;  /* 0x0000005802027812 */ /* 0x000fe200078efcff */
[----:B--2---:R-:W-:Y:S02]  /*268f0*/  IMAD.MOV.U32 R190, RZ, RZ, R198 ;  /* 0x000000ffffbe7224 */ /* 0x004fe400078e00c6 */
[----:B------:R-:W-:Y:S01]  /*26900*/  IMAD.MOV.U32 R191, RZ, RZ, R197 ;  /* 0x000000ffffbf7224 */ /* 0x000fe200078e00c5 */
[----:B------:R1:W-:Y:S04]  /*26910*/  STL [R1+0x14], R5 ;  /* 0x0000140501007387 */ /* 0x0003e80000100800 */
[----:B------:R2:W-:Y:S01]  /*26920*/  LDGSTS.E [R188+0x62008], desc[UR16][R190.64], P1 ;  /* 0x62008000bebc7fae */ /* 0x0005e20008921850 */
[----:B------:R-:W-:-:S03]  /*26930*/  ISETP.GE.AND P1, PT, R2, UR5, PT ;  /* 0x0000000502007c0c */ /* 0x000fc6000bf26270 */
[----:B------:R-:W3:Y:S04]  /*26940*/  LDL.LU R3, [R1+0x1c] ;  /* 0x00001c0001037983 */ /* 0x000ee80000300800 */
[----:B------:R-:W4:Y:S04]  /*26950*/  LDL.LU R2, [R1+0x20] ;  /* 0x0000200001027983 */ /* 0x000f280000300800 */
[----:B-1----:R-:W3:Y:S04]  /*26960*/  LDL.LU R5, [R1+0x24] ;  /* 0x0000240001057983 */ /* 0x002ee80000300800 */
[----:B------:R-:W3:Y:S01]  /*26970*/  LDL.LU R4, [R1+0x28] ;  /* 0x0000280001047983 */ /* 0x000ee20000300800 */
[----:B------:R-:W1:Y:S01]  /*26980*/  S2R R0, SR_TID.X ;  /* 0x0000000000007919 */ /* 0x000e620000002100 */
[----:B--2---:R-:W-:-:S02]  /*26990*/  SEL R190, RZ, 0x4, P1 ;  /* 0x00000004ffbe7807 */ /* 0x004fc40000800000 */
[----:B-1----:R-:W-:-:S04]  /*269a0*/  SHF.R.U32.HI R0, RZ, 0x6, R0 ;  /* 0x00000006ff007819 */ /* 0x002fc80000011600 */
[----:B------:R-:W-:-:S04]  /*269b0*/  SGXT.U32 R0, R0, 0x1 ;  /* 0x000000010000781a */ /* 0x000fc80000000000 */
[----:B------:R-:W-:-:S04]  /*269c0*/  LOP3.LUT R0, R0, 0x5a, RZ, 0xfc, !PT ;  /* 0x0000005a00007812 */ /* 0x000fc800078efcff */
[----:B------:R-:W-:Y:S02]  /*269d0*/  ISETP.GE.AND P1, PT, R0, UR5, PT ;  /* 0x0000000500007c0c */ /* 0x000fe4000bf26270 */
[----:B------:R-:W1:Y:S01]  /*269e0*/  S2R R0, SR_TID.X ;  /* 0x0000000000007919 */ /* 0x000e620000002100 */
[----:B------:R-:W-:Y:S02]  /*269f0*/  SEL R190, R190, RZ, !P0 ;  /* 0x000000ffbebe7207 */ /* 0x000fe40004000000 */
[----:B------:R-:W-:Y:S02]  /*26a00*/  IADD3 R228, P3, R228, R185, RZ ;  /* 0x000000b9e4e47210 */ /* 0x000fe40007f7e0ff */
[----:B------:R-:W-:Y:S02]  /*26a10*/  ISETP.NE.U32.AND P2, PT, R190, RZ, PT ;  /* 0x000000ffbe00720c */ /* 0x000fe40003f45070 */
[----:B------:R-:W-:Y:S01]  /*26a20*/  SEL R190, RZ, 0x4, P1 ;  /* 0x00000004ffbe7807 */ /* 0x000fe20000800000 */
[----:B------:R-:W-:-:S03]  /*26a30*/  IMAD.X R227, R227, 0x1, R184, P3 ;  /* 0x00000001e3e37824 */ /* 0x000fc600018e06b8 */
[----:B------:R-:W-:Y:S02]  /*26a40*/  SEL R190, R190, RZ, !P0 ;  /* 0x000000ffbebe7207 */ /* 0x000fe40004000000 */
[----:B------:R-:W-:Y:S02]  /*26a50*/  IADD3 R230, P4, R230, R185, RZ ;  /* 0x000000b9e6e67210 */ /* 0x000fe40007f9e0ff */
[----:B-1----:R-:W-:Y:S02]  /*26a60*/  SHF.R.U32.HI R6, RZ, 0x6, R0 ;  /* 0x00000006ff067819 */ /* 0x002fe40000011600 */
[----:B------:R-:W1:Y:S01]  /*26a70*/  S2R R0, SR_TID.X ;  /* 0x0000000000007919 */ /* 0x000e620000002100 */
[----:B------:R-:W-:Y:S01]  /*26a80*/  ISETP.NE.U32.AND P1, PT, R190, RZ, PT ;  /* 0x000000ffbe00720c */ /* 0x000fe20003f25070 */
[----:B------:R-:W-:Y:S02]  /*26a90*/  IMAD.MOV.U32 R190, RZ, RZ, R228 ;  /* 0x000000ffffbe7224 */ /* 0x000fe400078e00e4 */
[----:B------:R-:W-:-:S02]  /*26aa0*/  IMAD.MOV.U32 R191, RZ, RZ, R227 ;  /* 0x000000ffffbf7224 */ /* 0x000fc400078e00e3 */
[----:B------:R-:W-:Y:S01]  /*26ab0*/  IMAD.X R229, R229, 0x1, R184, P4 ;  /* 0x00000001e5e57824 */ /* 0x000fe200020e06b8 */
[----:B------:R-:W-:Y:S02]  /*26ac0*/  SGXT.U32 R6, R6, 0x1 ;  /* 0x000000010606781a */ /* 0x000fe40000000000 */
[----:B------:R2:W-:Y:S02]  /*26ad0*/  LDGSTS.E [R188+0x64000], desc[UR16][R190.64], P2 ;  /* 0x64000000bebc7fae */ /* 0x0005e40009121850 */
[----:B------:R-:W-:Y:S01]  /*26ae0*/  LOP3.LUT R6, R6, 0x78, RZ, 0xfc, !PT ;  /* 0x0000007806067812 */ /* 0x000fe200078efcff */
[----:B--2---:R-:W-:Y:S02]  /*26af0*/  IMAD.MOV.U32 R190, RZ, RZ, R230 ;  /* 0x000000ffffbe7224 */ /* 0x004fe400078e00e6 */
[----:B------:R-:W-:-:S05]  /*26b00*/  IMAD.MOV.U32 R191, RZ, RZ, R229 ;  /* 0x000000ffffbf7224 */ /* 0x000fca00078e00e5 */
[----:B------:R2:W-:Y:S01]  /*26b10*/  LDGSTS.E [R188+0x64008], desc[UR16][R190.64], P1 ;  /* 0x64008000bebc7fae */ /* 0x0005e20008921850 */
[----:B------:R-:W-:Y:S02]  /*26b20*/  ISETP.GE.AND P1, PT, R6, UR5, PT ;  /* 0x0000000506007c0c */ /* 0x000fe4000bf26270 */
[----:B-1----:R-:W-:Y:S02]  /*26b30*/  SHF.R.U32.HI R6, RZ, 0x6, R0 ;  /* 0x00000006ff067819 */ /* 0x002fe40000011600 */
[----:B------:R-:W3:Y:S02]  /*26b40*/  LDL R0, [R1+0xcc4] ;  /* 0x000cc40001007983 */ /* 0x000ee40000100800 */
[----:B------:R-:W-:Y:S02]  /*26b50*/  SGXT.U32 R6, R6, 0x1 ;  /* 0x000000010606781a */ /* 0x000fe40000000000 */
[----:B--2---:R-:W-:Y:S02]  /*26b60*/  SEL R190, RZ, 0x4, P1 ;  /* 0x00000004ffbe7807 */ /* 0x004fe40000800000 */
[----:B------:R-:W-:-:S02]  /*26b70*/  LOP3.LUT R6, R6, 0x7a, RZ, 0xfc, !PT ;  /* 0x0000007a06067812 */ /* 0x000fc400078efcff */
[----:B------:R-:W-:Y:S02]  /*26b80*/  SEL R190, R190, RZ, !P0 ;  /* 0x000000ffbebe7207 */ /* 0x000fe40004000000 */
[----:B------:R-:W-:Y:S02]  /*26b90*/  ISETP.GE.AND P1, PT, R6, UR5, PT ;  /* 0x0000000506007c0c */ /* 0x000fe4000bf26270 */
[----:B------:R-:W-:Y:S02]  /*26ba0*/  ISETP.NE.U32.AND P2, PT, R190, RZ, PT ;  /* 0x000000ffbe00720c */ /* 0x000fe40003f45070 */
[----:B------:R-:W-:-:S04]  /*26bb0*/  SEL R190, RZ, 0x4, P1 ;  /* 0x00000004ffbe7807 */ /* 0x000fc80000800000 */
[----:B------:R-:W-:-:S04]  /*26bc0*/  SEL R190, R190, RZ, !P0 ;  /* 0x000000ffbebe7207 */ /* 0x000fc80004000000 */
[----:B------:R-:W-:Y:S02]  /*26bd0*/  ISETP.NE.U32.AND P1, PT, R190, RZ, PT ;  /* 0x000000ffbe00720c */ /* 0x000fe40003f25070 */
[----:B----4-:R-:W-:-:S05]  /*26be0*/  IADD3 R2, P3, R2, R185, RZ ;  /* 0x000000b902027210 */ /* 0x010fca0007f7e0ff */
[----:B---3--:R-:W-:Y:S01]  /*26bf0*/  IMAD.X R3, R3, 0x1, R184, P3 ;  /* 0x0000000103037824 */ /* 0x008fe200018e06b8 */
[----:B------:R-:W-:Y:S03]  /*26c00*/  STL [R1+0x20], R2 ;  /* 0x0000200201007387 */ /* 0x000fe60000100800 */
[----:B------:R-:W-:Y:S01]  /*26c10*/  IMAD.MOV.U32 R191, RZ, RZ, R3 ;  /* 0x000000ffffbf7224 */ /* 0x000fe200078e0003 */
[----:B------:R1:W-:Y:S02]  /*26c20*/  STL [R1+0x1c], R3 ;  /* 0x00001c0301007387 */ /* 0x0003e40000100800 */
[----:B-1----:R-:W1:Y:S01]  /*26c30*/  S2R R3, SR_TID.X ;  /* 0x0000000000037919 */ /* 0x002e620000002100 */
[----:B------:R-:W-:Y:S01]  /*26c40*/  IADD3 R4, P4, R4, R185, RZ ;  /* 0x000000b904047210 */ /* 0x000fe20007f9e0ff */
[----:B------:R-:W-:-:S04]  /*26c50*/  IMAD.MOV.U32 R190, RZ, RZ, R2 ;  /* 0x000000ffffbe7224 */ /* 0x000fc800078e0002 */
[----:B------:R-:W-:Y:S01]  /*26c60*/  IMAD.X R5, R5, 0x1, R184, P4 ;  /* 0x0000000105057824 */ /* 0x000fe200020e06b8 */
[----:B------:R2:W-:Y:S04]  /*26c70*/  LDGSTS.E [R188+0x66000], desc[UR16][R190.64], P2 ;  /* 0x66000000bebc7fae */ /* 0x0005e80009121850 */
[----:B------:R-:W-:Y:S01]  /*26c80*/  STL [R1+0x28], R4 ;  /* 0x0000280401007387 */ /* 0x000fe20000100800 */
[----:B--2---:R-:W-:Y:S02]  /*26c90*/  IMAD.MOV.U32 R190, RZ, RZ, R4 ;  /* 0x000000ffffbe7224 */ /* 0x004fe400078e0004 */
[----:B------:R-:W-:Y:S01]  /*26ca0*/  IMAD.MOV.U32 R191, RZ, RZ, R5 ;  /* 0x000000ffffbf7224 */ /* 0x000fe200078e0005 */
[--C-:B-1----:R-:W-:Y:S01]  /*26cb0*/  SHF.R.U32.HI R2, RZ, 0x6, R3.reuse ;  /* 0x00000006ff027819 */ /* 0x102fe20000011603 */
[----:B------:R1:W-:Y:S01]  /*26cc0*/  STL [R1+0x24], R5 ;  /* 0x0000240501007387 */ /* 0x0003e20000100800 */
[----:B------:R-:W-:-:S03]  /*26cd0*/  SHF.R.U32.HI R3, RZ, 0x6, R3 ;  /* 0x00000006ff037819 */ /* 0x000fc60000011603 */
[----:B------:R2:W-:Y:S01]  /*26ce0*/  LDGSTS.E [R188+0x66008], desc[UR16][R190.64], P1 ;  /* 0x66008000bebc7fae */ /* 0x0005e20008921850 */
[----:B------:R-:W-:-:S03]  /*26cf0*/  SGXT.U32 R3, R3, 0x1 ;  /* 0x000000010303781a */ /* 0x000fc60000000000 */
[----:B------:R-:W3:Y:S01]  /*26d00*/  LDL.LU R6, [R1+0x2c] ;  /* 0x00002c0001067983 */ /* 0x000ee20000300800 */
[----:B------:R-:W-:-:S04]  /*26d10*/  LOP3.LUT R3, R3, 0x1c, RZ, 0xfc, !PT ;  /* 0x0000001c03037812 */ /* 0x000fc800078efcff */
[----:B------:R-:W-:Y:S02]  /*26d20*/  ISETP.GE.AND P1, PT, R3, UR5, PT ;  /* 0x0000000503007c0c */ /* 0x000fe4000bf26270 */
[----:B------:R-:W4:Y:S04]  /*26d30*/  LDL.LU R3, [R1+0x30] ;  /* 0x0000300001037983 */ /* 0x000f280000300800 */
[----:B-1----:R-:W3:Y:S04]  /*26d40*/  LDL.LU R5, [R1+0x34] ;  /* 0x0000340001057983 */ /* 0x002ee80000300800 */
[----:B------:R-:W3:Y:S01]  /*26d50*/  LDL.LU R4, [R1+0x38] ;  /* 0x0000380001047983 */ /* 0x000ee20000300800 */
[----:B------:R-:W-:-:S04]  /*26d60*/  SGXT.U32 R2, R2, 0x1 ;  /* 0x000000010202781a */ /* 0x000fc80000000000 */
[----:B------:R-:W-:-:S04]  /*26d70*/  LOP3.LUT R2, R2, 0x1e, RZ, 0xfc, !PT ;  /* 0x0000001e02027812 */ /* 0x000fc800078efcff */
[----:B------:R-:W-:-:S04]  /*26d80*/  ISETP.GE.AND P2, PT, R2, UR5, PT ;  /* 0x0000000502007c0c */ /* 0x000fc8000bf46270 */
[----:B--2---:R-:W-:-:S04]  /*26d90*/  SEL R188, RZ, 0x4, P2 ;  /* 0x00000004ffbc7807 */ /* 0x004fc80001000000 */
[----:B------:R-:W-:-:S04]  /*26da0*/  SEL R188, R188, RZ, !P0 ;  /* 0x000000ffbcbc7207 */ /* 0x000fc80004000000 */
[----:B------:R-:W-:Y:S02]  /*26db0*/  ISETP.NE.U32.AND P2, PT, R188, RZ, PT ;  /* 0x000000ffbc00720c */ /* 0x000fe40003f45070 */
[----:B------:R-:W-:Y:S01]  /*26dc0*/  SEL R190, RZ, 0x4, P1 ;  /* 0x00000004ffbe7807 */ /* 0x000fe20000800000 */
[----:B------:R-:W-:Y:S02]  /*26dd0*/  VIADD R188, R0, UR6 ;  /* 0x0000000600bc7c36 */ /* 0x000fe40008000000 */
[----:B------:R-:W1:Y:S01]  /*26de0*/  S2R R0, SR_TID.X ;  /* 0x0000000000007919 */ /* 0x000e620000002100 */
[----:B------:R-:W-:-:S04]  /*26df0*/  SEL R190, R190, RZ, !P0 ;  /* 0x000000ffbebe7207 */ /* 0x000fc80004000000 */
[----:B------:R-:W-:Y:S02]  /*26e00*/  ISETP.NE.U32.AND P1, PT, R190, RZ, PT ;  /* 0x000000ffbe00720c */ /* 0x000fe40003f25070 */
[----:B------:R-:W-:-:S05]  /*26e10*/  IADD3 R160, P3, R160, R185, RZ ;  /* 0x000000b9a0a07210 */ /* 0x000fca0007f7e0ff */
[----:B------:R-:W-:-:S06]  /*26e20*/  IMAD.X R161, R161, 0x1, R184, P3 ;  /* 0x00000001a1a17824 */ /* 0x000fcc00018e06b8 */
[----:B------:R-:W-:Y:S01]  /*26e30*/  LDGSTS.E [R188+0x60000], desc[UR16][R160.64], P1 ;  /* 0x60000000a0bc7fae */ /* 0x000fe20008921850 */
[--C-:B-1----:R-:W-:Y:S02]  /*26e40*/  SHF.R.U32.HI R2, RZ, 0x6, R0.reuse ;  /* 0x00000006ff027819 */ /* 0x102fe40000011600 */
[----:B------:R-:W-:Y:S02]  /*26e50*/  SHF.R.U32.HI R0, RZ, 0x6, R0 ;  /* 0x00000006ff007819 */ /* 0x000fe40000011600 */
[----:B------:R-:W-:Y:S02]  /*26e60*/  SGXT.U32 R2, R2, 0x1 ;  /* 0x000000010202781a */ /* 0x000fe40000000000 */
[----:B------:R-:W-:Y:S02]  /*26e70*/  SGXT.U32 R0, R0, 0x1 ;  /* 0x000000010000781a */ /* 0x000fe40000000000 */
[----:B------:R-:W-:Y:S02]  /*26e80*/  LOP3.LUT R2, R2, 0x3c, RZ, 0xfc, !PT ;  /* 0x0000003c02027812 */ /* 0x000fe400078efcff */
[----:B------:R-:W-:-:S02]  /*26e90*/  LOP3.LUT R0, R0, 0x3e, RZ, 0xfc, !PT ;  /* 0x0000003e00007812 */ /* 0x000fc400078efcff */
        /* <DEDUP_REMOVED lines=21> */
[----:B------:R-:W-:Y:S02]  /*26ff0*/  SGXT.U32 R2, R2, 0x1 ;  /* 0x000000010202781a */ /* 0x000fe40000000000 */
[----:B------:R-:W-:Y:S02]  /*27000*/  SGXT.U32 R0, R0, 0x1 ;  /* 0x000000010000781a */ /* 0x000fe40000000000 */
[----:B------:R-:W-:Y:S01]  /*27010*/  LOP3.LUT R2, R2, 0x5c, RZ, 0xfc, !PT ;  /* 0x0000005c02027812 */ /* 0x000fe200078efcff */
[----:B--2---:R-:W-:-:S02]  /*27020*/  IMAD.MOV.U32 R190, RZ, RZ, R202 ;  /* 0x000000ffffbe7224 */ /* 0x004fc400078e00ca */
[----:B------:R-:W-:Y:S01]  /*27030*/  IMAD.MOV.U32 R191, RZ, RZ, R201 ;  /* 0x000000ffffbf7224 */ /* 0x000fe200078e00c9 */
[----:B------:R-:W-:-:S04]  /*27040*/  LOP3.LUT R0, R0, 0x5e, RZ, 0xfc, !PT ;  /* 0x0000005e00007812 */ /* 0x000fc800078efcff */
[----:B------:R1:W-:Y:S01]  /*27050*/  LDGSTS.E [R188+0x62008], desc[UR16][R190.64], P1 ;  /* 0x62008000bebc7fae */ /* 0x0003e20008921850 */
[----:B------:R-:W-:-:S04]  /*27060*/  ISETP.GE.AND P1, PT, R2, UR5, PT ;  /* 0x0000000502007c0c */ /* 0x000fc8000bf26270 */
[----:B-1----:R-:W-:Y:S02]  /*27070*/  SEL R190, RZ, 0x4, P1 ;  /* 0x00000004ffbe7807 */ /* 0x002fe40000800000 */
        /* <DEDUP_REMOVED lines=16> */
[----:B------:R-:W-:Y:S01]  /*27180*/  SGXT.U32 R2, R2, 0x1 ;  /* 0x000000010202781a */ /* 0x000fe20000000000 */
[----:B--2---:R-:W-:Y:S02]  /*27190*/  IMAD.MOV.U32 R190, RZ, RZ, R234 ;  /* 0x000000ffffbe7224 */ /* 0x004fe400078e00ea */
[----:B------:R-:W-:Y:S01]  /*271a0*/  IMAD.MOV.U32 R191, RZ, RZ, R233 ;  /* 0x000000ffffbf7224 */ /* 0x000fe200078e00e9 */
[----:B------:R-:W-:Y:S02]  /*271b0*/  LOP3.LUT R2, R2, 0x7c, RZ, 0xfc, !PT ;  /* 0x0000007c02027812 */ /* 0x000fe400078efcff */
[----:B------:R-:W-:-:S02]  /*271c0*/  SGXT.U32 R0, R0, 0x1 ;  /* 0x000000010000781a */ /* 0x000fc40000000000 */
[----:B------:R1:W-:Y:S01]  /*271d0*/  LDGSTS.E [R188+0x64008], desc[UR16][R190.64], P1 ;  /* 0x64008000bebc7fae */ /* 0x0003e20008921850 */
[----:B------:R-:W-:Y:S02]  /*271e0*/  ISETP.GE.AND P1, PT, R2, UR5, PT ;  /* 0x0000000502007c0c */ /* 0x000fe4000bf26270 */
[----:B------:R-:W-:Y:S02]  /*271f0*/  LOP3.LUT R0, R0, 0x7e, RZ, 0xfc, !PT ;  /* 0x0000007e00007812 */ /* 0x000fe400078efcff */
[----:B-1----:R-:W-:Y:S02]  /*27200*/  SEL R190, RZ, 0x4, P1 ;  /* 0x00000004ffbe7807 */ /* 0x002fe40000800000 */
[----:B------:R-:W-:Y:S02]  /*27210*/  ISETP.GE.AND P1, PT, R0, UR5, PT ;  /* 0x0000000500007c0c */ /* 0x000fe4000bf26270 */
[----:B------:R-:W2:Y:S04]  /*27220*/  LDL.LU R0, [R1+0x40] ;  /* 0x0000400001007983 */ /* 0x000ea80000300800 */
[----:B------:R-:W2:Y:S01]  /*27230*/  LDL.LU R2, [R1+0x80] ;  /* 0x0000800001027983 */ /* 0x000ea20000300800 */
[----:B----4-:R-:W-:-:S05]  /*27240*/  IADD3 R3, P3, R3, R185, RZ ;  /* 0x000000b903037210 */ /* 0x010fca0007f7e0ff */
[--C-:B---3--:R-:W-:Y:S01]  /*27250*/  IMAD.X R6, R6, 0x1, R184.reuse, P3 ;  /* 0x0000000106067824 */ /* 0x108fe200018e06b8 */
[----:B------:R-:W-:Y:S01]  /*27260*/  IADD3 R4, P4, R4, R185, RZ ;  /* 0x000000b904047210 */ /* 0x000fe20007f9e0ff */
[----:B------:R1:W-:Y:S04]  /*27270*/  STL [R1+0x30], R3 ;  /* 0x0000300301007387 */ /* 0x0003e80000100800 */
[----:B------:R-:W-:Y:S01]  /*27280*/  IMAD.X R5, R5, 0x1, R184, P4 ;  /* 0x0000000105057824 */ /* 0x000fe200020e06b8 */
[----:B------:R-:W-:Y:S04]  /*27290*/  STL [R1+0x2c], R6 ;  /* 0x00002c0601007387 */ /* 0x000fe80000100800 */
[----:B------:R-:W-:Y:S04]  /*272a0*/  STL [R1+0x38], R4 ;  /* 0x0000380401007387 */ /* 0x000fe80000100800 */
[----:B------:R-:W3:Y:S04]  /*272b0*/  LDL.LU R7, [R1+0x3c] ;  /* 0x00003c0001077983 */ /* 0x000ee80000300800 */
[----:B------:R4:W-:Y:S04]  /*272c0*/  STL [R1+0x34], R5 ;  /* 0x0000340501007387 */ /* 0x0009e80000100800 */
[----:B------:R-:W3:Y:S01]  /*272d0*/  LDL.LU R239, [R1+0x7c] ;  /* 0x00007c0001ef7983 */ /* 0x000ee20000300800 */
[----:B------:R-:W-:-:S04]  /*272e0*/  SEL R190, R190, RZ, !P0 ;  /* 0x000000ffbebe7207 */ /* 0x000fc80004000000 */
[----:B------:R-:W-:Y:S02]  /*272f0*/  ISETP.NE.U32.AND P2, PT, R190, RZ, PT ;  /* 0x000000ffbe00720c */ /* 0x000fe40003f45070 */
[----:B------:R-:W-:-:S04]  /*27300*/  SEL R190, RZ, 0x4, P1 ;  /* 0x00000004ffbe7807 */ /* 0x000fc80000800000 */
[----:B------:R-:W-:-:S04]  /*27310*/  SEL R190, R190, RZ, !P0 ;  /* 0x000000ffbebe7207 */ /* 0x000fc80004000000 */
[----:B------:R-:W-:Y:S01]  /*27320*/  ISETP.NE.U32.AND P1, PT, R190, RZ, PT ;  /* 0x000000ffbe00720c */ /* 0x000fe20003f25070 */
[----:B------:R-:W-:Y:S02]  /*27330*/  IMAD.MOV.U32 R190, RZ, RZ, R3 ;  /* 0x000000ffffbe7224 */ /* 0x000fe400078e0003 */
[----:B-1----:R-:W1:Y:S01]  /*27340*/  S2R R3, SR_TID.X ;  /* 0x0000000000037919 */ /* 0x002e620000002100 */
[----:B------:R-:W-:-:S05]  /*27350*/  IMAD.MOV.U32 R191, RZ, RZ, R6 ;  /* 0x000000ffffbf7224 */ /* 0x000fca00078e0006 */
[----:B------:R4:W-:Y:S02]  /*27360*/  LDGSTS.E [R188+0x66000], desc[UR16][R190.64], P2 ;  /* 0x66000000bebc7fae */ /* 0x0009e40009121850 */
[----:B----4-:R-:W-:Y:S02]  /*27370*/  IMAD.MOV.U32 R190, RZ, RZ, R4 ;  /* 0x000000ffffbe7224 */ /* 0x010fe400078e0004 */
[----:B------:R-:W-:Y:S02]  /*27380*/  IMAD.MOV.U32 R191, RZ, RZ, R5 ;  /* 0x000000ffffbf7224 */ /* 0x000fe400078e0005 */
[----:B------:R-:W4:Y:S04]  /*27390*/  LDL.LU R5, [R1+0xbc] ;  /* 0x0000bc0001057983 */ /* 0x000f280000300800 */
[----:B------:R1:W-:Y:S04]  /*273a0*/  LDGSTS.E [R188+0x66008], desc[UR16][R190.64], P1 ;  /* 0x66008000bebc7fae */ /* 0x0003e80008921850 */
[----:B------:R-:W0:Y:S01]  /*273b0*/  LDGDEPBAR ;  /* 0x00000000000079af */ /* 0x000e220000000000 */
[----:B-1----:R-:W-:-:S04]  /*273c0*/  LOP3.LUT R3, R3, 0x7f, RZ, 0xc0, !PT ;  /* 0x0000007f03037812 */ /* 0x002fc800078ec0ff */
[----:B------:R-:W-:Y:S02]  /*273d0*/  ISETP.GE.AND P1, PT, R3, UR5, PT ;  /* 0x0000000503007c0c */ /* 0x000fe4000bf26270 */
[----:B------:R-:W4:Y:S04]  /*273e0*/  LDL.LU R3, [R1+0xc0] ;  /* 0x0000c00001037983 */ /* 0x000f280000300800 */
[----:B------:R-:W4:Y:S04]  /*273f0*/  LDL.LU R6, [R1+0xfc] ;  /* 0x0000fc0001067983 */ /* 0x000f280000300800 */
[----:B------:R-:W4:Y:S01]  /*27400*/  LDL.LU R4, [R1+0x100] ;  /* 0x0001000001047983 */ /* 0x000f220000300800 */
[----:B------:R-:W1:Y:S01]  /*27410*/  S2R R191, SR_TID.X ;  /* 0x0000000000bf7919 */ /* 0x000e620000002100 */
[----:B------:R-:W-:-:S04]  /*27420*/  SEL R188, RZ, 0x4, P1 ;  /* 0x00000004ffbc7807 */ /* 0x000fc80000800000 */
[----:B------:R-:W-:Y:S01]  /*27430*/  SEL R188, R188, RZ, !P0 ;  /* 0x000000ffbcbc7207 */ /* 0x000fe20004000000 */
[----:B------:R-:W-:-:S03]  /*27440*/  ULEA UR5, UR14, UR7, 0x11 ;  /* 0x000000070e057291 */ /* 0x000fc6000f8e883f */
[----:B------:R-:W-:Y:S01]  /*27450*/  ISETP.NE.U32.AND P0, PT, R188, RZ, PT ;  /* 0x000000ffbc00720c */ /* 0x000fe20003f05070 */
[----:B-1----:R-:W-:-:S04]  /*27460*/  IMAD R191, R191, 0x100, R191 ;  /* 0x00000100bfbf7824 */ /* 0x002fc800078e02bf */
[----:B------:R-:W-:-:S05]  /*27470*/  IMAD.SHL.U32 R191, R191, 0x4, RZ ;  /* 0x00000004bfbf7824 */ /* 0x000fca00078e00ff */
[----:B------:R-:W-:-:S05]  /*27480*/  LOP3.LUT R191, R191, 0x1807c, RZ, 0xc0, !PT ;  /* 0x0001807cbfbf7812 */ /* 0x000fca00078ec0ff */
[----:B------:R-:W-:Y:S01]  /*27490*/  VIADD R188, R191, UR5 ;  /* 0x00000005bfbc7c36 */ /* 0x000fe20008000000 */
[-C--:B--2---:R-:W-:Y:S02]  /*274a0*/  IADD3 R0, P1, R0, R187.reuse, RZ ;  /* 0x000000bb00007210 */ /* 0x084fe40007f3e0ff */
[----:B------:R-:W-:-:S03]  /*274b0*/  IADD3 R2, P2, R2, R187, RZ ;  /* 0x000000bb02027210 */ /* 0x000fc60007f5e0ff */
[----:B------:R1:W-:Y:S01]  /*274c0*/  STL [R1+0x40], R0 ;  /* 0x0000400001007387 */ /* 0x0003e20000100800 */
[----:B------:R-:W-:Y:S02]  /*274d0*/  IMAD.MOV.U32 R190, RZ, RZ, R0 ;  /* 0x000000ffffbe7224 */ /* 0x000fe400078e0000 */
[----:B---3--:R-:W-:-:S04]  /*274e0*/  IMAD.X R7, R7, 0x1, R186, P1 ;  /* 0x0000000107077824 */ /* 0x008fc800008e06ba */
[----:B------:R-:W-:Y:S01]  /*274f0*/  IMAD.MOV.U32 R191, RZ, RZ, R7 ;  /* 0x000000ffffbf7224 */ /* 0x000fe200078e0007 */
[----:B------:R2:W-:Y:S01]  /*27500*/  STL [R1+0x3c], R7 ;  /* 0x00003c0701007387 */ /* 0x0005e20000100800 */
[----:B------:R-:W-:-:S03]  /*27510*/  IMAD.X R239, R239, 0x1, R186, P2 ;  /* 0x00000001efef7824 */ /* 0x000fc600010e06ba */
[----:B------:R3:W-:Y:S04]  /*27520*/  STL [R1+0x80], R2 ;  /* 0x0000800201007387 */ /* 0x0007e80000100800 */
[----:B------:R3:W-:Y:S04]  /*27530*/  STL [R1+0x7c], R239 ;  /* 0x00007cef01007387 */ /* 0x0007e80000100800 */
[----:B-1----:R-:W4:Y:S04]  /*27540*/  LDL.LU R0, [R1+0x140] ;  /* 0x0001400001007983 */ /* 0x002f280000300800 */
[----:B------:R1:W-:Y:S04]  /*27550*/  LDGSTS.E [R188], desc[UR16][R190.64], P0 ;  /* 0x00000000bebc7fae */ /* 0x0003e80008121850 */
[----:B--2---:R-:W2:Y:S01]  /*27560*/  LDL.LU R7, [R1+0x180] ;  /* 0x0001800001077983 */ /* 0x004ea20000300800 */
[----:B-1----:R-:W-:-:S03]  /*27570*/  IMAD.MOV.U32 R190, RZ, RZ, R2 ;  /* 0x000000ffffbe7224 */ /* 0x002fc600078e0002 */
[----:B---3--:R-:W3:Y:S01]  /*27580*/  LDL.LU R2, [R1+0x13c] ;  /* 0x00013c0001027983 */ /* 0x008ee20000300800 */
[----:B------:R-:W-:-:S03]  /*27590*/  IMAD.MOV.U32 R191, RZ, RZ, R239 ;  /* 0x000000ffffbf7224 */ /* 0x000fc600078e00ef */
[----:B------:R-:W3:Y:S04]  /*275a0*/  LDL.LU R239, [R1+0x17c] ;  /* 0x00017c0001ef7983 */ /* 0x000ee80000300800 */
[----:B------:R1:W-:Y:S01]  /*275b0*/  LDGSTS.E [R188+0x400], desc[UR16][R190.64], P0 ;  /* 0x00400000bebc7fae */ /* 0x0003e20008121850 */
[----:B----4-:R-:W-:-:S05]  /*275c0*/  IADD3 R3, P1, R3, R187, RZ ;  /* 0x000000bb03037210 */ /* 0x010fca0007f3e0ff */
[--C-:B------:R-:W-:Y:S01]  /*275d0*/  IMAD.X R5, R5, 0x1, R186.reuse, P1 ;  /* 0x0000000105057824 */ /* 0x100fe200008e06ba */
[----:B------:R-:W-:Y:S01]  /*275e0*/  IADD3 R4, P2, R4, R187, RZ ;  /* 0x000000bb04047210 */ /* 0x000fe20007f5e0ff */
[----:B------:R4:W-:Y:S01]  /*275f0*/  STL [R1+0xc0], R3 ;  /* 0x0000c00301007387 */ /* 0x0009e20000100800 */
[----:B-1----:R-:W-:Y:S02]  /*27600*/  IMAD.MOV.U32 R190, RZ, RZ, R3 ;  /* 0x000000ffffbe7224 */ /* 0x002fe400078e0003 */
[----:B------:R-:W-:Y:S01]  /*27610*/  IMAD.MOV.U32 R191, RZ, RZ, R5 ;  /* 0x000000ffffbf7224 */ /* 0x000fe200078e0005 */
[----:B------:R1:W-:Y:S01]  /*27620*/  STL [R1+0xbc], R5 ;  /* 0x0000bc0501007387 */ /* 0x0003e20000100800 */
[----:B------:R-:W-:-:S03]  /*27630*/  IMAD.X R6, R6, 0x1, R186, P2 ;  /* 0x0000000106067824 */ /* 0x000fc600010e06ba */
[----:B------:R1:W-:Y:S04]  /*27640*/  STL [R1+0x100], R4 ;  /* 0x0001000401007387 */ /* 0x0003e80000100800 */
[----:B----4-:R-:W4:Y:S04]  /*27650*/  LDL.LU R3, [R1+0x1c0] ;  /* 0x0001c00001037983 */ /* 0x010f280000300800 */
[----:B------:R1:W-:Y:S04]  /*27660*/  STL [R1+0xfc], R6 ;  /* 0x0000fc0601007387 */ /* 0x0003e80000100800 */
[----:B------:R1:W-:Y:S04]  /*27670*/  LDGSTS.E [R188+0x800], desc[UR16][R190.64], P0 ;  /* 0x00800000bebc7fae */ /* 0x0003e80008121850 */
[----:B-1----:R-:W4:Y:S01]  /*27680*/  LDL.LU R5, [R1+0x200] ;  /* 0x0002000001057983 */ /* 0x002f220000300800 */
[----:B------:R-:W-:-:S03]  /*27690*/  IMAD.MOV.U32 R190, RZ, RZ, R4 ;  /* 0x000000ffffbe7224 */ /* 0x000fc600078e0004 */
[----:B------:R-:W4:Y:S01]  /*276a0*/  LDL.LU R4, [R1+0x1bc] ;  /* 0x0001bc0001047983 */ /* 0x000f220000300800 */
[----:B------:R-:W-:-:S03]  /*276b0*/  IMAD.MOV.U32 R191, RZ, RZ, R6 ;  /* 0x000000ffffbf7224 */ /* 0x000fc600078e0006 */
[----:B------:R-:W4:Y:S04]  /*276c0*/  LDL.LU R6, [R1+0x1fc] ;  /* 0x0001fc0001067983 */ /* 0x000f280000300800 */
[----:B------:R1:W-:Y:S01]  /*276d0*/  LDGSTS.E [R188+0xc00], desc[UR16][R190.64], P0 ;  /* 0x00c00000bebc7fae */ /* 0x0003e20008121850 */
[-C--:B------:R-:W-:Y:S02]  /*276e0*/  IADD3 R0, P1, R0, R187.reuse, RZ ;  /* 0x000000bb00007210 */ /* 0x080fe40007f3e0ff */
[----:B--2---:R-:W-:-:S03]  /*276f0*/  IADD3 R7, P2, R7, R187, RZ ;  /* 0x000000bb07077210 */ /* 0x004fc60007f5e0ff */
[----:B------:R2:W-:Y:S01]  /*27700*/  STL [R1+0x140], R0 ;  /* 0x0001400001007387 */ /* 0x0005e20000100800 */
[----:B-1----:R-:W-:Y:S02]  /*27710*/  IMAD.MOV.U32 R190, RZ, RZ, R0 ;  /* 0x000000ffffbe7224 */ /* 0x002fe400078e0000 */
[--C-:B---3--:R-:W-:Y:S02]  /*27720*/  IMAD.X R2, R2, 0x1, R186.reuse, P1 ;  /* 0x0000000102027824 */ /* 0x108fe400008e06ba */
[----:B------:R-:W-:-:S03]  /*27730*/  IMAD.X R239, R239, 0x1, R186, P2 ;  /* 0x00000001efef7824 */ /* 0x000fc600010e06ba */
[----:B------:R1:W-:Y:S01]  /*27740*/  STL [R1+0x13c], R2 ;  /* 0x00013c0201007387 */ /* 0x0003e20000100800 */
[----:B------:R-:W-:-:S03]  /*27750*/  IMAD.MOV.U32 R191, RZ, RZ, R2 ;  /* 0x000000ffffbf7224 */ /* 0x000fc600078e0002 */
[----:B------:R3:W-:Y:S04]  /*27760*/  STL [R1+0x180], R7 ;  /* 0x0001800701007387 */ /* 0x0007e80000100800 */
[----:B--2---:R-:W2:Y:S04]  /*27770*/  LDL.LU R0, [R1+0x240] ;  /* 0x0002400001007983 */ /* 0x004ea80000300800 */
[----:B------:R3:W-:Y:S04]  /*27780*/  STL [R1+0x17c], R239 ;  /* 0x00017cef01007387 */ /* 0x0007e80000100800 */
[----:B------:R3:W-:Y:S04]  /*27790*/  LDGSTS.E [R188+0x1000], desc[UR16][R190.64], P0 ;  /* 0x01000000bebc7fae */ /* 0x0007e80008121850 */
[----:B-1----:R-:W2:Y:S01]  /*277a0*/  LDL.LU R2, [R1+0x280] ;  /* 0x0002800001027983 */ /* 0x002ea20000300800 */
[----:B---3--:R-:W-:-:S03]  /*277b0*/  IMAD.MOV.U32 R190, RZ, RZ, R7 ;  /* 0x000000ffffbe7224 */ /* 0x008fc600078e0007 */
[----:B------:R-:W3:Y:S01]  /*277c0*/  LDL.LU R7, [R1+0x23c] ;  /* 0x00023c0001077983 */ /* 0x000ee20000300800 */
[----:B------:R-:W-:-:S03]  /*277d0*/  IMAD.MOV.U32 R191, RZ, RZ, R239 ;  /* 0x000000ffffbf7224 */ /* 0x000fc600078e00ef */
[----:B------:R-:W3:Y:S04]  /*277e0*/  LDL.LU R239, [R1+0x27c] ;  /* 0x00027c0001ef7983 */ /* 0x000ee80000300800 */
[----:B------:R1:W-:Y:S01]  /*277f0*/  LDGSTS.E [R188+0x1400], desc[UR16][R190.64], P0 ;  /* 0x01400000bebc7fae */ /* 0x0003e20008121850 */
[----:B----4-:R-:W-:-:S05]  /*27800*/  IADD3 R3, P1, R3, R187, RZ ;  /* 0x000000bb03037210 */ /* 0x010fca0007f3e0ff */
[----:B------:R4:W-:Y:S01]  /*27810*/  STL [R1+0x1c0], R3 ;  /* 0x0001c00301007387 */ /* 0x0009e20000100800 */
[----:B-1----:R-:W-:Y:S01]  /*27820*/  IMAD.MOV.U32 R190, RZ, RZ, R3 ;  /* 0x000000ffffbe7224 */ /* 0x002fe200078e0003 */
[----:B------:R-:W-:Y:S01]  /*27830*/  IADD3 R5, P2, R5, R187, RZ ;  /* 0x000000bb05057210 */ /* 0x000fe20007f5e0ff */
[----:B------:R-:W-:-:S04]  /*27840*/  IMAD.X R4, R4, 0x1, R186, P1 ;  /* 0x0000000104047824 */ /* 0x000fc800008e06ba */
[----:B------:R-:W-:Y:S01]  /*27850*/  IMAD.X R6, R6, 0x1, R186, P2 ;  /* 0x0000000106067824 */ /* 0x000fe200010e06ba */
[----:B------:R1:W-:Y:S01]  /*27860*/  STL [R1+0x1bc], R4 ;  /* 0x0001bc0401007387 */ /* 0x0003e20000100800 */
[----:B------:R-:W-:-:S03]  /*27870*/  IMAD.MOV.U32 R191, RZ, RZ, R4 ;  /* 0x000000ffffbf7224 */ /* 0x000fc600078e0004 */
        /* <DEDUP_REMOVED lines=10> */
[----:B--2---:R-:W-:-:S05]  /*27920*/  IADD3 R0, P1, R0, R187, RZ ;  /* 0x000000bb00007210 */ /* 0x004fca0007f3e0ff */
[----:B------:R2:W-:Y:S01]  /*27930*/  STL [R1+0x240], R0 ;  /* 0x0002400001007387 */ /* 0x0005e20000100800 */
[----:B-1----:R-:W-:Y:S01]  /*27940*/  IMAD.MOV.U32 R190, RZ, RZ, R0 ;  /* 0x000000ffffbe7224 */ /* 0x002fe200078e0000 */
[----:B------:R-:W-:Y:S01]  /*27950*/  IADD3 R2, P2, R2, R187, RZ ;  /* 0x000000bb02027210 */ /* 0x000fe20007f5e0ff */
[----:B---3--:R-:W-:-:S04]  /*27960*/  IMAD.X R7, R7, 0x1, R186, P1 ;  /* 0x0000000107077824 */ /* 0x008fc800008e06ba */
[----:B------:R-:W-:Y:S01]  /*27970*/  IMAD.X R239, R239, 0x1, R186, P2 ;  /* 0x00000001efef7824 */ /* 0x000fe200010e06ba */
        /* <DEDUP_REMOVED lines=149> */
[----:B-1----:R-:W2:Y:S04]  /*282d0*/  LDL.LU R7, [R1+0x780] ;  /* 0x0007800001077983 */ /* 0x002ea80000300800 */
[----:B------:R1:W-:Y:S02]  /*282e0*/  LDGSTS.E [R188+0x6000], desc[UR16][R190.64], P0 ;  /* 0x06000000bebc7fae */ /* 0x0003e40008121850 */
[----:B-1----:R-:W-:-:S02]  /*282f0*/  IMAD.MOV.U32 R190, RZ, RZ, R2 ;  /* 0x000000ffffbe7224 */ /* 0x002fc400078e0002 */
[----:B---3--:R-:W3:Y:S01]  /*28300*/  LDL.LU R2, [R1+0x73c] ;  /* 0x00073c0001027983 */ /* 0x008ee20000300800 */
[----:B------:R-:W-:-:S03]  /*28310*/  IMAD.MOV.U32 R191, RZ, RZ, R239 ;  /* 0x000000ffffbf7224 */ /* 0x000fc600078e00ef */
[----:B------:R-:W3:Y:S04]  /*28320*/  LDL.LU R239, [R1+0x77c] ;  /* 0x00077c0001ef7983 */ /* 0x000ee80000300800 */
[----:B------:R1:W-:Y:S01]  /*28330*/  LDGSTS.E [R188+0x6400], desc[UR16][R190.64], P0 ;  /* 0x06400000bebc7fae */ /* 0x0003e20008121850 */
[----:B----4-:R-:W-:-:S05]  /*28340*/  IADD3 R3, P1, R3, R187, RZ ;  /* 0x000000bb03037210 */ /* 0x010fca0007f3e0ff */
[----:B------:R-:W-:Y:S01]  /*28350*/  STL [R1+0x6c0], R3 ;  /* 0x0006c00301007387 */ /* 0x000fe20000100800 */
[----:B------:R-:W-:Y:S01]  /*28360*/  IADD3 R4, P2, R4, R187, RZ ;  /* 0x000000bb04047210 */ /* 0x000fe20007f5e0ff */
[----:B-1----:R-:W-:Y:S02]  /*28370*/  IMAD.MOV.U32 R190, RZ, RZ, R3 ;  /* 0x000000ffffbe7224 */ /* 0x002fe400078e0003 */
[--C-:B------:R-:W-:Y:S02]  /*28380*/  IMAD.X R5, R5, 0x1, R186.reuse, P1 ;  /* 0x0000000105057824 */ /* 0x100fe400008e06ba */
[----:B------:R-:W-:-:S03]  /*28390*/  IMAD.X R6, R6, 0x1, R186, P2 ;  /* 0x0000000106067824 */ /* 0x000fc600010e06ba */
[----:B------:R1:W-:Y:S01]  /*283a0*/  STL [R1+0x6bc], R5 ;  /* 0x0006bc0501007387 */ /* 0x0003e20000100800 */
[----:B------:R-:W-:-:S03]  /*283b0*/  IMAD.MOV.U32 R191, RZ, RZ, R5 ;  /* 0x000000ffffbf7224 */ /* 0x000fc600078e0005 */
[----:B------:R-:W-:Y:S04]  /*283c0*/  STL [R1+0x700], R4 ;  /* 0x0007000401007387 */ /* 0x000fe80000100800 */
[----:B------:R4:W-:Y:S04]  /*283d0*/  LDGSTS.E [R188+0x6800], desc[UR16][R190.64], P0 ;  /* 0x06800000bebc7fae */ /* 0x0009e80008121850 */
[----:B-1----:R-:W3:Y:S04]  /*283e0*/  LDL.LU R5, [R1+0x7c0] ;  /* 0x0007c00001057983 */ /* 0x002ee80000300800 */
[----:B------:R1:W-:Y:S04]  /*283f0*/  STL [R1+0x6fc], R6 ;  /* 0x0006fc0601007387 */ /* 0x0003e80000100800 */
[----:B------:R-:W3:Y:S01]  /*28400*/  LDL.LU R3, [R1+0x800] ;  /* 0x0008000001037983 */ /* 0x000ee20000300800 */
[----:B----4-:R-:W-:-:S02]  /*28410*/  IMAD.MOV.U32 R191, RZ, RZ, R6 ;  /* 0x000000ffffbf7224 */ /* 0x010fc400078e0006 */
[----:B------:R-:W-:Y:S01]  /*28420*/  IMAD.MOV.U32 R190, RZ, RZ, R4 ;  /* 0x000000ffffbe7224 */ /* 0x000fe200078e0004 */
[----:B-1----:R-:W4:Y:S04]  /*28430*/  LDL.LU R6, [R1+0x7bc] ;  /* 0x0007bc0001067983 */ /* 0x002f280000300800 */
[----:B------:R-:W4:Y:S04]  /*28440*/  LDL.LU R4, [R1+0x7fc] ;  /* 0x0007fc0001047983 */ /* 0x000f280000300800 */
[----:B------:R1:W-:Y:S01]  /*28450*/  LDGSTS.E [R188+0x6c00], desc[UR16][R190.64], P0 ;  /* 0x06c00000bebc7fae */ /* 0x0003e20008121850 */
[----:B--2---:R-:W-:-:S02]  /*28460*/  IADD3 R0, P1, R0, R187, RZ ;  /* 0x000000bb00007210 */ /* 0x004fc40007f3e0ff */
[----:B------:R-:W-:-:S03]  /*28470*/  IADD3 R7, P2, R7, R187, RZ ;  /* 0x000000bb07077210 */ /* 0x000fc60007f5e0ff */
        /* <DEDUP_REMOVED lines=16> */
[-C--:B------:R-:W-:Y:S02]  /*28580*/  IADD3 R5, P1, R5, R187.reuse, RZ ;  /* 0x000000bb05057210 */ /* 0x080fe40007f3e0ff */
[----:B------:R-:W-:-:S03]  /*28590*/  IADD3 R3, P2, R3, R187, RZ ;  /* 0x000000bb03037210 */ /* 0x000fc60007f5e0ff */
[----:B-1----:R-:W-:Y:S02]  /*285a0*/  IMAD.MOV.U32 R190, RZ, RZ, R5 ;  /* 0x000000ffffbe7224 */ /* 0x002fe400078e0005 */
[--C-:B----4-:R-:W-:Y:S01]  /*285b0*/  IMAD.X R6, R6, 0x1, R186.reuse, P1 ;  /* 0x0000000106067824 */ /* 0x110fe200008e06ba */
[----:B------:R1:W-:Y:S01]  /*285c0*/  STL [R1+0x7c0], R5 ;  /* 0x0007c00501007387 */ /* 0x0003e20000100800 */
[----:B------:R-:W-:Y:S02]  /*285d0*/  IMAD.X R4, R4, 0x1, R186, P2 ;  /* 0x0000000104047824 */ /* 0x000fe400010e06ba */
[----:B------:R-:W-:Y:S01]  /*285e0*/  IMAD.MOV.U32 R191, RZ, RZ, R6 ;  /* 0x000000ffffbf7224 */ /* 0x000fe200078e0006 */
[----:B------:R-:W-:Y:S04]  /*285f0*/  STL [R1+0x7bc], R6 ;  /* 0x0007bc0601007387 */ /* 0x000fe80000100800 */
[----:B------:R4:W-:Y:S04]  /*28600*/  STL [R1+0x800], R3 ;  /* 0x0008000301007387 */ /* 0x0009e80000100800 */
[----:B------:R4:W-:Y:S04]  /*28610*/  LDGSTS.E [R188+0x7800], desc[UR16][R190.64], P0 ;  /* 0x07800000bebc7fae */ /* 0x0009e80008121850 */
[----:B------:R4:W-:Y:S04]  /*28620*/  STL [R1+0x7fc], R4 ;  /* 0x0007fc0401007387 */ /* 0x0009e80000100800 */
[----:B-1----:R-:W3:Y:S01]  /*28630*/  LDL.LU R5, [R1+0xc4] ;  /* 0x0000c40001057983 */ /* 0x002ee20000300800 */
[----:B----4-:R-:W-:-:S03]  /*28640*/  IMAD.MOV.U32 R190, RZ, RZ, R3 ;  /* 0x000000ffffbe7224 */ /* 0x010fc600078e0003 */
[----:B------:R-:W4:Y:S01]  /*28650*/  LDL.LU R3, [R1+0xc8] ;  /* 0x0000c80001037983 */ /* 0x000f220000300800 */
[----:B------:R-:W-:-:S03]  /*28660*/  IMAD.MOV.U32 R191, RZ, RZ, R4 ;  /* 0x000000ffffbf7224 */ /* 0x000fc600078e0004 */
[----:B------:R-:W4:Y:S04]  /*28670*/  LDL.LU R6, [R1+0x104] ;  /* 0x0001040001067983 */ /* 0x000f280000300800 */
[----:B------:R-:W4:Y:S04]  /*28680*/  LDL.LU R4, [R1+0x108] ;  /* 0x0001080001047983 */ /* 0x000f280000300800 */
[----:B------:R1:W-:Y:S02]  /*28690*/  LDGSTS.E [R188+0x7c00], desc[UR16][R190.64], P0 ;  /* 0x07c00000bebc7fae */ /* 0x0003e40008121850 */
[----:B-1----:R-:W1:Y:S02]  /*286a0*/  S2R R191, SR_TID.X ;  /* 0x0000000000bf7919 */ /* 0x002e640000002100 */
[----:B-1----:R-:W-:-:S04]  /*286b0*/  IMAD R191, R191, 0x100, R191 ;  /* 0x00000100bfbf7824 */ /* 0x002fc800078e02bf */
[----:B------:R-:W-:-:S05]  /*286c0*/  IMAD.SHL.U32 R191, R191, 0x4, RZ ;  /* 0x00000004bfbf7824 */ /* 0x000fca00078e00ff */
[----:B------:R-:W-:-:S04]  /*286d0*/  LOP3.LUT R191, R191, 0x1807c, RZ, 0xc0, !PT ;  /* 0x0001807cbfbf7812 */ /* 0x000fc800078ec0ff */
[----:B------:R-:W-:-:S05]  /*286e0*/  LOP3.LUT R191, R191, 0x10, RZ, 0x3c, !PT ;  /* 0x00000010bfbf7812 */ /* 0x000fca00078e3cff */
[----:B------:R-:W-:Y:S01]  /*286f0*/  VIADD R188, R191, UR5 ;  /* 0x00000005bfbc7c36 */ /* 0x000fe20008000000 */
[-C--:B--2---:R-:W-:Y:S02]  /*28700*/  IADD3 R0, P1, R0, R187.reuse, RZ ;  /* 0x000000bb00007210 */ /* 0x084fe40007f3e0ff */
[----:B------:R-:W-:-:S03]  /*28710*/  IADD3 R2, P2, R2, R187, RZ ;  /* 0x000000bb02027210 */ /* 0x000fc60007f5e0ff */
[----:B------:R1:W-:Y:S01]  /*28720*/  STL [R1+0x48], R0 ;  /* 0x0000480001007387 */ /* 0x0003e20000100800 */
[----:B------:R-:W-:Y:S02]  /*28730*/  IMAD.MOV.U32 R190, RZ, RZ, R0 ;  /* 0x000000ffffbe7224 */ /* 0x000fe400078e0000 */
[--C-:B---3--:R-:W-:Y:S02]  /*28740*/  IMAD.X R7, R7, 0x1, R186.reuse, P1 ;  /* 0x0000000107077824 */ /* 0x108fe400008e06ba */
[----:B------:R-:W-:-:S03]  /*28750*/  IMAD.X R239, R239, 0x1, R186, P2 ;  /* 0x00000001efef7824 */ /* 0x000fc600010e06ba */
[----:B------:R2:W-:Y:S01]  /*28760*/  STL [R1+0x44], R7 ;  /* 0x0000440701007387 */ /* 0x0005e20000100800 */
[----:B------:R-:W-:-:S03]  /*28770*/  IMAD.MOV.U32 R191, RZ, RZ, R7 ;  /* 0x000000ffffbf7224 */ /* 0x000fc600078e0007 */
[----:B------:R3:W-:Y:S04]  /*28780*/  STL [R1+0x88], R2 ;  /* 0x0000880201007387 */ /* 0x0007e80000100800 */
[----:B------:R3:W-:Y:S04]  /*28790*/  STL [R1+0x84], R239 ;  /* 0x000084ef01007387 */ /* 0x0007e80000100800 */
[----:B-1----:R-:W4:Y:S04]  /*287a0*/  LDL.LU R0, [R1+0x148] ;  /* 0x0001480001007983 */ /* 0x002f280000300800 */
[----:B------:R1:W-:Y:S04]  /*287b0*/  LDGSTS.E [R188+0x80], desc[UR16][R190.64], P0 ;  /* 0x00080000bebc7fae */ /* 0x0003e80008121850 */
        /* <DEDUP_REMOVED lines=40> */
[----:B------:R-:W3:Y:S01]  /*28a40*/  LDL.LU R239, [R1+0x284] ;  /* 0x0002840001ef7983 */ /* 0x000ee20000300800 */
[----:B----4-:R-:W-:-:S03]  /*28a50*/  IADD3 R3, P1, R3, R187, RZ ;  /* 0x000000bb03037210 */ /* 0x010fc60007f3e0ff */
[----:B------:R1:W-:Y:S04]  /*28a60*/  LDGSTS.E [R188+0x1480], desc[UR16][R190.64], P0 ;  /* 0x01480000bebc7fae */ /* 0x0003e80008121850 */
[----:B------:R4:W-:Y:S01]  /*28a70*/  STL [R1+0x1c8], R3 ;  /* 0x0001c80301007387 */ /* 0x0009e20000100800 */
[----:B------:R-:W-:Y:S01]  /*28a80*/  IADD3 R5, P2, R5, R187, RZ ;  /* 0x000000bb05057210 */ /* 0x000fe20007f5e0ff */
[----:B-1----:R-:W-:Y:S02]  /*28a90*/  IMAD.MOV.U32 R190, RZ, RZ, R3 ;  /* 0x000000ffffbe7224 */ /* 0x002fe400078e0003 */
[--C-:B------:R-:W-:Y:S02]  /*28aa0*/  IMAD.X R4, R4, 0x1, R186.reuse, P1 ;  /* 0x0000000104047824 */ /* 0x100fe400008e06ba */
[----:B------:R-:W-:-:S03]  /*28ab0*/  IMAD.X R6, R6, 0x1, R186, P2 ;  /* 0x0000000106067824 */ /* 0x000fc600010e06ba */
        /* <DEDUP_REMOVED lines=172> */
[----:B------:R-:W3:Y:S01]  /*29580*/  LDL.LU R239, [R1+0x784] ;  /* 0x0007840001ef7983 */ /* 0x000ee20000300800 */
[----:B----4-:R-:W-:-:S03]  /*29590*/  IADD3 R3, P1, R3, R187, RZ ;  /* 0x000000bb03037210 */ /* 0x010fc60007f3e0ff */
[----:B------:R1:W-:Y:S01]  /*295a0*/  LDGSTS.E [R188+0x6480], desc[UR16][R190.64], P0 ;  /* 0x06480000bebc7fae */ /* 0x0003e20008121850 */
[----:B------:R-:W-:-:S03]  /*295b0*/  IADD3 R4, P2, R4, R187, RZ ;  /* 0x000000bb04047210 */ /* 0x000fc60007f5e0ff */
[----:B------:R-:W-:Y:S01]  /*295c0*/  STL [R1+0x6c8], R3 ;  /* 0x0006c80301007387 */ /* 0x000fe20000100800 */
[--C-:B------:R-:W-:Y:S02]  /*295d0*/  IMAD.X R5, R5, 0x1, R186.reuse, P1 ;  /* 0x0000000105057824 */ /* 0x100fe400008e06ba */
[----:B-1----:R-:W-:Y:S02]  /*295e0*/  IMAD.MOV.U32 R190, RZ, RZ, R3 ;  /* 0x000000ffffbe7224 */ /* 0x002fe400078e0003 */
[----:B------:R-:W-:Y:S01]  /*295f0*/  IMAD.X R6, R6, 0x1, R186, P2 ;  /* 0x0000000106067824 */ /* 0x000fe200010e06ba */
        /* <DEDUP_REMOVED lines=29> */
[----:B------:R-:W-:-:S03]  /*297d0*/  IADD3 R5, P1, R5, R187, RZ ;  /* 0x000000bb05057210 */ /* 0x000fc60007f3e0ff */
[----:B------:R1:W-:Y:S01]  /*297e0*/  LDGSTS.E [R188+0x7480], desc[UR16][R190.64], P0 ;  /* 0x07480000bebc7fae */ /* 0x0003e20008121850 */
[----:B------:R-:W-:Y:S01]  /*297f0*/  IADD3 R3, P2, R3, R187, RZ ;  /* 0x000000bb03037210 */ /* 0x000fe20007f5e0ff */
[--C-:B----4-:R-:W-:Y:S02]  /*29800*/  IMAD.X R6, R6, 0x1, R186.reuse, P1 ;  /* 0x0000000106067824 */ /* 0x110fe400008e06ba */
[----:B------:R4:W-:Y:S02]  /*29810*/  STL [R1+0x7c8], R5 ;  /* 0x0007c80501007387 */ /* 0x0009e40000100800 */
[----:B------:R-:W-:Y:S02]  /*29820*/  IMAD.X R4, R4, 0x1, R186, P2 ;  /* 0x0000000104047824 */ /* 0x000fe400010e06ba */
[----:B-1----:R-:W-:Y:S02]  /*29830*/  IMAD.MOV.U32 R190, RZ, RZ, R5 ;  /* 0x000000ffffbe7224 */ /* 0x002fe400078e0005 */
[----:B------:R-:W-:Y:S01]  /*29840*/  IMAD.MOV.U32 R191, RZ, RZ, R6 ;  /* 0x000000ffffbf7224 */ /* 0x000fe200078e0006 */
[----:B------:R-:W-:Y:S04]  /*29850*/  STL [R1+0x7c4], R6 ;  /* 0x0007c40601007387 */ /* 0x000fe80000100800 */
[----:B------:R1:W-:Y:S04]  /*29860*/  STL [R1+0x808], R3 ;  /* 0x0008080301007387 */ /* 0x0003e80000100800 */
[----:B------:R1:W-:Y:S04]  /*29870*/  LDGSTS.E [R188+0x7880], desc[UR16][R190.64], P0 ;  /* 0x07880000bebc7fae */ /* 0x0003e80008121850 */
[----:B------:R1:W-:Y:S04]  /*29880*/  STL [R1+0x804], R4 ;  /* 0x0008040401007387 */ /* 0x0003e80000100800 */
[----:B----4-:R-:W4:Y:S01]  /*29890*/  LDL.LU R5, [R1+0xcc] ;  /* 0x0000cc0001057983 */ /* 0x010f220000300800 */
[----:B-1----:R-:W-:-:S03]  /*298a0*/  IMAD.MOV.U32 R190, RZ, RZ, R3 ;  /* 0x000000ffffbe7224 */ /* 0x002fc600078e0003 */
        /* <DEDUP_REMOVED lines=65> */
[----:B------:R1:W-:Y:S01]  /*29cc0*/  LDGSTS.E [R188+0x1500], desc[UR16][R190.64], P0 ;  /* 0x01500000bebc7fae */ /* 0x0003e20008121850 */
[----:B------:R-:W-:-:S03]  /*29cd0*/  IADD3 R5, P2, R5, R187, RZ ;  /* 0x000000bb05057210 */ /* 0x000fc60007f5e0ff */
[----:B------:R4:W-:Y:S01]  /*29ce0*/  STL [R1+0x1d0], R3 ;  /* 0x0001d00301007387 */ /* 0x0009e20000100800 */
[--C-:B------:R-:W-:Y:S02]  /*29cf0*/  IMAD.X R4, R4, 0x1, R186.reuse, P1 ;  /* 0x0000000104047824 */ /* 0x100fe400008e06ba */
[----:B-1----:R-:W-:Y:S02]  /*29d00*/  IMAD.MOV.U32 R190, RZ, RZ, R3 ;  /* 0x000000ffffbe7224 */ /* 0x002fe400078e0003 */
        /* <DEDUP_REMOVED lines=174> */
[-C--:B----4-:R-:W-:Y:S02]  /*2a7f0*/  IADD3 R3, P1, R3, R187.reuse, RZ ;  /* 0x000000bb03037210 */ /* 0x090fe40007f3e0ff */
[----:B------:R-:W-:Y:S01]  /*2a800*/  IADD3 R4, P2, R4, R187, RZ ;  /* 0x000000bb04047210 */ /* 0x000fe20007f5e0ff */
[----:B------:R1:W-:Y:S02]  /*2a810*/  LDGSTS.E [R188+0x6500], desc[UR16][R190.64], P0 ;  /* 0x06500000bebc7fae */ /* 0x0003e40008121850 */
[--C-:B------:R-:W-:Y:S02]  /*2a820*/  IMAD.X R5, R5, 0x1, R186.reuse, P1 ;  /* 0x0000000105057824 */ /* 0x100fe400008e06ba */
[----:B------:R-:W-:Y:S01]  /*2a830*/  STL [R1+0x6d0], R3 ;  /* 0x0006d00301007387 */ /* 0x000fe20000100800 */
[----:B------:R-:W-:-:S03]  /*2a840*/  IMAD.X R6, R6, 0x1, R186, P2 ;  /* 0x0000000106067824 */ /* 0x000fc600010e06ba */
[----:B------:R4:W-:Y:S01]  /*2a850*/  STL [R1+0x6cc], R5 ;  /* 0x0006cc0501007387 */ /* 0x0009e20000100800 */
[----:B-1----:R-:W-:Y:S02]  /*2a860*/  IMAD.MOV.U32 R190, RZ, RZ, R3 ;  /* 0x000000ffffbe7224 */ /* 0x002fe400078e0003 */
[----:B------:R-:W-:Y:S01]  /*2a870*/  IMAD.MOV.U32 R191, RZ, RZ, R5 ;  /* 0x000000ffffbf7224 */ /* 0x000fe200078e0005 */
[----:B------:R-:W-:Y:S04]  /*2a880*/  STL [R1+0x710], R4 ;  /* 0x0007100401007387 */ /* 0x000fe80000100800 */
[----:B------:R1:W-:Y:S04]  /*2a890*/  LDGSTS.E [R188+0x6900], desc[UR16][R190.64], P0 ;  /* 0x06900000bebc7fae */ /* 0x0003e80008121850 */
[----:B----4-:R-:W4:Y:S04]  /*2a8a0*/  LDL.LU R5, [R1+0x7d0] ;  /* 0x0007d00001057983 */ /* 0x010f280000300800 */
[----:B------:R1:W-:Y:S04]  /*2a8b0*/  STL [R1+0x70c], R6 ;  /* 0x00070c0601007387 */ /* 0x0003e80000100800 */
[----:B------:R-:W4:Y:S01]  /*2a8c0*/  LDL.LU R3, [R1+0x810] ;  /* 0x0008100001037983 */ /* 0x000f220000300800 */
[----:B-1----:R-:W-:-:S02]  /*2a8d0*/  IMAD.MOV.U32 R191, RZ, RZ, R6 ;  /* 0x000000ffffbf7224 */ /* 0x002fc400078e0006 */
[----:B------:R-:W-:Y:S01]  /*2a8e0*/  IMAD.MOV.U32 R190, RZ, RZ, R4 ;  /* 0x000000ffffbe7224 */ /* 0x000fe200078e0004 */
[----:B------:R-:W4:Y:S04]  /*2a8f0*/  LDL.LU R6, [R1+0x7cc] ;  /* 0x0007cc0001067983 */ /* 0x000f280000300800 */
        /* <DEDUP_REMOVED lines=23> */
[----:B------:R-:W-:Y:S01]  /*2aa70*/  IMAD.X R4, R4, 0x1, R186, P2 ;  /* 0x0000000104047824 */ /* 0x000fe200010e06ba */
[----:B------:R4:W-:Y:S04]  /*2aa80*/  STL [R1+0x7d0], R5 ;  /* 0x0007d00501007387 */ /* 0x0009e80000100800 */
[----:B------:R-:W-:Y:S01]  /*2aa90*/  STL [R1+0x7cc], R6 ;  /* 0x0007cc0601007387 */ /* 0x000fe20000100800 */
[----:B-1----:R-:W-:-:S02]  /*2aaa0*/  IMAD.MOV.U32 R190, RZ, RZ, R5 ;  /* 0x000000ffffbe7224 */ /* 0x002fc400078e0005 */
[----:B------:R-:W-:Y:S01]  /*2aab0*/  IMAD.MOV.U32 R191, RZ, RZ, R6 ;  /* 0x000000ffffbf7224 */ /* 0x000fe200078e0006 */
        /* <DEDUP_REMOVED lines=32> */
[----:B------:R-:W3:Y:S01]  /*2acc0*/  LDL.LU R239, [R1+0x194] ;  /* 0x0001940001ef7983 */ /* 0x000ee20000300800 */
[----:B----4-:R-:W-:-:S03]  /*2acd0*/  IADD3 R3, P1, R3, R187, RZ ;  /* 0x000000bb03037210 */ /* 0x010fc60007f3e0ff */
[----:B------:R1:W-:Y:S02]  /*2ace0*/  LDGSTS.E [R188+0x580], desc[UR16][R190.64], P0 ;  /* 0x00580000bebc7fae */ /* 0x0003e40008121850 */
[--C-:B------:R-:W-:Y:S01]  /*2acf0*/  IMAD.X R5, R5, 0x1, R186.reuse, P1 ;  /* 0x0000000105057824 */ /* 0x100fe200008e06ba */
[----:B------:R-:W-:Y:S01]  /*2ad00*/  IADD3 R4, P2, R4, R187, RZ ;  /* 0x000000bb04047210 */ /* 0x000fe20007f5e0ff */
[----:B------:R4:W-:Y:S04]  /*2ad10*/  STL [R1+0xd8], R3 ;  /* 0x0000d80301007387 */ /* 0x0009e80000100800 */
[----:B------:R-:W-:Y:S01]  /*2ad20*/  IMAD.X R6, R6, 0x1, R186, P2 ;  /* 0x0000000106067824 */ /* 0x000fe200010e06ba */
[----:B------:R4:W-:Y:S01]  /*2ad30*/  STL [R1+0xd4], R5 ;  /* 0x0000d40501007387 */ /* 0x0009e20000100800 */
[----:B-1----:R-:W-:-:S02]  /*2ad40*/  IMAD.MOV.U32 R190, RZ, RZ, R3 ;  /* 0x000000ffffbe7224 */ /* 0x002fc400078e0003 */
[----:B------:R-:W-:Y:S01]  /*2ad50*/  IMAD.MOV.U32 R191, RZ, RZ, R5 ;  /* 0x000000ffffbf7224 */ /* 0x000fe200078e0005 */
[----:B------:R1:W-:Y:S04]  /*2ad60*/  STL [R1+0x118], R4 ;  /* 0x0001180401007387 */ /* 0x0003e80000100800 */
[----:B----4-:R-:W4:Y:S04]  /*2ad70*/  LDL.LU R3, [R1+0x1d8] ;  /* 0x0001d80001037983 */ /* 0x010f280000300800 */
[----:B------:R1:W-:Y:S04]  /*2ad80*/  STL [R1+0x114], R6 ;  /* 0x0001140601007387 */ /* 0x0003e80000100800 */
[----:B------:R1:W-:Y:S04]  /*2ad90*/  LDGSTS.E [R188+0x980], desc[UR16][R190.64], P0 ;  /* 0x00980000bebc7fae */ /* 0x0003e80008121850 */
[----:B------:R-:W4:Y:S01]  /*2ada0*/  LDL.LU R5, [R1+0x218] ;  /* 0x0002180001057983 */ /* 0x000f220000300800 */
[----:B-1----:R-:W-:-:S03]  /*2adb0*/  IMAD.MOV.U32 R190, RZ, RZ, R4 ;  /* 0x000000ffffbe7224 */ /* 0x002fc600078e0004 */
        /* <DEDUP_REMOVED lines=21> */
[-C--:B----4-:R-:W-:Y:S02]  /*2af10*/  IADD3 R3, P1, R3, R187.reuse, RZ ;  /* 0x000000bb03037210 */ /* 0x090fe40007f3e0ff */
[----:B------:R-:W-:Y:S01]  /*2af20*/  IADD3 R5, P2, R5, R187, RZ ;  /* 0x000000bb05057210 */ /* 0x000fe20007f5e0ff */
[----:B------:R1:W-:Y:S02]  /*2af30*/  LDGSTS.E [R188+0x1580], desc[UR16][R190.64], P0 ;  /* 0x01580000bebc7fae */ /* 0x0003e40008121850 */
[--C-:B------:R-:W-:Y:S02]  /*2af40*/  IMAD.X R4, R4, 0x1, R186.reuse, P1 ;  /* 0x0000000104047824 */ /* 0x100fe400008e06ba */
[----:B------:R4:W-:Y:S01]  /*2af50*/  STL [R1+0x1d8], R3 ;  /* 0x0001d80301007387 */ /* 0x0009e20000100800 */
[----:B------:R-:W-:-:S03]  /*2af60*/  IMAD.X R6, R6, 0x1, R186, P2 ;  /* 0x0000000106067824 */ /* 0x000fc600010e06ba */
[----:B------:R4:W-:Y:S01]  /*2af70*/  STL [R1+0x1d4], R4 ;  /* 0x0001d40401007387 */ /* 0x0009e20000100800 */
[----:B-1----:R-:W-:Y:S02]  /*2af80*/  IMAD.MOV.U32 R190, RZ, RZ, R3 ;  /* 0x000000ffffbe7224 */ /* 0x002fe400078e0003 */
        /* <DEDUP_REMOVED lines=179> */
[----:B-1----:R-:W-:-:S03]  /*2bac0*/  IMAD.MOV.U32 R190, RZ, RZ, R3 ;  /* 0x000000ffffbe7224 */ /* 0x002fc600078e0003 */
[----:B------:R-:W-:Y:S01]  /*2bad0*/  STL [R1+0x718], R4 ;  /* 0x0007180401007387 */ /* 0x000fe20000100800 */
[----:B------:R-:W-:-:S03]  /*2bae0*/  IMAD.MOV.U32 R191, RZ, RZ, R5 ;  /* 0x000000ffffbf7224 */ /* 0x000fc600078e0005 */
        /* <DEDUP_REMOVED lines=9> */
[-C--:B--2---:R-:W-:Y:S02]  /*2bb80*/  IADD3 R0, P1, R0, R187.reuse, RZ ;  /* 0x000000bb00007210 */ /* 0x084fe40007f3e0ff */
        /* <DEDUP_REMOVED lines=21> */
[----:B------:R4:W-:Y:S01]  /*2bce0*/  STL [R1+0x7d8], R5 ;  /* 0x0007d80501007387 */ /* 0x0009e20000100800 */
[----:B-1----:R-:W-:-:S02]  /*2bcf0*/  IMAD.MOV.U32 R190, RZ, RZ, R5 ;  /* 0x000000ffffbe7224 */ /* 0x002fc400078e0005 */
        /* <DEDUP_REMOVED lines=73> */
[----:B------:R1:W-:Y:S04]  /*2c190*/  LDGSTS.E [R188+0x1600], desc[UR16][R190.64], P0 ;  /* 0x01600000bebc7fae */ /* 0x0003e80008121850 */
[----:B------:R4:W-:Y:S01]  /*2c1a0*/  STL [R1+0x1e0], R3 ;  /* 0x0001e00301007387 */ /* 0x0009e20000100800 */
[----:B------:R-:W-:Y:S02]  /*2c1b0*/  IMAD.X R4, R4, 0x1, R186, P1 ;  /* 0x0000000104047824 */ /* 0x000fe400008e06ba */
[----:B-1----:R-:W-:-:S02]  /*2c1c0*/  IMAD.MOV.U32 R190, RZ, RZ, R3 ;  /* 0x000000ffffbe7224 */ /* 0x002fc400078e0003 */
        /* <DEDUP_REMOVED lines=802> */
[----:B------:R-:W-:Y:S02]  /*2f3f0*/  IMAD.X R4, R4, 0x1, R186, P2 ;  /* 0x0000000104047824 */ /* 0x000fe400010e06ba */
[----:B-1----:R-:W-:-:S02]  /*2f400*/  IMAD.MOV.U32 R190, RZ, RZ, R5 ;  /* 0x000000ffffbe7224 */ /* 0x002fc400078e0005 */
[----:B------:R-:W-:-:S05]  /*2f410*/  IMAD.MOV.U32 R191, RZ, RZ, R6 ;  /* 0x000000ffffbf7224 */ /* 0x000fca00078e0006 */
[----:B------:R1:W-:Y:S02]  /*2f420*/  LDGSTS.E [R188+0x7b00], desc[UR16][R190.64], P0 ;  /* 0x07b00000bebc7fae */ /* 0x0003e40008121850 */
[----:B-1----:R-:W-:Y:S02]  /*2f430*/  IMAD.MOV.U32 R190, RZ, RZ, R3 ;  /* 0x000000ffffbe7224 */ /* 0x002fe400078e0003 */
[----:B------:R-:W-:-:S05]  /*2f440*/  IMAD.MOV.U32 R191, RZ, RZ, R4 ;  /* 0x000000ffffbf7224 */ /* 0x000fca00078e0004 */
[----:B------:R1:W-:Y:S02]  /*2f450*/  LDGSTS.E [R188+0x7f00], desc[UR16][R190.64], P0 ;  /* 0x07f00000bebc7fae */ /* 0x0003e40008121850 */
[----:B-1----:R-:W1:Y:S02]  /*2f460*/  S2R R191, SR_TID.X ;  /* 0x0000000000bf7919 */ /* 0x002e640000002100 */
[----:B------:R4:W-:Y:S04]  /*2f470*/  STL [R1+0x7f0], R5 ;  /* 0x0007f00501007387 */ /* 0x0009e80000100800 */
[----:B------:R-:W-:Y:S04]  /*2f480*/  STL [R1+0x7ec], R6 ;  /* 0x0007ec0601007387 */ /* 0x000fe80000100800 */
[----:B------:R4:W-:Y:S04]  /*2f490*/  STL [R1+0x830], R3 ;  /* 0x0008300301007387 */ /* 0x0009e80000100800 */
[----:B------:R1:W-:Y:S04]  /*2f4a0*/  STL [R1+0x82c], R4 ;  /* 0x00082c0401007387 */ /* 0x0003e80000100800 */
[----:B----4-:R-:W4:Y:S04]  /*2f4b0*/  LDL.LU R5, [R1+0xf4] ;  /* 0x0000f40001057983 */ /* 0x010f280000300800 */
[----:B------:R-:W4:Y:S04]  /*2f4c0*/  LDL.LU R3, [R1+0xf8] ;  /* 0x0000f80001037983 */ /* 0x000f280000300800 */
[----:B------:R-:W4:Y:S01]  /*2f4d0*/  LDL.LU R6, [R1+0x134] ;  /* 0x0001340001067983 */ /* 0x000f220000300800 */
[----:B-1----:R-:W-:-:S03]  /*2f4e0*/  IMAD R191, R191, 0x100, R191 ;  /* 0x00000100bfbf7824 */ /* 0x002fc600078e02bf */
[----:B------:R-:W4:Y:S01]  /*2f4f0*/  LDL.LU R4, [R1+0x138] ;  /* 0x0001380001047983 */ /* 0x000f220000300800 */
        /* <DEDUP_REMOVED lines=35> */
[----:B------:R-:W-:-:S02]  /*2f730*/  IMAD.MOV.U32 R190, RZ, RZ, R4 ;  /* 0x000000ffffbe7224 */ /* 0x000fc400078e0004 */
[----:B------:R-:W-:Y:S01]  /*2f740*/  IMAD.MOV.U32 R191, RZ, RZ, R6 ;  /* 0x000000ffffbf7224 */ /* 0x000fe200078e0006 */
[----:B------:R-:W4:Y:S04]  /*2f750*/  LDL.LU R4, [R1+0x1f4] ;  /* 0x0001f40001047983 */ /* 0x000f280000300800 */
[----:B------:R-:W4:Y:S04]  /*2f760*/  LDL.LU R6, [R1+0x234] ;  /* 0x0002340001067983 */ /* 0x000f280000300800 */
[----:B------:R1:W-:Y:S01]  /*2f770*/  LDGSTS.E [R188+0xf80], desc[UR16][R190.64], P0 ;  /* 0x00f80000bebc7fae */ /* 0x0003e20008121850 */
[----:B------:R-:W-:-:S02]  /*2f780*/  IADD3 R0, P1, R0, R187, RZ ;  /* 0x000000bb00007210 */ /* 0x000fc40007f3e0ff */
        /* <DEDUP_REMOVED lines=79> */
[----:B------:R-:W-:Y:S04]  /*2fc80*/  STL [R1+0x3b8], R7 ;  /* 0x0003b80701007387 */ /* 0x000fe80000100800 */
        /* <DEDUP_REMOVED lines=46> */
[----:B-1----:R-:W-:Y:S01]  /*2ff70*/  IMAD.MOV.U32 R190, RZ, RZ, R3 ;  /* 0x000000ffffbe7224 */ /* 0x002fe200078e0003 */
[----:B------:R-:W-:Y:S01]  /*2ff80*/  IADD3 R4, P2, R4, R187, RZ ;  /* 0x000000bb04047210 */ /* 0x000fe20007f5e0ff */
[----:B------:R-:W-:-:S04]  /*2ff90*/  IMAD.X R5, R5, 0x1, R186, P1 ;  /* 0x0000000105057824 */ /* 0x000fc800008e06ba */
[----:B------:R-:W-:Y:S02]  /*2ffa0*/  IMAD.MOV.U32 R191, RZ, RZ, R5 ;  /* 0x000000ffffbf7224 */ /* 0x000fe400078e0005 */
[----:B------:R-:W-:-:S03]  /*2ffb0*/  IMAD.X R6, R6, 0x1, R186, P2 ;  /* 0x0000000106067824 */ /* 0x000fc600010e06ba */
[----:B------:R1:W-:Y:S04]  /*2ffc0*/  LDGSTS.E [R188+0x4b80], desc[UR16][R190.64], P0 ;  /* 0x04b80000bebc7fae */ /* 0x0003e80008121850 */
[----:B------:R-:W-:Y:S04]  /*2ffd0*/  STL [R1+0x4f8], R3 ;  /* 0x0004f80301007387 */ /* 0x000fe80000100800 */
[----:B------:R4:W-:Y:S01]  /*2ffe0*/  STL [R1+0x4f4], R5 ;  /* 0x0004f40501007387 */ /* 0x0009e20000100800 */
[----:B-1----:R-:W-:Y:S02]  /*2fff0*/  IMAD.MOV.U32 R190, RZ, RZ, R4 ;  /* 0x000000ffffbe7224 */ /* 0x002fe400078e0004 */
[----:B------:R-:W-:Y:S01]  /*30000*/  IMAD.MOV.U32 R191, RZ, RZ, R6 ;  /* 0x000000ffffbf7224 */ /* 0x000fe200078e0006 */
[----:B------:R-:W-:Y:S04]  /*30010*/  STL [R1+0x538], R4 ;  /* 0x0005380401007387 */ /* 0x000fe80000100800 */
[----:B----4-:R-:W4:Y:S04]  /*30020*/  LDL.LU R5, [R1+0x5f8] ;  /* 0x0005f80001057983 */ /* 0x010f280000300800 */
[----:B------:R1:W-:Y:S04]  /*30030*/  LDGSTS.E [R188+0x4f80], desc[UR16][R190.64], P0 ;  /* 0x04f80000bebc7fae */ /* 0x0003e80008121850 */
[----:B------:R1:W-:Y:S04]  /*30040*/  STL [R1+0x534], R6 ;  /* 0x0005340601007387 */ /* 0x0003e80000100800 */
[----:B------:R-:W4:Y:S04]  /*30050*/  LDL.LU R3, [R1+0x638] ;  /* 0x0006380001037983 */ /* 0x000f280000300800 */
[----:B-1----:R-:W5:Y:S04]  /*30060*/  LDL.LU R6, [R1+0xcf4] ;  /* 0x000cf40001067983 */ /* 0x002f680000300800 */
[----:B------:R-:W4:Y:S01]  /*30070*/  LDL.LU R4, [R1+0x634] ;  /* 0x0006340001047983 */ /* 0x000f220000300800 */
[----:B--2---:R-:W-:-:S05]  /*30080*/  IADD3 R0, P1, R0, R187, RZ ;  /* 0x000000bb00007210 */ /* 0x004fca0007f3e0ff */
[----:B------:R-:W-:Y:S01]  /*30090*/  IMAD.MOV.U32 R190, RZ, RZ, R0 ;  /* 0x000000ffffbe7224 */ /* 0x000fe200078e0000 */
[----:B------:R-:W-:Y:S01]  /*300a0*/  IADD3 R239, P2, R239, R187, RZ ;  /* 0x000000bbefef7210 */ /* 0x000fe20007f5e0ff */
[----:B------:R-:W-:Y:S01]  /*300b0*/  STL [R1+0x578], R0 ;  /* 0x0005780001007387 */ /* 0x000fe20000100800 */
[----:B---3--:R-:W-:-:S04]  /*300c0*/  IMAD.X R2, R2, 0x1, R186, P1 ;  /* 0x0000000102027824 */ /* 0x008fc800008e06ba */
[----:B------:R-:W-:Y:S02]  /*300d0*/  IMAD.MOV.U32 R191, RZ, RZ, R2 ;  /* 0x000000ffffbf7224 */ /* 0x000fe400078e0002 */
[----:B------:R-:W-:Y:S01]  /*300e0*/  IMAD.X R7, R7, 0x1, R186, P2 ;  /* 0x0000000107077824 */ /* 0x000fe200010e06ba */
[----:B------:R1:W-:Y:S04]  /*300f0*/  STL [R1+0x574], R2 ;  /* 0x0005740201007387 */ /* 0x0003e80000100800 */
[----:B------:R2:W-:Y:S04]  /*30100*/  LDGSTS.E [R188+0x5380], desc[UR16][R190.64], P0 ;  /* 0x05380000bebc7fae */ /* 0x0005e80008121850 */
[----:B------:R-:W-:Y:S04]  /*30110*/  STL [R1+0x5b8], R239 ;  /* 0x0005b8ef01007387 */ /* 0x000fe80000100800 */
[----:B-1----:R-:W3:Y:S01]  /*30120*/  LDL.LU R2, [R1+0x678] ;  /* 0x0006780001027983 */ /* 0x002ee20000300800 */
[----:B--2---:R-:W-:-:S02]  /*30130*/  IMAD.MOV.U32 R190, RZ, RZ, R239 ;  /* 0x000000ffffbe7224 */ /* 0x004fc400078e00ef */
[----:B------:R-:W-:Y:S01]  /*30140*/  IMAD.MOV.U32 R191, RZ, RZ, R7 ;  /* 0x000000ffffbf7224 */ /* 0x000fe200078e0007 */
[----:B------:R1:W-:Y:S04]  /*30150*/  STL [R1+0x5b4], R7 ;  /* 0x0005b40701007387 */ /* 0x0003e80000100800 */
[----:B------:R-:W2:Y:S04]  /*30160*/  LDL.LU R0, [R1+0x6b8] ;  /* 0x0006b80001007983 */ /* 0x000ea80000300800 */
[----:B------:R4:W-:Y:S04]  /*30170*/  LDGSTS.E [R188+0x5780], desc[UR16][R190.64], P0 ;  /* 0x05780000bebc7fae */ /* 0x0009e80008121850 */
[----:B-1----:R-:W5:Y:S04]  /*30180*/  LDL.LU R7, [R1+0xcf0] ;  /* 0x000cf00001077983 */ /* 0x002f680000300800 */
[----:B------:R-:W2:Y:S04]  /*30190*/  LDL.LU R239, [R1+0x6b4] ;  /* 0x0006b40001ef7983 */ /* 0x000ea80000300800 */
[----:B------:R-:W3:Y:S01]  /*301a0*/  LDL.LU R191, [R1+0x5f4] ;  /* 0x0005f40001bf7983 */ /* 0x000ee20000300800 */
[----:B----4-:R-:W-:-:S05]  /*301b0*/  IADD3 R5, P1, R5, R187, RZ ;  /* 0x000000bb05057210 */ /* 0x010fca0007f3e0ff */
[----:B------:R-:W-:Y:S01]  /*301c0*/  IMAD.MOV.U32 R190, RZ, RZ, R5 ;  /* 0x000000ffffbe7224 */ /* 0x000fe200078e0005 */
[----:B------:R-:W-:Y:S01]  /*301d0*/  IADD3 R3, P2, R3, R187, RZ ;  /* 0x000000bb03037210 */ /* 0x000fe20007f5e0ff */
[----:B------:R1:W-:Y:S04]  /*301e0*/  STL [R1+0x5f8], R5 ;  /* 0x0005f80501007387 */ /* 0x0003e80000100800 */
[--C-:B------:R-:W-:Y:S02]  /*301f0*/  IMAD.X R4, R4, 0x1, R186.reuse, P2 ;  /* 0x0000000104047824 */ /* 0x100fe400010e06ba */
[----:B---3--:R-:W-:-:S05]  /*30200*/  IMAD.X R191, R191, 0x1, R186, P1 ;  /* 0x00000001bfbf7824 */ /* 0x008fca00008e06ba */
[----:B------:R3:W-:Y:S04]  /*30210*/  STL [R1+0x5f4], R191 ;  /* 0x0005f4bf01007387 */ /* 0x0007e80000100800 */
[----:B------:R4:W-:Y:S04]  /*30220*/  LDGSTS.E [R188+0x5b80], desc[UR16][R190.64], P0 ;  /* 0x05b80000bebc7fae */ /* 0x0009e80008121850 */
[----:B------:R-:W-:Y:S04]  /*30230*/  STL [R1+0x638], R3 ;  /* 0x0006380301007387 */ /* 0x000fe80000100800 */
[----:B-1----:R-:W2:Y:S01]  /*30240*/  LDL.LU R5, [R1+0x738] ;  /* 0x0007380001057983 */ /* 0x002ea20000300800 */
[----:B----4-:R-:W-:-:S02]  /*30250*/  IMAD.MOV.U32 R190, RZ, RZ, R3 ;  /* 0x000000ffffbe7224 */ /* 0x010fc400078e0003 */
[----:B---3--:R-:W-:Y:S01]  /*30260*/  IMAD.MOV.U32 R191, RZ, RZ, R4 ;  /* 0x000000ffffbf7224 */ /* 0x008fe200078e0004 */
[----:B------:R1:W-:Y:S04]  /*30270*/  STL [R1+0x634], R4 ;  /* 0x0006340401007387 */ /* 0x0003e80000100800 */
[----:B------:R3:W-:Y:S04]  /*30280*/  LDGSTS.E [R188+0x5f80], desc[UR16][R190.64], P0 ;  /* 0x05f80000bebc7fae */ /* 0x0007e80008121850 */
[----:B-1----:R-:W4:Y:S04]  /*30290*/  LDL.LU R4, [R1+0x734] ;  /* 0x0007340001047983 */ /* 0x002f280000300800 */
[----:B------:R-:W4:Y:S04]  /*302a0*/  LDL.LU R3, [R1+0x7b8] ;  /* 0x0007b80001037983 */ /* 0x000f280000300800 */
[----:B------:R-:W4:Y:S01]  /*302b0*/  LDL.LU R191, [R1+0x674] ;  /* 0x0006740001bf7983 */ /* 0x000f220000300800 */
[----:B------:R-:W-:-:S02]  /*302c0*/  IADD3 R2, P1, R2, R187, RZ ;  /* 0x000000bb02027210 */ /* 0x000fc40007f3e0ff */
[----:B--2---:R-:W-:-:S03]  /*302d0*/  IADD3 R0, P2, R0, R187, RZ ;  /* 0x000000bb00007210 */ /* 0x004fc60007f5e0ff */
[----:B---3--:R-:W-:Y:S02]  /*302e0*/  IMAD.MOV.U32 R190, RZ, RZ, R2 ;  /* 0x000000ffffbe7224 */ /* 0x008fe400078e0002 */
[--C-:B------:R-:W-:Y:S01]  /*302f0*/  IMAD.X R239, R239, 0x1, R186.reuse, P2 ;  /* 0x00000001efef7824 */ /* 0x100fe200010e06ba */
[----:B------:R1:W-:Y:S01]  /*30300*/  STL [R1+0x678], R2 ;  /* 0x0006780201007387 */ /* 0x0003e20000100800 */
[----:B----4-:R-:W-:-:S05]  /*30310*/  IMAD.X R191, R191, 0x1, R186, P1 ;  /* 0x00000001bfbf7824 */ /* 0x010fca00008e06ba */
[----:B------:R2:W-:Y:S04]  /*30320*/  STL [R1+0x674], R191 ;  /* 0x000674bf01007387 */ /* 0x0005e80000100800 */
[----:B------:R3:W-:Y:S04]  /*30330*/  LDGSTS.E [R188+0x6380], desc[UR16][R190.64], P0 ;  /* 0x06380000bebc7fae */ /* 0x0007e80008121850 */
[----:B------:R4:W-:Y:S04]  /*30340*/  STL [R1+0x6b8], R0 ;  /* 0x0006b80001007387 */ /* 0x0009e80000100800 */
[----:B-1----:R-:W4:Y:S01]  /*30350*/  LDL.LU R2, [R1+0x7b4] ;  /* 0x0007b40001027983 */ /* 0x002f220000300800 */
[----:B---3--:R-:W-:-:S02]  /*30360*/  IMAD.MOV.U32 R190, RZ, RZ, R0 ;  /* 0x000000ffffbe7224 */ /* 0x008fc400078e0000 */
[----:B--2---:R-:W-:Y:S01]  /*30370*/  IMAD.MOV.U32 R191, RZ, RZ, R239 ;  /* 0x000000ffffbf7224 */ /* 0x004fe200078e00ef */
[----:B------:R1:W-:Y:S04]  /*30380*/  STL [R1+0x6b4], R239 ;  /* 0x0006b4ef01007387 */ /* 0x0003e80000100800 */
[----:B----4-:R-:W2:Y:S04]  /*30390*/  LDL.LU R0, [R1+0x834] ;  /* 0x0008340001007983 */ /* 0x010ea80000300800 */
[----:B------:R3:W-:Y:S04]  /*303a0*/  LDGSTS.E [R188+0x6780], desc[UR16][R190.64], P0 ;  /* 0x06780000bebc7fae */ /* 0x0007e80008121850 */
[----:B-1----:R-:W4:Y:S04]  /*303b0*/  LDL.LU R239, [R1+0x838] ;  /* 0x0008380001ef7983 */ /* 0x002f280000300800 */
[----:B------:R-:W2:Y:S04]  /*303c0*/  LDL.LU R190, [R1+0x6f4] ;  /* 0x0006f40001be7983 */ /* 0x000ea80000300800 */
[----:B------:R-:W3:Y:S01]  /*303d0*/  LDL.LU R191, [R1+0x6f8] ;  /* 0x0006f80001bf7983 */ /* 0x000ee20000300800 */
[----:B------:R-:W-:-:S05]  /*303e0*/  IADD3 R5, P2, R5, R187, RZ ;  /* 0x000000bb05057210 */ /* 0x000fca0007f5e0ff */
[----:B------:R-:W-:Y:S01]  /*303f0*/  IMAD.X R4, R4, 0x1, R186, P2 ;  /* 0x0000000104047824 */ /* 0x000fe200010e06ba */
[----:B---3--:R-:W-:-:S05]  /*30400*/  IADD3 R191, P1, R191, R187, RZ ;  /* 0x000000bbbfbf7210 */ /* 0x008fca0007f3e0ff */
[----:B--2---:R-:W-:Y:S01]  /*30410*/  IMAD.X R190, R190, 0x1, R186, P1 ;  /* 0x00000001bebe7824 */ /* 0x004fe200008e06ba */
[----:B------:R1:W-:Y:S04]  /*30420*/  STL [R1+0x6f8], R191 ;  /* 0x0006f8bf01007387 */ /* 0x0003e80000100800 */
[----:B------:R2:W-:Y:S01]  /*30430*/  STL [R1+0x6f4], R190 ;  /* 0x0006f4be01007387 */ /* 0x0005e20000100800 */
[----:B-1----:R-:W-:-:S04]  /*30440*/  LOP3.LUT R191, R191, R190, RZ, 0x3c, !PT ;  /* 0x000000bebfbf7212 */ /* 0x002fc800078e3cff */
[----:B--2---:R-:W-:-:S04]  /*30450*/  LOP3.LUT R190, R191, R190, RZ, 0x3c, !PT ;  /* 0x000000bebfbe7212 */ /* 0x004fc800078e3cff */
[----:B------:R-:W-:Y:S01]  /*30460*/  LOP3.LUT R191, R191, R190, RZ, 0x3c, !PT ;  /* 0x000000bebfbf7212 */ /* 0x000fe200078e3cff */
[----:B------:R-:W-:Y:S04]  /*30470*/  STL [R1+0x738], R5 ;  /* 0x0007380501007387 */ /* 0x000fe80000100800 */
[----:B------:R1:W-:Y:S04]  /*30480*/  LDGSTS.E [R188+0x6b80], desc[UR16][R190.64], P0 ;  /* 0x06b80000bebc7fae */ /* 0x0003e80008121850 */
[----:B------:R2:W-:Y:S01]  /*30490*/  STL [R1+0x734], R4 ;  /* 0x0007340401007387 */ /* 0x0005e20000100800 */
[----:B-1----:R-:W-:-:S02]  /*304a0*/  IMAD.MOV.U32 R190, RZ, RZ, R5 ;  /* 0x000000ffffbe7224 */ /* 0x002fc400078e0005 */
[----:B------:R-:W-:Y:S02]  /*304b0*/  IMAD.MOV.U32 R191, RZ, RZ, R4 ;  /* 0x000000ffffbf7224 */ /* 0x000fe400078e0004 */
[----:B--2---:R-:W5:Y:S04]  /*304c0*/  LDL.LU R4, [R1+0xcec] ;  /* 0x000cec0001047983 */ /* 0x004f680000300800 */
[----:B------:R-:W5:Y:S04]  /*304d0*/  LDL.LU R5, [R1+0xce8] ;  /* 0x000ce80001057983 */ /* 0x000f680000300800 */
[----:B------:R1:W-:Y:S04]  /*304e0*/  LDGSTS.E [R188+0x6f80], desc[UR16][R190.64], P0 ;  /* 0x06f80000bebc7fae */ /* 0x0003e80008121850 */
[----:B------:R-:W2:Y:S04]  /*304f0*/  LDL.LU R190, [R1+0x774] ;  /* 0x0007740001be7983 */ /* 0x000ea80000300800 */
[----:B------:R-:W1:Y:S01]  /*30500*/  LDL.LU R191, [R1+0x778] ;  /* 0x0007780001bf7983 */ /* 0x000e620000300800 */
[----:B------:R-:W-:-:S05]  /*30510*/  IADD3 R3, P2, R3, R187, RZ ;  /* 0x000000bb03037210 */ /* 0x000fca0007f5e0ff */
[----:B------:R-:W-:Y:S01]  /*30520*/  IMAD.X R2, R2, 0x1, R186, P2 ;  /* 0x0000000102027824 */ /* 0x000fe200010e06ba */
[----:B-1----:R-:W-:-:S05]  /*30530*/  IADD3 R191, P1, R191, R187, RZ ;  /* 0x000000bbbfbf7210 */ /* 0x002fca0007f3e0ff */
        /* <DEDUP_REMOVED lines=10> */
[----:B------:R-:W-:Y:S01]  /*305e0*/  IMAD.MOV.U32 R191, RZ, RZ, R2 ;  /* 0x000000ffffbf7224 */ /* 0x000fe200078e0002 */
[----:B----4-:R-:W-:Y:S01]  /*305f0*/  IADD3 R239, P2, R239, R187, RZ ;  /* 0x000000bbefef7210 */ /* 0x010fe20007f5e0ff */
[----:B--2---:R-:W5:Y:S01]  /*30600*/  LDL.LU R2, [R1+0xce4] ;  /* 0x000ce40001027983 */ /* 0x004f620000300800 */
[----:B------:R-:W1:Y:S03]  /*30610*/  LDC R3, c[0x0][0x230] ;  /* 0x00008c00ff037b82 */ /* 0x000e660000000800 */
[----:B------:R2:W-:Y:S04]  /*30620*/  LDGSTS.E [R188+0x7780], desc[UR16][R190.64], P0 ;  /* 0x07780000bebc7fae */ /* 0x0005e80008121850 */
[----:B------:R-:W3:Y:S04]  /*30630*/  LDL.LU R190, [R1+0x7f4] ;  /* 0x0007f40001be7983 */ /* 0x000ee80000300800 */
[----:B------:R-:W2:Y:S01]  /*30640*/  LDL.LU R191, [R1+0x7f8] ;  /* 0x0007f80001bf7983 */ /* 0x000ea20000300800 */
[----:B------:R-:W-:-:S02]  /*30650*/  IMAD.X R0, R0, 0x1, R186, P2 ;  /* 0x0000000100007824 */ /* 0x000fc400010e06ba */
[----:B-1----:R-:W-:Y:S01]  /*30660*/  VIADD R3, R3, 0x7f ;  /* 0x0000007f03037836 */ /* 0x002fe20000000000 */
[----:B--2---:R-:W-:-:S05]  /*30670*/  IADD3 R191, P1, R191, R187, RZ ;  /* 0x000000bbbfbf7210 */ /* 0x004fca0007f3e0ff */
[----:B---3--:R-:W-:Y:S01]  /*30680*/  IMAD.X R190, R190, 0x1, R186, P1 ;  /* 0x00000001bebe7824 */ /* 0x008fe200008e06ba */
        /* <DEDUP_REMOVED lines=8> */
[----:B-1----:R-:W-:-:S03]  /*30710*/  IMAD.MOV.U32 R191, RZ, RZ, R0 ;  /* 0x000000ffffbf7224 */ /* 0x002fc600078e0000 */
[----:B--2---:R1:W5:Y:S01]  /*30720*/  LDL.LU R0, [R1+0xce0] ;  /* 0x000ce00001007983 */ /* 0x0043620000300800 */
[----:B------:R-:W-:Y:S01]  /*30730*/  IMAD.MOV.U32 R190, RZ, RZ, R239 ;  /* 0x000000ffffbe7224 */ /* 0x000fe200078e00ef */
[----:B------:R-:W-:-:S04]  /*30740*/  SHF.R.S32.HI R239, RZ, 0x1f, R3 ;  /* 0x0000001fffef7819 */ /* 0x000fc80000011403 */
[----:B------:R-:W-:Y:S01]  /*30750*/  LEA.HI R239, R239, R3, RZ, 0x7 ;  /* 0x00000003efef7211 */ /* 0x000fe200078f38ff */
[----:B------:R-:W-:Y:S01]  /*30760*/  UIADD3 UR4, UR4, 0x1, URZ ;  /* 0x0000000104047890 */ /* 0x000fe2000fffe03f */
[----:B------:R-:W2:Y:S02]  /*30770*/  S2R R3, SR_TID.X ;  /* 0x0000000000037919 */ /* 0x000ea40000002100 */
[----:B------:R-:W-:Y:S01]  /*30780*/  SHF.R.S32.HI R239, RZ, 0x7, R239 ;  /* 0x00000007ffef7819 */ /* 0x000fe200000114ef */
[----:B------:R1:W-:Y:S03]  /*30790*/  LDGSTS.E [R188+0x7f80], desc[UR16][R190.64], P0 ;  /* 0x07f80000bebc7fae */ /* 0x0003e60008121850 */
[----:B------:R-:W-:Y:S01]  /*307a0*/  ISETP.NE.U32.AND P0, PT, R239, UR4, PT ;  /* 0x00000004ef007c0c */ /* 0x000fe2000bf05070 */
[----:B------:R-:W0:Y:S01]  /*307b0*/  LDGDEPBAR ;  /* 0x00000000000079af */ /* 0x000e220000000000 */
[----:B--2---:R-:W-:-:S04]  /*307c0*/  SHF.R.U32.HI R3, RZ, 0x6, R3 ;  /* 0x00000006ff037819 */ /* 0x004fc80000011603 */
[----:B------:R-:W-:-:S07]  /*307d0*/  SGXT.U32 R3, R3, 0x1 ;  /* 0x000000010303781a */ /* 0x000fce0000000000 */
[----:B-1----:R-:W-:Y:S05]  /*307e0*/  @P0 BRA `(.L_x_1) ;  /* 0xffffff3000e40947 */ /* 0x002fea000383ffff */
.L_x_0:
[----:B--2--5:R-:W1:Y:S01]  /*307f0*/  S2R R5, SR_TID.X ;  /* 0x0000000000057919 */ /* 0x024e620000002100 */
[C-C-:B------:R-:W-:Y:S01]  /*30800*/  LOP3.LUT R197, R0.reuse, 0xee, R3.reuse, 0xfe, !PT ;  /* 0x000000ee00c57812 */ /* 0x140fe200078efe03 */
[----:B------:R-:W-:Y:S01]  /*30810*/  ULDC UR4, c[0x0][0x22c] ;  /* 0x00008b0000047ab9 */ /* 0x000fe20000000800 */
[C---:B------:R-:W-:Y:S01]  /*30820*/  LOP3.LUT R161, R0.reuse, R3, RZ, 0xfc, !PT ;  /* 0x0000000300a17212 */ /* 0x040fe200078efcff */
[----:B------:R-:W-:Y:S01]  /*30830*/  ULDC UR5, c[0x0][0x22c] ;  /* 0x00008b0000057ab9 */ /* 0x000fe20000000800 */
[C-C-:B------:R-:W-:Y:S02]  /*30840*/  LOP3.LUT R155, R0.reuse, 0x4, R3.reuse, 0xfe, !PT ;  /* 0x00000004009b7812 */ /* 0x140fe400078efe03 */
[C-C-:B------:R-:W-:Y:S02]  /*30850*/  LOP3.LUT R159, R0.reuse, 0x6, R3.reuse, 0xfe, !PT ;  /* 0x00000006009f7812 */ /* 0x140fe400078efe03 */
[C-C-:B------:R-:W-:Y:S02]  /*30860*/  LOP3.LUT R158, R0.reuse, 0x8, R3.reuse, 0xfe, !PT ;  /* 0x00000008009e7812 */ /* 0x140fe400078efe03 */
[----:B------:R-:W-:-:S02]  /*30870*/  LOP3.LUT R157, R0, 0xa, R3, 0xfe, !PT ;  /* 0x0000000a009d7812 */ /* 0x000fc400078efe03 */
[C-C-:B------:R-:W-:Y:S02]  /*30880*/  LOP3.LUT R156, R0.reuse, 0xc, R3.reuse, 0xfe, !PT ;  /* 0x0000000c009c7812 */ /* 0x140fe400078efe03 */
[C-C-:B------:R-:W-:Y:S02]  /*30890*/  LOP3.LUT R154, R0.reuse, 0xe, R3.reuse, 0xfe, !PT ;  /* 0x0000000e009a7812 */ /* 0x140fe400078efe03 */
[C-C-:B------:R-:W-:Y:S02]  /*308a0*/  LOP3.LUT R153, R0.reuse, 0x10, R3.reuse, 0xfe, !PT ;  /* 0x0000001000997812 */ /* 0x140fe400078efe03 */
[C-C-:B------:R-:W-:Y:S02]  /*308b0*/  LOP3.LUT R152, R0.reuse, 0x12, R3.reuse, 0xfe, !PT ;  /* 0x0000001200987812 */ /* 0x140fe400078efe03 */
[C-C-:B------:R-:W-:Y:S02]  /*308c0*/  LOP3.LUT R23, R0.reuse, 0x14, R3.reuse, 0xfe, !PT ;  /* 0x0000001400177812 */ /* 0x140fe400078efe03 */
[----:B------:R-:W-:-:S02]  /*308d0*/  LOP3.LUT R22, R0, 0x16, R3, 0xfe, !PT ;  /* 0x0000001600167812 */ /* 0x000fc400078efe03 */
[C-C-:B------:R-:W-:Y:S02]  /*308e0*/  LOP3.LUT R21, R0.reuse, 0x18, R3.reuse, 0xfe, !PT ;  /* 0x0000001800157812 */ /* 0x140fe400078efe03 */
[C-C-:B------:R-:W-:Y:S02]  /*308f0*/  LOP3.LUT R20, R0.reuse, 0x1a, R3.reuse, 0xfe, !PT ;  /* 0x0000001a00147812 */ /* 0x140fe400078efe03 */
[C-C-:B------:R-:W-:Y:S02]  /*30900*/  LOP3.LUT R19, R0.reuse, 0x1c, R3.reuse, 0xfe, !PT ;  /* 0x0000001c00137812 */ /* 0x140fe400078efe03 */
[C-C-:B------:R-:W-:Y:S01]  /*30910*/  LOP3.LUT R18, R0.reuse, 0x1e, R3.reuse, 0xfe, !PT ;  /* 0x0000001e00127812 */ /* 0x140fe200078efe03 */
[C---:B-1----:R-:W-:Y:S01]  /*30920*/  IMAD.SHL.U32 R4, R5.reuse, 0x80, RZ ;  /* 0x0000008005047824 */ /* 0x042fe200078e00ff */
[C-C-:B------:R-:W-:Y:S01]  /*30930*/  LOP3.LUT R17, R0.reuse, 0x20, R3.reuse, 0xfe, !PT ;  /* 0x0000002000117812 */ /* 0x140fe200078efe03 */
[C---:B------:R-:W-:Y:S01]  /*30940*/  IMAD.SHL.U32 R2, R5.reuse, 0x8, RZ ;  /* 0x0000000805027824 */ /* 0x040fe200078e00ff */
[----:B------:R-:W-:Y:S01]  /*30950*/  LOP3.LUT R16, R0, 0x22, R3, 0xfe, !PT ;  /* 0x0000002200107812 */ /* 0x000fe200078efe03 */
[----:B------:R-:W-:Y:S01]  /*30960*/  IMAD.SHL.U32 R249, R5, 0x10, RZ ;  /* 0x0000001005f97824 */ /* 0x000fe200078e00ff */
[----:B------:R-:W-:-:S02]  /*30970*/  LOP3.LUT R217, R4, 0x400, RZ, 0xc0, !PT ;  /* 0x0000040004d97812 */ /* 0x000fc400078ec0ff */
[--C-:B------:R-:W-:Y:S02]  /*30980*/  LOP3.LUT R4, R0, 0xfe, R3.reuse, 0xfe, !PT ;  /* 0x000000fe00047812 */ /* 0x100fe400078efe03 */
[----:B------:R-:W-:Y:S02]  /*30990*/  LOP3.LUT R2, R2, 0x380, RZ, 0xc0, !PT ;  /* 0x0000038002027812 */ /* 0x000fe400078ec0ff */
[----:B------:R-:W-:Y:S01]  /*309a0*/  LOP3.LUT R15, R0, 0x24, R3, 0xfe, !PT ;  /* 0x00000024000f7812 */ /* 0x000fe200078efe03 */
[----:B------:R-:W-:Y:S01]  /*309b0*/  STL [R1+0x1c], R4 ;  /* 0x00001c0401007387 */ /* 0x000fe20000100800 */
[----:B------:R-:W-:Y:S02]  /*309c0*/  IADD3 R217, R2, UR7, R217 ;  /* 0x0000000702d97c10 */ /* 0x000fe4000fffe0d9 */
[C-C-:B------:R-:W-:Y:S01]  /*309d0*/  LOP3.LUT R2, R0.reuse, 0x2, R3.reuse, 0xfe, !PT ;  /* 0x0000000200027812 */ /* 0x140fe200078efe03 */
[----:B------:R1:W-:Y:S01]  /*309e0*/  STL [R1], R197 ;  /* 0x000000c501007387 */ /* 0x0003e20000100800 */
[----:B------:R-:W-:-:S02]  /*309f0*/  LOP3.LUT R14, R0, 0x26, R3, 0xfe, !PT ;  /* 0x00000026000e7812 */ /* 0x000fc400078efe03 */
[C-C-:B------:R-:W-:Y:S02]  /*30a00*/  LOP3.LUT R13, R0.reuse, 0x28, R3.reuse, 0xfe, !PT ;  /* 0x00000028000d7812 */ /* 0x140fe400078efe03 */
[C-C-:B------:R-:W-:Y:S02]  /*30a10*/  LOP3.LUT R12, R0.reuse, 0x2a, R3.reuse, 0xfe, !PT ;  /* 0x0000002a000c7812 */ /* 0x140fe400078efe03 */
[C-C-:B------:R-:W-:Y:S02]  /*30a20*/  LOP3.LUT R11, R0.reuse, 0x2c, R3.reuse, 0xfe, !PT ;  /* 0x0000002c000b7812 */ /* 0x140fe400078efe03 */
[C-C-:B------:R-:W-:Y:S02]  /*30a30*/  LOP3.LUT R10, R0.reuse, 0x2e, R3.reuse, 0xfe, !PT ;  /* 0x0000002e000a7812 */ /* 0x140fe400078efe03 */
[C-C-:B-1----:R-:W-:Y:S02]  /*30a40*/  LOP3.LUT R197, R0.reuse, 0xf0, R3.reuse, 0xfe, !PT ;  /* 0x000000f000c57812 */ /* 0x142fe400078efe03 */
[----:B------:R-:W-:-:S02]  /*30a50*/  LOP3.LUT R9, R0, 0x30, R3, 0xfe, !PT ;  /* 0x0000003000097812 */ /* 0x000fc400078efe03 */
[C-C-:B------:R-:W-:Y:S01]  /*30a60*/  LOP3.LUT R8, R0.reuse, 0x32, R3.reuse, 0xfe, !PT ;  /* 0x0000003200087812 */ /* 0x140fe200078efe03 */
[----:B------:R1:W-:Y:S01]  /*30a70*/  STL [R1+0x4], R197 ;  /* 0x000004c501007387 */ /* 0x0003e20000100800 */
[C-C-:B------:R-:W-:Y:S02]  /*30a80*/  LOP3.LUT R7, R0.reuse, 0x34, R3.reuse, 0xfe, !PT ;  /* 0x0000003400077812 */ /* 0x140fe400078efe03 */
[C-C-:B------:R-:W-:Y:S02]  /*30a90*/  LOP3.LUT R6, R0.reuse, 0x36, R3.reuse, 0xfe, !PT ;  /* 0x0000003600067812 */ /* 0x140fe400078efe03 */
[C-C-:B------:R-:W-:Y:S02]  /*30aa0*/  LOP3.LUT R5, R0.reuse, 0x38, R3.reuse, 0xfe, !PT ;  /* 0x0000003800057812 */ /* 0x140fe400078efe03 */
[C-C-:B------:R-:W-:Y:S02]  /*30ab0*/  LOP3.LUT R4, R0.reuse, 0x3a, R3.reuse, 0xfe, !PT ;  /* 0x0000003a00047812 */ /* 0x140fe400078efe03 */
[----:B------:R-:W-:-:S02]  /*30ac0*/  LOP3.LUT R160, R0, 0x3c, R3, 0xfe, !PT ;  /* 0x0000003c00a07812 */ /* 0x000fc400078efe03 */
[C-C-:B-1----:R-:W-:Y:S02]  /*30ad0*/  LOP3.LUT R197, R0.reuse, 0xf2, R3.reuse, 0xfe, !PT ;  /* 0x000000f200c57812 */ /* 0x142fe400078efe03 */
[C-C-:B------:R-:W-:Y:S02]  /*30ae0*/  LOP3.LUT R162, R0.reuse, 0x3e, R3.reuse, 0xfe, !PT ;  /* 0x0000003e00a27812 */ /* 0x140fe400078efe03 */
[C-C-:B------:R-:W-:Y:S01]  /*30af0*/  LOP3.LUT R163, R0.reuse, 0x40, R3.reuse, 0xfe, !PT ;  /* 0x0000004000a37812 */ /* 0x140fe200078efe03 */
[----:B------:R1:W-:Y:S01]  /*30b00*/  STL [R1+0x8], R197 ;  /* 0x000008c501007387 */ /* 0x0003e20000100800 */
[C-C-:B------:R-:W-:Y:S02]  /*30b10*/  LOP3.LUT R164, R0.reuse, 0x42, R3.reuse, 0xfe, !PT ;  /* 0x0000004200a47812 */ /* 0x140fe400078efe03 */
[C-C-:B------:R-:W-:Y:S02]  /*30b20*/  LOP3.LUT R165, R0.reuse, 0x44, R3.reuse, 0xfe, !PT ;  /* 0x0000004400a57812 */ /* 0x140fe400078efe03 */
[----:B------:R-:W-:-:S02]  /*30b30*/  LOP3.LUT R166, R0, 0x46, R3, 0xfe, !PT ;  /* 0x0000004600a67812 */ /* 0x000fc400078efe03 */
[C-C-:B------:R-:W-:Y:S02]  /*30b40*/  LOP3.LUT R167, R0.reuse, 0x48, R3.reuse, 0xfe, !PT ;  /* 0x0000004800a77812 */ /* 0x140fe400078efe03 */
[C-C-:B------:R-:W-:Y:S02]  /*30b50*/  LOP3.LUT R168, R0.reuse, 0x4a, R3.reuse, 0xfe, !PT ;  /* 0x0000004a00a87812 */ /* 0x140fe400078efe03 */
[C-C-:B-1----:R-:W-:Y:S02]  /*30b60*/  LOP3.LUT R197, R0.reuse, 0xf4, R3.reuse, 0xfe, !PT ;  /* 0x000000f400c57812 */ /* 0x142fe400078efe03 */
[C-C-:B------:R-:W-:Y:S02]  /*30b70*/  LOP3.LUT R169, R0.reuse, 0x4c, R3.reuse, 0xfe, !PT ;  /* 0x0000004c00a97812 */ /* 0x140fe400078efe03 */
[C-C-:B------:R-:W-:Y:S01]  /*30b80*/  LOP3.LUT R170, R0.reuse, 0x4e, R3.reuse, 0xfe, !PT ;  /* 0x0000004e00aa7812 */ /* 0x140fe200078efe03 */
[----:B------:R1:W-:Y:S01]  /*30b90*/  STL [R1+0xc], R197 ;  /* 0x00000cc501007387 */ /* 0x0003e20000100800 */
        /* <DEDUP_REMOVED lines=85> */
[----:B-1----:R-:W-:Y:S02]  /*310f0*/  LOP3.LUT R197, R0, 0xfc, R3, 0xfe, !PT ;  /* 0x000000fc00c57812 */ /* 0x002fe400078efe03 */
[----:B------:R-:W2:Y:S01]  /*31100*/  LDL.LU R0, [R1+0xba0] ;  /* 0x000ba00001007983 */ /* 0x000ea20000300800 */
[----:B------:R-:W-:Y:S02]  /*31110*/  WARPGROUP.DEPBAR.LE gsb0, 0x0 ;  /* 0x00008000000079c5 */ /* 0x000fe40000010000 */
[----:B------:R-:W-:-:S04]  /*31120*/  DEPBAR.LE SB0, 0x0 ;  /* 0x000080000000791a */ /* 0x000fc80000000000 */
[----:B------:R-:W2:Y:S01]  /*31130*/  LDL.LU R3, [R1+0xba8] ;  /* 0x000ba80001037983 */ /* 0x000ea20000300800 */
[----:B------:R-:W-:Y:S01]  /*31140*/  LOP3.LUT R249, R249, 0x70, RZ, 0xc0, !PT ;  /* 0x00000070f9f97812 */ /* 0x000fe200078ec0ff */
[----:B------:R-:W-:Y:S01]  /*31150*/  BAR.SYNC.DEFER_BLOCKING 0x0 ;  /* 0x0000000000007b1d */ /* 0x000fe20000010000 */
[----:B--2---:R-:W-:-:S03]  /*31160*/  ISETP.GE.AND P0, PT, R3, R0, PT ;  /* 0x000000000300720c */ /* 0x004fc60003f06270 */
[----:B------:R-:W-:Y:S02]  /*31170*/  IMAD.IADD R0, R249, 0x1, R217 ;  /* 0x00000001f9007824 */ /* 0x000fe400078e02d9 */
[----:B------:R-:W1:Y:S03]  /*31180*/  S2R R217, SR_TID.X ;  /* 0x0000000000d97919 */ /* 0x000e660000002100 */
[----:B------:R-:W-:Y:S01]  /*31190*/  STSM.16.M88.4 [R0], R24 ;  /* 0x0000001800007844 */ /* 0x000fe20000000200 */
[----:B------:R-:W-:Y:S01]  /*311a0*/  BAR.SYNC.DEFER_BLOCKING 0x0 ;  /* 0x0000000000007b1d */ /* 0x000fe20000010000 */
[----:B------:R-:W-:Y:S02]  /*311b0*/  ISETP.LT.AND P3, PT, R196, UR4, !P0 ;  /* 0x00000004c4007c0c */ /* 0x000fe4000c761270 */
[----:B------:R-:W-:-:S05]  /*311c0*/  ISETP.LT.AND P2, PT, R209, UR5, !P0 ;  /* 0x00000005d1007c0c */ /* 0x000fca000c741270 */
[----:B------:R-:W2:Y:S01]  /*311d0*/  LDC R209, c[0x0][0x248] ;  /* 0x00009200ffd17b82 */ /* 0x000ea20000000800 */
[----:B------:R-:W-:Y:S01]  /*311e0*/  ULDC UR4, c[0x0][0x244] ;  /* 0x0000910000047ab9 */ /* 0x000fe20000000800 */
[----:B-1----:R-:W-:-:S04]  /*311f0*/  LOP3.LUT R217, R217, 0x7f, RZ, 0xc0, !PT ;  /* 0x0000007fd9d97812 */ /* 0x002fc800078ec0ff */
[----:B------:R-:W-:Y:S01]  /*31200*/  LEA R196, R217, UR7, 0x4 ;  /* 0x00000007d9c47c11 */ /* 0x000fe2000f8e20ff */
[----:B------:R-:W-:Y:S01]  /*31210*/  IMAD R249, R3, UR4, RZ ;  /* 0x0000000403f97c24 */ /* 0x000fe2000f8e02ff */
[----:B------:R-:W-:-:S03]  /*31220*/  ULDC.64 UR6, c[0x0][0x220] ;  /* 0x0000880000067ab9 */ /* 0x000fc60000000a00 */
[----:B------:R-:W1:Y:S01]  /*31230*/  LDS.128 R24, [R196] ;  /* 0x00000000c4187984 */ /* 0x000e620000000c00 */
[C---:B--2---:R-:W-:Y:S01]  /*31240*/  IMAD R3, R161.reuse, R209, RZ ;  /* 0x000000d1a1037224 */ /* 0x044fe200078e02ff */
[----:B------:R-:W-:Y:S01]  /*31250*/  BAR.SYNC.DEFER_BLOCKING 0x0 ;  /* 0x0000000000007b1d */ /* 0x000fe20000010000 */
[----:B------:R-:W-:-:S05]  /*31260*/  ISETP.LT.AND P4, PT, R161, UR15, !P0 ;  /* 0x0000000fa1007c0c */ /* 0x000fca000c781270 */
[----:B------:R-:W-:Y:S01]  /*31270*/  ULDC UR4, c[0x0][0x22c] ;  /* 0x00008b0000047ab9 */ /* 0x000fe20000000800 */
[----:B------:R-:W-:Y:S01]  /*31280*/  STSM.16.M88.4 [R0], R28 ;  /* 0x0000001c00007844 */ /* 0x000fe20000000200 */
[----:B------:R-:W-:Y:S06]  /*31290*/  BAR.SYNC.DEFER_BLOCKING 0x0 ;  /* 0x0000000000007b1d */ /* 0x000fec0000010000 */
[----:B------:R-:W2:Y:S02]  /*312a0*/  LDS.128 R28, [R196] ;  /* 0x00000000c41c7984 */ /* 0x000ea40000000c00 */
[----:B------:R-:W-:Y:S06]  /*312b0*/  BAR.SYNC.DEFER_BLOCKING 0x0 ;  /* 0x0000000000007b1d */ /* 0x000fec0000010000 */
[----:B------:R-:W-:Y:S02]  /*312c0*/  STSM.16.M88.4 [R0], R32 ;  /* 0x0000002000007844 */ /* 0x000fe40000000200 */
[----:B------:R-:W-:Y:S06]  /*312d0*/  BAR.SYNC.DEFER_BLOCKING 0x0 ;  /* 0x0000000000007b1d */ /* 0x000fec0000010000 */
[----:B------:R-:W3:Y:S02]  /*312e0*/  LDS.128 R32, [R196] ;  /* 0x00000000c4207984 */ /* 0x000ee40000000c00 */
[----:B------:R-:W-:Y:S06]  /*312f0*/  BAR.SYNC.DEFER_BLOCKING 0x0 ;  /* 0x0000000000007b1d */ /* 0x000fec0000010000 */
[----:B------:R-:W-:Y:S02]  /*31300*/  STSM.16.M88.4 [R0], R36 ;  /* 0x0000002400007844 */ /* 0x000fe40000000200 */
[----:B------:R-:W-:Y:S06]  /*31310*/  BAR.SYNC.DEFER_BLOCKING 0x0 ;  /* 0x0000000000007b1d */ /* 0x000fec0000010000 */
[----:B------:R-:W4:Y:S02]  /*31320*/  LDS.128 R36, [R196] ;  /* 0x00000000c4247984 */ /* 0x000f240000000c00 */
        /* <DEDUP_REMOVED lines=108> */
[----:B------:R-:W-:Y:S01]  /*319f0*/  BAR.SYNC.DEFER_BLOCKING 0x0 ;  /* 0x0000000000007b1d */ /* 0x000fe20000010000 */
[----:B------:R-:W-:-:S02]  /*31a00*/  LEA R217, P1, R249, UR6, 0x2 ;  /* 0x00000006f9d97c11 */ /* 0x000fc4000f8210ff */
[C---:B------:R-:W-:Y:S02]  /*31a10*/  ISETP.LT.AND P6, PT, R2.reuse, UR4, !P0 ;  /* 0x0000000402007c0c */ /* 0x040fe4000c7c1270 */
[----:B------:R-:W-:Y:S01]  /*31a20*/  LEA.HI.X.SX32 R161, R249, UR7, 0x2, P1 ;  /* 0x00000007f9a17c11 */ /* 0x000fe200088f16ff */
[----:B------:R-:W-:Y:S01]  /*31a30*/  IMAD R249, R2, R209, RZ ;  /* 0x000000d102f97224 */ /* 0x000fe200078e02ff */
[C---:B------:R-:W-:Y:S01]  /*31a40*/  LEA R2, P1, R3.reuse, R217, 0x2 ;  /* 0x000000d903027211 */ /* 0x040fe200078210ff */
[----:B------:R-:W-:Y:S01]  /*31a50*/  ULDC UR4, c[0x0][0x22c] ;  /* 0x00008b0000047ab9 */ /* 0x000fe20000000800 */
[----:B------:R1:W-:Y:S02]  /*31a60*/  STSM.16.M88.4 [R0], R148 ;  /* 0x0000009400007844 */ /* 0x0003e40000000200 */
[----:B------:R-:W-:Y:S01]  /*31a70*/  LEA.HI.X.SX32 R3, R3, R161, 0x2, P1 ;  /* 0x000000a103037211 */ /* 0x000fe200008f16ff */
[----:B------:R-:W-:Y:S01]  /*31a80*/  BAR.SYNC.DEFER_BLOCKING 0x0 ;  /* 0x0000000000007b1d */ /* 0x000fe20000010000 */
[C---:B------:R-:W-:Y:S01]  /*31a90*/  ISETP.LT.AND P1, PT, R155.reuse, UR4, !P0 ;  /* 0x000000049b007c0c */ /* 0x040fe2000c721270 */
[----:B------:R-:W-:-:S04]  /*31aa0*/  IMAD R155, R155, R209, RZ ;  /* 0x000000d19b9b7224 */ /* 0x000fc800078e02ff */
[----:B------:R-:W-:Y:S01]  /*31ab0*/  ULDC UR4, c[0x0][0x22c] ;  /* 0x00008b0000047ab9 */ /* 0x000fe20000000800 */
[----:B-1----:R-:W-:-:S04]  /*31ac0*/  LEA R148, P5, R249, R217, 0x2 ;  /* 0x000000d9f9947211 */ /* 0x002fc800078a10ff */
[----:B------:R-:W-:Y:S02]  /*31ad0*/  LEA.HI.X.SX32 R149, R249, R161, 0x2, P5 ;  /* 0x000000a1f9957211 */ /* 0x000fe400028f16ff */
[C---:B------:R-:W-:Y:S01]  /*31ae0*/  ISETP.LT.AND P5, PT, R159.reuse, UR4, !P0 ;  /* 0x000000049f007c0c */ /* 0x040fe2000c7a1270 */
[-C--:B------:R-:W-:Y:S01]  /*31af0*/  IMAD R159, R159, R209.reuse, RZ ;  /* 0x000000d19f9f7224 */ /* 0x080fe200078e02ff */
[----:B------:R-:W-:Y:S01]  /*31b00*/  ULDC UR4, c[0x0][0x22c] ;  /* 0x00008b0000047ab9 */ /* 0x000fe20000000800 */
[----:B------:R-:W-:Y:S01]  /*31b10*/  IMAD R0, R153, R209, RZ ;  /* 0x000000d199007224 */ /* 0x000fe200078e02ff */
[----:B------:R-:W4:Y:S04]  /*31b20*/  LDL.LU R249, [R1+0x10] ;  /* 0x0000100001f97983 */ /* 0x000f280000300800 */
[----:B------:R1:W-:Y:S04]  /*31b30*/  @P4 STG.E desc[UR16][R2.64], R24 ;  /* 0x0000001802004986 */ /* 0x0003e8000c101910 */
[----:B------:R2:W-:Y:S01]  /*31b40*/  @P6 STG.E desc[UR16][R148.64], R25 ;  /* 0x0000001994006986 */ /* 0x0005e2000c101910 */
[----:B-1----:R-:W-:-:S02]  /*31b50*/  LEA R2, P4, R155, R217, 0x2 ;  /* 0x000000d99b027211 */ /* 0x002fc400078810ff */
[----:B------:R-:W-:Y:S02]  /*31b60*/  LEA R24, P6, R159, R217, 0x2 ;  /* 0x000000d99f187211 */ /* 0x000fe400078c10ff */
[----:B------:R-:W-:Y:S02]  /*31b70*/  LEA.HI.X.SX32 R3, R155, R161, 0x2, P4 ;  /* 0x000000a19b037211 */ /* 0x000fe400020f16ff */
[C---:B------:R-:W-:Y:S01]  /*31b80*/  ISETP.LT.AND P4, PT, R158.reuse, UR4, !P0 ;  /* 0x000000049e007c0c */ /* 0x040fe2000c781270 */
[----:B------:R-:W-:Y:S01]  /*31b90*/  IMAD R158, R158, R209, RZ ;  /* 0x000000d19e9e7224 */ /* 0x000fe200078e02ff */
[----:B------:R-:W-:Y:S01]  /*31ba0*/  ULDC UR4, c[0x0][0x22c] ;  /* 0x00008b0000047ab9 */ /* 0x000fe20000000800 */
[----:B--2---:R-:W-:Y:S01]  /*31bb0*/  LEA.HI.X.SX32 R25, R159, R161, 0x2, P6 ;  /* 0x000000a19f197211 */ /* 0x004fe200030f16ff */
[----:B------:R-:W2:Y:S01]  /*31bc0*/  LDL.LU R155, [R1+0x4] ;  /* 0x00000400019b7983 */ /* 0x000ea20000300800 */
[C---:B------:R-:W-:Y:S01]  /*31bd0*/  ISETP.LT.AND P6, PT, R157.reuse, UR4, !P0 ;  /* 0x000000049d007c0c */ /* 0x040fe2000c7c1270 */
[----:B------:R-:W-:Y:S01]  /*31be0*/  IMAD R157, R157, R209, RZ ;  /* 0x000000d19d9d7224 */ /* 0x000fe200078e02ff */
[----:B------:R-:W-:Y:S01]  /*31bf0*/  ULDC UR4, c[0x0][0x22c] ;  /* 0x00008b0000047ab9 */ /* 0x000fe20000000800 */
[----:B------:R1:W-:Y:S04]  /*31c00*/  @P1 STG.E desc[UR16][R2.64], R26 ;  /* 0x0000001a02001986 */ /* 0x0003e8000c101910 */
[----:B------:R3:W-:Y:S04]  /*31c10*/  @P5 STG.E desc[UR16][R24.64], R27 ;  /* 0x0000001b18005986 */ /* 0x0007e8000c101910 */
[----:B------:R-:W2:Y:S01]  /*31c20*/  LDL.LU R159, [R1] ;  /* 0x00000000019f7983 */ /* 0x000ea20000300800 */
[----:B-1----:R-:W-:-:S02]  /*31c30*/  LEA R2, P1, R158, R217, 0x2 ;  /* 0x000000d99e027211 */ /* 0x002fc400078210ff */
[C---:B---3--:R-:W-:Y:S02]  /*31c40*/  LEA R24, P5, R157.reuse, R217, 0x2 ;  /* 0x000000d99d187211 */ /* 0x048fe400078a10ff */
[----:B------:R-:W-:Y:S02]  /*31c50*/  LEA.HI.X.SX32 R3, R158, R161, 0x2, P1 ;  /* 0x000000a19e037211 */ /* 0x000fe400008f16ff */
[C---:B------:R-:W-:Y:S01]  /*31c60*/  ISETP.LT.AND P1, PT, R156.reuse, UR4, !P0 ;  /* 0x000000049c007c0c */ /* 0x040fe2000c721270 */
[----:B------:R-:W-:Y:S01]  /*31c70*/  IMAD R156, R156, R209, RZ ;  /* 0x000000d19c9c7224 */ /* 0x000fe200078e02ff */
[----:B------:R-:W-:Y:S01]  /*31c80*/  ULDC UR4, c[0x0][0x22c] ;  /* 0x00008b0000047ab9 */ /* 0x000fe20000000800 */
[----:B------:R-:W-:Y:S01]  /*31c90*/  LEA.HI.X.SX32 R25, R157, R161, 0x2, P5 ;  /* 0x000000a19d197211 */ /* 0x000fe200028f16ff */
[-C--:B------:R-:W-:Y:S01]  /*31ca0*/  IMAD R26, R22, R209.reuse, RZ ;  /* 0x000000d1161a7224 */ /* 0x080fe200078e02ff */
[C---:B------:R-:W-:Y:S01]  /*31cb0*/  ISETP.LT.AND P5, PT, R154.reuse, UR4, !P0 ;  /* 0x000000049a007c0c */ /* 0x040fe2000c7a1270 */
[----:B------:R-:W-:Y:S01]  /*31cc0*/  IMAD R154, R154, R209, RZ ;  /* 0x000000d19a9a7224 */ /* 0x000fe200078e02ff */
[----:B------:R1:W-:Y:S01]  /*31cd0*/  @P4 STG.E desc[UR16][R2.64], R28 ;  /* 0x0000001c02004986 */ /* 0x0003e2000c101910 */
[----:B------:R-:W-:-:S03]  /*31ce0*/  ULDC UR4, c[0x0][0x22c] ;  /* 0x00008b0000047ab9 */ /* 0x000fc60000000800 */
[----:B------:R3:W-:Y:S04]  /*31cf0*/  @P6 STG.E desc[UR16][R24.64], R29 ;  /* 0x0000001d18006986 */ /* 0x0007e8000c101910 */
[----:B------:R-:W2:Y:S01]  /*31d00*/  LDL.LU R158, [R1+0xc] ;  /* 0x00000c00019e7983 */ /* 0x000ea20000300800 */
[----:B-1----:R-:W-:-:S03]  /*31d10*/  LEA R2, P4, R156, R217, 0x2 ;  /* 0x000000d99c027211 */ /* 0x002fc600078810ff */
[----:B------:R-:W2:Y:S01]  /*31d20*/  LDL.LU R157, [R1+0x8] ;  /* 0x00000800019d7983 */ /* 0x000ea20000300800 */
[----:B---3--:R-:W-:Y:S02]  /*31d30*/  LEA R24, P6, R154, R217, 0x2 ;  /* 0x000000d99a187211 */ /* 0x008fe400078c10ff */
[-C--:B------:R-:W-:Y:S02]  /*31d40*/  LEA.HI.X.SX32 R3, R156, R161.reuse, 0x2, P4 ;  /* 0x000000a19c037211 */ /* 0x080fe400020f16ff */
[----:B------:R-:W-:Y:S01]  /*31d50*/  ISETP.LT.AND P4, PT, R153, UR4, !P0 ;  /* 0x0000000499007c0c */ /* 0x000fe2000c781270 */
[----:B------:R-:W-:Y:S01]  /*31d60*/  ULDC UR4, c[0x0][0x22c] ;  /* 0x00008b0000047ab9 */ /* 0x000fe20000000800 */
[----:B------:R-:W-:Y:S02]  /*31d70*/  LEA.HI.X.SX32 R25, R154, R161, 0x2, P6 ;  /* 0x000000a19a197211 */ /* 0x000fe400030f16ff */
[C---:B------:R-:W-:Y:S01]  /*31d80*/  ISETP.LT.AND P6, PT, R152.reuse, UR4, !P0 ;  /* 0x0000000498007c0c */ /* 0x040fe2000c7c1270 */
[----:B------:R-:W-:Y:S01]  /*31d90*/  IMAD R152, R152, R209, RZ ;  /* 0x000000d198987224 */ /* 0x000fe200078e02ff */
[----:B------:R1:W-:Y:S01]  /*31da0*/  @P1 STG.E desc[UR16][R2.64], R30 ;  /* 0x0000001e02001986 */ /* 0x0003e2000c101910 */
[----:B------:R-:W-:-:S03]  /*31db0*/  ULDC UR4, c[0x0][0x22c] ;  /* 0x00008b0000047ab9 */ /* 0x000fc60000000800 */
[----:B------:R3:W-:Y:S01]  /*31dc0*/  @P5 STG.E desc[UR16][R24.64], R31 ;  /* 0x0000001f18005986 */ /* 0x0007e2000c101910 */
[-C--:B-1----:R-:W-:Y:S02]  /*31dd0*/  LEA R2, P1, R0, R217.reuse, 0x2 ;  /* 0x000000d900027211 */ /* 0x082fe400078210ff */
[----:B---3--:R-:W-:Y:S02]  /*31de0*/  LEA R24, P5, R152, R217, 0x2 ;  /* 0x000000d998187211 */ /* 0x008fe400078a10ff */
[----:B------:R-:W-:Y:S01]  /*31df0*/  LEA.HI.X.SX32 R3, R0, R161, 0x2, P1 ;  /* 0x000000a100037211 */ /* 0x000fe200008f16ff */
[C---:B------:R-:W-:Y:S01]  /*31e00*/  IMAD R0, R23.reuse, R209, RZ ;  /* 0x000000d117007224 */ /* 0x040fe200078e02ff */
[----:B------:R-:W-:Y:S01]  /*31e10*/  ISETP.LT.AND P1, PT, R23, UR4, !P0 ;  /* 0x0000000417007c0c */ /* 0x000fe2000c721270 */
[----:B------:R-:W-:Y:S01]  /*31e20*/  ULDC UR4, c[0x0][0x22c] ;  /* 0x00008b0000047ab9 */ /* 0x000fe20000000800 */
[----:B------:R-:W-:Y:S01]  /*31e30*/  LEA.HI.X.SX32 R25, R152, R161, 0x2, P5 ;  /* 0x000000a198197211 */ /* 0x000fe200028f16ff */
[----:B------:R1:W-:Y:S01]  /*31e40*/  @P4 STG.E desc[UR16][R2.64], R32 ;  /* 0x0000002002004986 */ /* 0x0003e2000c101910 */
[----:B------:R-:W-:Y:S01]  /*31e50*/  ISETP.LT.AND P5, PT, R22, UR4, !P0 ;  /* 0x0000000416007c0c */ /* 0x000fe2000c7a1270 */
[----:B------:R-:W-:-:S02]  /*31e60*/  ULDC UR4, c[0x0][0x22c] ;  /* 0x00008b0000047ab9 */ /* 0x000fc40000000800 */
[----:B------:R-:W-:Y:S01]  /*31e70*/  @P6 STG.E desc[UR16][R24.64], R33 ;  /* 0x0000002118006986 */ /* 0x000fe2000c101910 */
[-C--:B------:R-:W-:Y:S02]  /*31e80*/  LEA R22, P6, R26, R217.reuse, 0x2 ;  /* 0x000000d91a167211 */ /* 0x080fe400078c10ff */
[----:B-1----:R-:W-:-:S04]  /*31e90*/  LEA R2, P4, R0, R217, 0x2 ;  /* 0x000000d900027211 */ /* 0x002fc800078810ff */
[----:B------:R-:W-:Y:S01]  /*31ea0*/  LEA.HI.X.SX32 R3, R0, R161, 0x2, P4 ;  /* 0x000000a100037211 */ /* 0x000fe200020f16ff */
[C---:B------:R-:W-:Y:S01]  /*31eb0*/  IMAD R0, R21.reuse, R209, RZ ;  /* 0x000000d115007224 */ /* 0x040fe200078e02ff */
[----:B------:R-:W-:Y:S01]  /*31ec0*/  ISETP.LT.AND P4, PT, R21, UR4, !P0 ;  /* 0x0000000415007c0c */ /* 0x000fe2000c781270 */
[----:B------:R-:W-:Y:S01]  /*31ed0*/  ULDC UR4, c[0x0][0x22c] ;  /* 0x00008b0000047ab9 */ /* 0x000fe20000000800 */
[----:B------:R-:W-:Y:S01]  /*31ee0*/  LEA.HI.X.SX32 R23, R26, R161, 0x2, P6 ;  /* 0x000000a11a177211 */ /* 0x000fe200030f16ff */
[C---:B------:R-:W-:Y:S01]  /*31ef0*/  IMAD R26, R20.reuse, R209, RZ ;  /* 0x000000d1141a7224 */ /* 0x040fe200078e02ff */
[----:B------:R1:W-:Y:S01]  /*31f00*/  @P1 STG.E desc[UR16][R2.64], R34 ;  /* 0x0000002202001986 */ /* 0x0003e2000c101910 */
[----:B------:R-:W-:Y:S01]  /*31f10*/  ISETP.LT.AND P6, PT, R20, UR4, !P0 ;  /* 0x0000000414007c0c */ /* 0x000fe2000c7c1270 */
[----:B------:R-:W-:Y:S02]  /*31f20*/  ULDC UR4, c[0x0][0x22c] ;  /* 0x00008b0000047ab9 */ /* 0x000fe40000000800 */
[----:B------:R-:W-:Y:S01]  /*31f30*/  @P5 STG.E desc[UR16][R22.64], R35 ;  /* 0x0000002316005986 */ /* 0x000fe2000c101910 */
[----:B------:R-:W-:-:S02]  /*31f40*/  LEA R20, P5, R26, R217, 0x2 ;  /* 0x000000d91a147211 */ /* 0x000fc400078a10ff */
[----:B-1----:R-:W-:-:S04]  /*31f50*/  LEA R2, P1, R0, R217, 0x2 ;  /* 0x000000d900027211 */ /* 0x002fc800078210ff */
[----:B------:R-:W-:Y:S01]  /*31f60*/  LEA.HI.X.SX32 R3, R0, R161, 0x2, P1 ;  /* 0x000000a100037211 */ /* 0x000fe200008f16ff */
[C---:B------:R-:W-:Y:S01]  /*31f70*/  IMAD R0, R19.reuse, R209, RZ ;  /* 0x000000d113007224 */ /* 0x040fe200078e02ff */
[----:B------:R-:W-:Y:S01]  /*31f80*/  ISETP.LT.AND P1, PT, R19, UR4, !P0 ;  /* 0x0000000413007c0c */ /* 0x000fe2000c721270 */
[----:B------:R-:W-:Y:S01]  /*31f90*/  ULDC UR4, c[0x0][0x22c] ;  /* 0x00008b0000047ab9 */ /* 0x000fe20000000800 */
[----:B------:R-:W-:Y:S01]  /*31fa0*/  LEA.HI.X.SX32 R21, R26, R161, 0x2, P5 ;  /* 0x000000a11a157211 */ /* 0x000fe200028f16ff */
[C---:B------:R-:W-:Y:S01]  /*31fb0*/  IMAD R24, R18.reuse, R209, RZ ;  /* 0x000000d112187224 */ /* 0x040fe200078e02ff */
[----:B----4-:R1:W-:Y:S01]  /*31fc0*/  @P4 STG.E desc[UR16][R2.64], R36 ;  /* 0x0000002402004986 */ /* 0x0103e2000c101910 */
        /* <DEDUP_REMOVED lines=26> */
[----:B------:R3:W-:Y:S01]  /*32170*/  @P6 STG.E desc[UR16][R16.64], R41 ;  /* 0x0000002910006986 */ /* 0x0007e2000c101910 */
        /* <DEDUP_REMOVED lines=12> */
[----:B------:R-:W-:Y:S01]  /*32240*/  LEA R12, P5, R18, R217, 0x2 ;  /* 0x000000d9120c7211 */ /* 0x000fe200078a10ff */
[----:B---3--:R-:W-:-:S02]  /*32250*/  IMAD R16, R10, R209, RZ ;  /* 0x000000d10a107224 */ /* 0x008fc400078e02ff */
[----:B------:R-:W3:Y:S01]  /*32260*/  LDS.128 R20, [R196] ;  /* 0x00000000c4147984 */ /* 0x000ee20000000c00 */
[----:B-1----:R-:W-:-:S04]  /*32270*/  LEA R2, P1, R0, R217, 0x2 ;  /* 0x000000d900027211 */ /* 0x002fc800078210ff */
[----:B------:R-:W-:Y:S01]  /*32280*/  LEA.HI.X.SX32 R3, R0, R161, 0x2, P1 ;  /* 0x000000a100037211 */ /* 0x000fe200008f16ff */
[C---:B------:R-:W-:Y:S01]  /*32290*/  IMAD R0, R11.reuse, R209, RZ ;  /* 0x000000d10b007224 */ /* 0x040fe200078e02ff */
[----:B------:R-:W-:Y:S01]  /*322a0*/  ISETP.LT.AND P1, PT, R11, UR4, !P0 ;  /* 0x000000040b007c0c */ /* 0x000fe2000c721270 */
[----:B------:R-:W-:Y:S01]  /*322b0*/  ULDC UR4, c[0x0][0x22c] ;  /* 0x00008b0000047ab9 */ /* 0x000fe20000000800 */
[----:B------:R-:W-:Y:S01]  /*322c0*/  LEA.HI.X.SX32 R13, R18, R161, 0x2, P5 ;  /* 0x000000a1120d7211 */ /* 0x000fe200028f16ff */
        /* <DEDUP_REMOVED lines=42> */
[----:B------:R-:W-:Y:S02]  /*32570*/  LEA.HI.X.SX32 R3, R0, R161, 0x2, P1 ;  /* 0x000000a100037211 */ /* 0x000fe400008f16ff */
[C---:B------:R-:W-:Y:S01]  /*32580*/  ISETP.LT.AND P1, PT, R160.reuse, UR4, !P0 ;  /* 0x00000004a0007c0c */ /* 0x040fe2000c721270 */
[----:B------:R-:W-:Y:S01]  /*32590*/  IMAD R160, R160, R209, RZ ;  /* 0x000000d1a0a07224 */ /* 0x000fe200078e02ff */
[----:B------:R-:W-:Y:S01]  /*325a0*/  ULDC UR4, c[0x0][0x22c] ;  /* 0x00008b0000047ab9 */ /* 0x000fe20000000800 */
[----:B------:R-:W-:Y:S02]  /*325b0*/  LEA.HI.X.SX32 R5, R10, R161, 0x2, P5 ;  /* 0x000000a10a057211 */ /* 0x000fe400028f16ff */
[C---:B------:R-:W-:Y:S01]  /*325c0*/  ISETP.LT.AND P5, PT, R162.reuse, UR4, !P0 ;  /* 0x00000004a2007c0c */ /* 0x040fe2000c7a1270 */
[----:B------:R-:W-:Y:S01]  /*325d0*/  IMAD R162, R162, R209, RZ ;  /* 0x000000d1a2a27224 */ /* 0x000fe200078e02ff */
[----:B------:R1:W-:Y:S01]  /*325e0*/  @P4 STG.E desc[UR16][R2.64], R52 ;  /* 0x0000003402004986 */ /* 0x0003e2000c101910 */
[----:B------:R-:W-:-:S03]  /*325f0*/  ULDC UR4, c[0x0][0x22c] ;  /* 0x00008b0000047ab9 */ /* 0x000fc60000000800 */
[----:B------:R4:W-:Y:S01]  /*32600*/  @P6 STG.E desc[UR16][R4.64], R53 ;  /* 0x0000003504006986 */ /* 0x0009e2000c101910 */
[C---:B------:R-:W-:Y:S01]  /*32610*/  IMAD R0, R163.reuse, R209, RZ ;  /* 0x000000d1a3007224 */ /* 0x040fe200078e02ff */
[-C--:B-1----:R-:W-:Y:S02]  /*32620*/  LEA R2, P4, R160, R217.reuse, 0x2 ;  /* 0x000000d9a0027211 */ /* 0x082fe400078810ff */
[----:B----4-:R-:W-:Y:S02]  /*32630*/  LEA R4, P6, R162, R217, 0x2 ;  /* 0x000000d9a2047211 */ /* 0x010fe400078c10ff */
[-C--:B------:R-:W-:Y:S02]  /*32640*/  LEA.HI.X.SX32 R3, R160, R161.reuse, 0x2, P4 ;  /* 0x000000a1a0037211 */ /* 0x080fe400020f16ff */
[----:B------:R-:W-:Y:S01]  /*32650*/  ISETP.LT.AND P4, PT, R163, UR4, !P0 ;  /* 0x00000004a3007c0c */ /* 0x000fe2000c781270 */
[----:B------:R-:W-:Y:S01]  /*32660*/  ULDC UR4, c[0x0][0x22c] ;  /* 0x00008b0000047ab9 */ /* 0x000fe20000000800 */
[----:B------:R-:W-:-:S02]  /*32670*/  LEA.HI.X.SX32 R5, R162, R161, 0x2, P6 ;  /* 0x000000a1a2057211 */ /* 0x000fc400030f16ff */
[C---:B------:R-:W-:Y:S01]  /*32680*/  ISETP.LT.AND P6, PT, R164.reuse, UR4, !P0 ;  /* 0x00000004a4007c0c */ /* 0x040fe2000c7c1270 */
[----:B------:R-:W-:Y:S01]  /*32690*/  IMAD R164, R164, R209, RZ ;  /* 0x000000d1a4a47224 */ /* 0x000fe200078e02ff */
[----:B------:R1:W-:Y:S01]  /*326a0*/  @P1 STG.E desc[UR16][R2.64], R54 ;  /* 0x0000003602001986 */ /* 0x0003e2000c101910 */
[----:B------:R-:W-:-:S03]  /*326b0*/  ULDC UR4, c[0x0][0x22c] ;  /* 0x00008b0000047ab9 */ /* 0x000fc60000000800 */
[----:B------:R4:W-:Y:S01]  /*326c0*/  @P5 STG.E desc[UR16][R4.64], R55 ;  /* 0x0000003704005986 */ /* 0x0009e2000c101910 */
[-C--:B-1----:R-:W-:Y:S02]  /*326d0*/  LEA R2, P1, R0, R217.reuse, 0x2 ;  /* 0x000000d900027211 */ /* 0x082fe400078210ff */
[----:B----4-:R-:W-:Y:S02]  /*326e0*/  LEA R4, P5, R164, R217, 0x2 ;  /* 0x000000d9a4047211 */ /* 0x010fe400078a10ff */
[----:B------:R-:W-:Y:S01]  /*326f0*/  LEA.HI.X.SX32 R3, R0, R161, 0x2, P1 ;  /* 0x000000a100037211 */ /* 0x000fe200008f16ff */
[C---:B------:R-:W-:Y:S01]  /*32700*/  IMAD R0, R165.reuse, R209, RZ ;  /* 0x000000d1a5007224 */ /* 0x040fe200078e02ff */
        /* <DEDUP_REMOVED lines=78> */
[----:B------:R-:W-:Y:S01]  /*32bf0*/  LEA R6, P4, R0, R217, 0x2 ;  /* 0x000000d900067211 */ /* 0x000fe200078810ff */
[----:B------:R-:W-:-:S02]  /*32c00*/  ULDC UR4, c[0x0][0x22c] ;  /* 0x00008b0000047ab9 */ /* 0x000fc40000000800 */
[----:B------:R4:W-:Y:S01]  /*32c10*/  @P6 STG.E desc[UR16][R4.64], R69 ;  /* 0x0000004504006986 */ /* 0x0009e2000c101910 */
[----:B------:R-:W-:Y:S02]  /*32c20*/  LEA R8, P6, R178, R217, 0x2 ;  /* 0x000000d9b2087211 */ /* 0x000fe400078c10ff */
        /* <DEDUP_REMOVED lines=8> */
[----:B-1----:R-:W-:Y:S01]  /*32cb0*/  LEA R2, P1, R0, R217, 0x2 ;  /* 0x000000d900027211 */ /* 0x002fe200078210ff */
[----:B------:R-:W-:-:S02]  /*32cc0*/  ULDC UR4, c[0x0][0x22c] ;  /* 0x00008b0000047ab9 */ /* 0x000fc40000000800 */
[----:B------:R1:W-:Y:S01]  /*32cd0*/  @P5 STG.E desc[UR16][R8.64], R71 ;  /* 0x0000004708005986 */ /* 0x0003e2000c101910 */
        /* <DEDUP_REMOVED lines=9> */
[----:B---3--:R-:W-:Y:S01]  /*32d70*/  LEA R6, P4, R0, R217, 0x2 ;  /* 0x000000d900067211 */ /* 0x008fe200078810ff */
[----:B------:R-:W-:-:S02]  /*32d80*/  ULDC UR4, c[0x0][0x22c] ;  /* 0x00008b0000047ab9 */ /* 0x000fc40000000800 */
[----:B------:R3:W-:Y:S01]  /*32d90*/  @P6 STG.E desc[UR16][R4.64], R73 ;  /* 0x0000004904006986 */ /* 0x0007e2000c101910 */
[----:B-1----:R-:W-:Y:S02]  /*32da0*/  LEA R8, P6, R182, R217, 0x2 ;  /* 0x000000d9b6087211 */ /* 0x002fe400078c10ff */
        /* <DEDUP_REMOVED lines=8> */
[----:B----4-:R-:W-:Y:S01]  /*32e30*/  LEA R2, P1, R0, R217, 0x2 ;  /* 0x000000d900027211 */ /* 0x010fe200078210ff */
[----:B------:R-:W-:-:S02]  /*32e40*/  ULDC UR4, c[0x0][0x22c] ;  /* 0x00008b0000047ab9 */ /* 0x000fc40000000800 */
[----:B------:R4:W-:Y:S01]  /*32e50*/  @P5 STG.E desc[UR16][R8.64], R75 ;  /* 0x0000004b08005986 */ /* 0x0009e2000c101910 */
[----:B---3--:R-:W-:Y:S02]  /*32e60*/  LEA R4, P5, R184, R217, 0x2 ;  /* 0x000000d9b8047211 */ /* 0x008fe400078a10ff */
        /* <DEDUP_REMOVED lines=52> */
[----:B------:R-:W-:Y:S01]  /*331b0*/  LEA.HI.X.SX32 R5, R192, R161, 0x2, P5 ;  /* 0x000000a1c0057211 */ /* 0x000fe200028f16ff */
[----:B------:R4:W-:Y:S01]  /*331c0*/  @P4 STG.E desc[UR16][R2.64], R84 ;  /* 0x0000005402004986 */ /* 0x0009e2000c101910 */
[C---:B------:R-:W-:Y:S01]  /*331d0*/  ISETP.LT.AND P5, PT, R194.reuse, UR4, !P0 ;  /* 0x00000004c2007c0c */ /* 0x040fe2000c7a1270 */
[----:B------:R-:W-:Y:S01]  /*331e0*/  IMAD R194, R194, R209, RZ ;  /* 0x000000d1c2c27224 */ /* 0x000fe200078e02ff */
[----:B---3--:R-:W-:Y:S01]  /*331f0*/  LEA R6, P4, R0, R217, 0x2 ;  /* 0x000000d900067211 */ /* 0x008fe200078810ff */
[----:B------:R3:W-:Y:S01]  /*33200*/  @P6 STG.E desc[UR16][R4.64], R85 ;  /* 0x0000005504006986 */ /* 0x0007e2000c101910 */
[----:B------:R-:W-:-:S02]  /*33210*/  ULDC UR4, c[0x0][0x22c] ;  /* 0x00008b0000047ab9 */ /* 0x000fc40000000800 */
[----:B-1----:R-:W-:Y:S02]  /*33220*/  LEA R8, P6, R194, R217, 0x2 ;  /* 0x000000d9c2087211 */ /* 0x002fe400078c10ff */
[----:B------:R-:W-:Y:S01]  /*33230*/  LEA.HI.X.SX32 R7, R0, R161, 0x2, P4 ;  /* 0x000000a100077211 */ /* 0x000fe200020f16ff */
[C---:B------:R-:W-:Y:S01]  /*33240*/  IMAD R0, R195.reuse, R209, RZ ;  /* 0x000000d1c3007224 */ /* 0x040fe200078e02ff */
[----:B------:R-:W-:Y:S01]  /*33250*/  ISETP.LT.AND P4, PT, R195, UR4, !P0 ;  /* 0x00000004c3007c0c */ /* 0x000fe2000c781270 */
[----:B------:R-:W-:Y:S01]  /*33260*/  ULDC UR4, c[0x0][0x22c] ;  /* 0x00008b0000047ab9 */ /* 0x000fe20000000800 */
[----:B------:R-:W-:Y:S01]  /*33270*/  LEA.HI.X.SX32 R9, R194, R161, 0x2, P6 ;  /* 0x000000a1c2097211 */ /* 0x000fe200030f16ff */
[----:B------:R1:W-:Y:S01]  /*33280*/  @P1 STG.E desc[UR16][R6.64], R86 ;  /* 0x0000005606001986 */ /* 0x0003e2000c101910 */
[----:B------:R-:W-:Y:S01]  /*33290*/  IMAD R10, R209, 0x2, R0 ;  /* 0x00000002d10a7824 */ /* 0x000fe200078e0200 */
[-C--:B----4-:R-:W-:Y:S02]  /*332a0*/  LEA R2, P1, R0, R217.reuse, 0x2 ;  /* 0x000000d900027211 */ /* 0x090fe400078210ff */
[----:B------:R4:W-:Y:S02]  /*332b0*/  @P5 STG.E desc[UR16][R8.64], R87 ;  /* 0x0000005708005986 */ /* 0x0009e4000c101910 */
[----:B---3--:R-:W-:-:S02]  /*332c0*/  LEA R4, P5, R10, R217, 0x2 ;  /* 0x000000d90a047211 */ /* 0x008fc400078a10ff */
[-C--:B------:R-:W-:Y:S01]  /*332d0*/  LEA.HI.X.SX32 R3, R0, R161.reuse, 0x2, P1 ;  /* 0x000000a100037211 */ /* 0x080fe200008f16ff */
[C---:B------:R-:W-:Y:S01]  /*332e0*/  IMAD R0, R209.reuse, 0x2, R10 ;  /* 0x00000002d1007824 */ /* 0x040fe200078e020a */
[----:B------:R-:W-:Y:S02]  /*332f0*/  LEA.HI.X.SX32 R5, R10, R161, 0x2, P5 ;  /* 0x000000a10a057211 */ /* 0x000fe400028f16ff */
[----:B------:R-:W-:Y:S01]  /*33300*/  ISETP.LT.AND P6, PT, R198, UR4, !P0 ;  /* 0x00000004c6007c0c */ /* 0x000fe2000c7c1270 */
[----:B------:R3:W-:Y:S01]  /*33310*/  @P4 STG.E desc[UR16][R2.64], R88 ;  /* 0x0000005802004986 */ /* 0x0007e2000c101910 */
[----:B------:R-:W-:Y:S01]  /*33320*/  IMAD R10, R209, 0x2, R0 ;  /* 0x00000002d10a7824 */ /* 0x000fe200078e0200 */
[-C--:B-1----:R-:W-:Y:S01]  /*33330*/  LEA R6, P4, R0, R217.reuse, 0x2 ;  /* 0x000000d900067211 */ /* 0x082fe200078810ff */
[----:B------:R-:W-:Y:S01]  /*33340*/  ULDC UR4, c[0x0][0x22c] ;  /* 0x00008b0000047ab9 */ /* 0x000fe20000000800 */
[----:B------:R1:W-:Y:S02]  /*33350*/  @P3 STG.E desc[UR16][R4.64], R89 ;  /* 0x0000005904003986 */ /* 0x0003e4000c101910 */
[----:B----4-:R-:W-:-:S02]  /*33360*/  LEA R8, P3, R10, R217, 0x2 ;  /* 0x000000d90a087211 */ /* 0x010fc400078610ff */
[-C--:B------:R-:W-:Y:S01]  /*33370*/  LEA.HI.X.SX32 R7, R0, R161.reuse, 0x2, P4 ;  /* 0x000000a100077211 */ /* 0x080fe200020f16ff */
[----:B------:R-:W-:Y:S01]  /*33380*/  IMAD R0, R209, 0x2, R10 ;  /* 0x00000002d1007824 */ /* 0x000fe200078e020a */
[----:B------:R-:W-:Y:S01]  /*33390*/  ISETP.LT.AND P1, PT, R199, UR4, !P0 ;  /* 0x00000004c7007c0c */ /* 0x000fe2000c721270 */
[----:B------:R-:W-:Y:S01]  /*333a0*/  ULDC UR4, c[0x0][0x22c] ;  /* 0x00008b0000047ab9 */ /* 0x000fe20000000800 */
[----:B------:R-:W-:Y:S01]  /*333b0*/  LEA.HI.X.SX32 R9, R10, R161, 0x2, P3 ;  /* 0x000000a10a097211 */ /* 0x000fe200018f16ff */
[----:B------:R4:W-:Y:S01]  /*333c0*/  @P2 STG.E desc[UR16][R6.64], R90 ;  /* 0x0000005a06002986 */ /* 0x0009e2000c101910 */
[----:B------:R-:W-:Y:S01]  /*333d0*/  IMAD R10, R209, 0x2, R0 ;  /* 0x00000002d10a7824 */ /* 0x000fe200078e0200 */
[----:B------:R-:W-:Y:S01]  /*333e0*/  ISETP.LT.AND P5, PT, R200, UR4, !P0 ;  /* 0x00000004c8007c0c */ /* 0x000fe2000c7a1270 */
[----:B------:R-:W-:Y:S01]  /*333f0*/  ULDC UR4, c[0x0][0x22c] ;  /* 0x00008b0000047ab9 */ /* 0x000fe20000000800 */
[-C--:B---3--:R-:W-:Y:S01]  /*33400*/  LEA R2, P2, R0, R217.reuse, 0x2 ;  /* 0x000000d900027211 */ /* 0x088fe200078410ff */
[----:B------:R3:W-:Y:S01]  /*33410*/  @P6 STG.E desc[UR16][R8.64], R91 ;  /* 0x0000005b08006986 */ /* 0x0007e2000c101910 */
[----:B-1----:R-:W-:-:S02]  /*33420*/  LEA R4, P6, R10, R217, 0x2 ;  /* 0x000000d90a047211 */ /* 0x002fc400078c10ff */
        /* <DEDUP_REMOVED lines=9> */
[-C--:B----4-:R-:W-:Y:S01]  /*334c0*/  LEA R6, P1, R0, R217.reuse, 0x2 ;  /* 0x000000d900067211 */ /* 0x090fe200078210ff */
[----:B------:R4:W-:Y:S01]  /*334d0*/  @P5 STG.E desc[UR16][R4.64], R93 ;  /* 0x0000005d04005986 */ /* 0x0009e2000c101910 */
[----:B---3--:R-:W-:-:S02]  /*334e0*/  LEA R8, P5, R10, R217, 0x2 ;  /* 0x000000d90a087211 */ /* 0x008fc400078a10ff */
        /* <DEDUP_REMOVED lines=9> */
[-C--:B-1----:R-:W-:Y:S01]  /*33580*/  LEA R2, P4, R0, R217.reuse, 0x2 ;  /* 0x000000d900027211 */ /* 0x082fe200078810ff */
[----:B------:R1:W-:Y:S01]  /*33590*/  @P3 STG.E desc[UR16][R8.64], R95 ;  /* 0x0000005f08003986 */ /* 0x0003e2000c101910 */
        /* <DEDUP_REMOVED lines=26> */
[C---:B------:R-:W-:Y:S01]  /*33740*/  IMAD R0, R209.reuse, 0x2, R10 ;  /* 0x00000002d1007824 */ /* 0x040fe200078e020a */
        /* <DEDUP_REMOVED lines=231> */
[----:B------:R-:W-:Y:S01]  /*345c0*/  IMAD R10, R209, 0x2, R0 ;  /* 0x00000002d10a7824 */ /* 0x000fe200078e0200 */
[----:B------:R-:W-:Y:S01]  /*345d0*/  ISETP.LT.AND P5, PT, R251, UR4, !P0 ;  /* 0x00000004fb007c0c */ /* 0x000fe2000c7a1270 */
[----:B------:R4:W-:Y:S01]  /*345e0*/  @P2 STG.E desc[UR16][R6.64], R138 ;  /* 0x0000008a06002986 */ /* 0x0009e2000c101910 */
[-C--:B---3--:R-:W-:Y:S01]  /*345f0*/  LEA R2, P2, R0, R217.reuse, 0x2 ;  /* 0x000000d900027211 */ /* 0x088fe200078410ff */
[----:B------:R-:W-:Y:S02]  /*34600*/  ULDC UR4, c[0x0][0x22c] ;  /* 0x00008b0000047ab9 */ /* 0x000fe40000000800 */
[----:B------:R3:W-:Y:S01]  /*34610*/  @P6 STG.E desc[UR16][R8.64], R139 ;  /* 0x0000008b08006986 */ /* 0x0007e2000c101910 */
[----:B-1----:R-:W-:-:S02]  /*34620*/  LEA R4, P6, R10, R217, 0x2 ;  /* 0x000000d90a047211 */ /* 0x002fc400078c10ff */
[-C--:B------:R-:W-:Y:S01]  /*34630*/  LEA.HI.X.SX32 R3, R0, R161.reuse, 0x2, P2 ;  /* 0x000000a100037211 */ /* 0x080fe200010f16ff */
[----:B------:R-:W-:Y:S01]  /*34640*/  IMAD R0, R209, 0x2, R10 ;  /* 0x00000002d1007824 */ /* 0x000fe200078e020a */
[----:B------:R-:W-:Y:S02]  /*34650*/  LEA.HI.X.SX32 R5, R10, R161, 0x2, P6 ;  /* 0x000000a10a057211 */ /* 0x000fe400030f16ff */
[----:B------:R-:W-:Y:S01]  /*34660*/  ISETP.LT.AND P4, PT, R252, UR4, !P0 ;  /* 0x00000004fc007c0c */ /* 0x000fe2000c781270 */
[----:B------:R-:W-:Y:S01]  /*34670*/  ULDC UR4, c[0x0][0x22c] ;  /* 0x00008b0000047ab9 */ /* 0x000fe20000000800 */
[----:B------:R1:W-:Y:S01]  /*34680*/  @P1 STG.E desc[UR16][R2.64], R140 ;  /* 0x0000008c02001986 */ /* 0x0003e2000c101910 */
[----:B--2---:R-:W-:Y:S01]  /*34690*/  ISETP.LT.AND P3, PT, R159, UR4, !P0 ;  /* 0x000000049f007c0c */ /* 0x004fe2000c761270 */
[----:B------:R-:W-:Y:S02]  /*346a0*/  ULDC UR4, c[0x0][0x22c] ;  /* 0x00008b0000047ab9 */ /* 0x000fe40000000800 */
[----:B------:R2:W-:Y:S01]  /*346b0*/  @P5 STG.E desc[UR16][R4.64], R141 ;  /* 0x0000008d04005986 */ /* 0x0005e2000c101910 */
[----:B----4-:R-:W-:-:S02]  /*346c0*/  LEA R6, P5, R0, R217, 0x2 ;  /* 0x000000d900067211 */ /* 0x010fc400078a10ff */
[----:B------:R-:W-:Y:S01]  /*346d0*/  ISETP.LT.AND P2, PT, R155, UR4, !P0 ;  /* 0x000000049b007c0c */ /* 0x000fe2000c741270 */
[----:B------:R-:W4:Y:S01]  /*346e0*/  LDL.LU R159, [R1+0x14] ;  /* 0x00001400019f7983 */ /* 0x000f220000300800 */
[----:B------:R-:W-:Y:S01]  /*346f0*/  ULDC UR4, c[0x0][0x22c] ;  /* 0x00008b0000047ab9 */ /* 0x000fe20000000800 */
[----:B------:R-:W-:Y:S02]  /*34700*/  LEA.HI.X.SX32 R7, R0, R161, 0x2, P5 ;  /* 0x000000a100077211 */ /* 0x000fe400028f16ff */
[----:B------:R-:W-:Y:S01]  /*34710*/  ISETP.LT.AND P1, PT, R157, UR4, !P0 ;  /* 0x000000049d007c0c */ /* 0x000fe2000c721270 */
[----:B------:R-:W4:Y:S01]  /*34720*/  LDL.LU R155, [R1+0x18] ;  /* 0x00001800019b7983 */ /* 0x000f220000300800 */
[----:B------:R-:W-:Y:S02]  /*34730*/  ULDC UR4, c[0x0][0x22c] ;  /* 0x00008b0000047ab9 */ /* 0x000fe40000000800 */
[----:B------:R-:W-:Y:S01]  /*34740*/  ISETP.LT.AND P5, PT, R158, UR4, !P0 ;  /* 0x000000049e007c0c */ /* 0x000fe2000c7a1270 */
[----:B------:R-:W-:Y:S01]  /*34750*/  ULDC UR4, c[0x0][0x22c] ;  /* 0x00008b0000047ab9 */ /* 0x000fe20000000800 */
[----:B------:R2:W-:Y:S01]  /*34760*/  @P4 STG.E desc[UR16][R6.64], R142 ;  /* 0x0000008e06004986 */ /* 0x0005e2000c101910 */
[----:B------:R-:W-:Y:S01]  /*34770*/  ISETP.LT.AND P4, PT, R249, UR4, !P0 ;  /* 0x00000004f9007c0c */ /* 0x000fe2000c781270 */
[C---:B------:R-:W-:Y:S01]  /*34780*/  IMAD R10, R209.reuse, 0x2, R0 ;  /* 0x00000002d10a7824 */ /* 0x040fe200078e0200 */
[----:B------:R-:W-:Y:S01]  /*34790*/  ULDC UR4, c[0x0][0x22c] ;  /* 0x00008b0000047ab9 */ /* 0x000fe20000000800 */
[----:B------:R-:W4:Y:S02]  /*347a0*/  LDL.LU R249, [R1+0x1c] ;  /* 0x00001c0001f97983 */ /* 0x000f240000300800 */
[----:B------:R-:W-:Y:S01]  /*347b0*/  IMAD R12, R209, 0x2, R10 ;  /* 0x00000002d10c7824 */ /* 0x000fe200078e020a */
[----:B---3--:R-:W-:-:S03]  /*347c0*/  LEA R8, P6, R10, R217, 0x2 ;  /* 0x000000d90a087211 */ /* 0x008fc600078c10ff */
[----:B------:R-:W-:Y:S01]  /*347d0*/  IMAD R0, R209, 0x2, R12 ;  /* 0x00000002d1007824 */ /* 0x000fe200078e020c */
[----:B------:R-:W-:-:S03]  /*347e0*/  LEA.HI.X.SX32 R9, R10, R161, 0x2, P6 ;  /* 0x000000a10a097211 */ /* 0x000fc600030f16ff */
[C---:B------:R-:W-:Y:S02]  /*347f0*/  IMAD R10, R209.reuse, 0x2, R0 ;  /* 0x00000002d10a7824 */ /* 0x040fe400078e0200 */
[----:B------:R3:W-:Y:S01]  /*34800*/  @P3 STG.E desc[UR16][R8.64], R143 ;  /* 0x0000008f08003986 */ /* 0x0007e2000c101910 */
[-C--:B-1----:R-:W-:Y:S01]  /*34810*/  LEA R2, P3, R12, R217.reuse, 0x2 ;  /* 0x000000d90c027211 */ /* 0x082fe200078610ff */
[C---:B------:R-:W-:Y:S01]  /*34820*/  IMAD R14, R209.reuse, 0x2, R10 ;  /* 0x00000002d10e7824 */ /* 0x040fe200078e020a */
[----:B--2---:R-:W-:Y:S02]  /*34830*/  LEA R4, P6, R0, R217, 0x2 ;  /* 0x000000d900047211 */ /* 0x004fe400078c10ff */
[-C--:B------:R-:W-:Y:S01]  /*34840*/  LEA.HI.X.SX32 R3, R12, R161.reuse, 0x2, P3 ;  /* 0x000000a10c037211 */ /* 0x080fe200018f16ff */
[----:B------:R-:W-:Y:S01]  /*34850*/  IMAD R12, R209, 0x2, R14 ;  /* 0x00000002d10c7824 */ /* 0x000fe200078e020e */
[----:B------:R-:W-:-:S03]  /*34860*/  LEA.HI.X.SX32 R5, R0, R161, 0x2, P6 ;  /* 0x000000a100057211 */ /* 0x000fc600030f16ff */
[----:B------:R1:W-:Y:S01]  /*34870*/  @P2 STG.E desc[UR16][R2.64], R144 ;  /* 0x0000009002002986 */ /* 0x0003e2000c101910 */
[C---:B------:R-:W-:Y:S01]  /*34880*/  IMAD R0, R209.reuse, 0x2, R12 ;  /* 0x00000002d1007824 */ /* 0x040fe200078e020c */
[-C--:B------:R-:W-:Y:S02]  /*34890*/  LEA R6, P6, R10, R217.reuse, 0x2 ;  /* 0x000000d90a067211 */ /* 0x080fe400078c10ff */
[----:B------:R2:W-:Y:S01]  /*348a0*/  @P1 STG.E desc[UR16][R4.64], R145 ;  /* 0x0000009104001986 */ /* 0x0005e2000c101910 */
[----:B---3--:R-:W-:Y:S01]  /*348b0*/  LEA R8, P1, R14, R217, 0x2 ;  /* 0x000000d90e087211 */ /* 0x008fe200078210ff */
[C---:B------:R-:W-:Y:S01]  /*348c0*/  IMAD R16, R209.reuse, 0x2, R0 ;  /* 0x00000002d1107824 */ /* 0x040fe200078e0200 */
[-C--:B------:R-:W-:Y:S02]  /*348d0*/  LEA.HI.X.SX32 R7, R10, R161.reuse, 0x2, P6 ;  /* 0x000000a10a077211 */ /* 0x080fe400030f16ff */
[----:B------:R-:W-:Y:S01]  /*348e0*/  LEA.HI.X.SX32 R9, R14, R161, 0x2, P1 ;  /* 0x000000a10e097211 */ /* 0x000fe200008f16ff */
[----:B------:R-:W-:Y:S01]  /*348f0*/  IMAD R18, R209, 0x2, R16 ;  /* 0x00000002d1127824 */ /* 0x000fe200078e0210 */
[----:B------:R-:W-:-:S02]  /*34900*/  LEA R10, P6, R12, R217, 0x2 ;  /* 0x000000d90c0a7211 */ /* 0x000fc400078c10ff */
[----:B-1----:R-:W-:Y:S02]  /*34910*/  LEA R2, P1, R0, R217, 0x2 ;  /* 0x000000d900027211 */ /* 0x002fe400078210ff */
[-C--:B------:R-:W-:Y:S02]  /*34920*/  LEA.HI.X.SX32 R11, R12, R161.reuse, 0x2, P6 ;  /* 0x000000a10c0b7211 */ /* 0x080fe400030f16ff */
[----:B------:R-:W-:Y:S02]  /*34930*/  LEA.HI.X.SX32 R3, R0, R161, 0x2, P1 ;  /* 0x000000a100037211 */ /* 0x000fe400008f16ff */
[----:B------:R-:W-:-:S04]  /*34940*/  LEA R12, P6, R18, R217, 0x2 ;  /* 0x000000d9120c7211 */ /* 0x000fc800078c10ff */
[----:B------:R-:W-:Y:S02]  /*34950*/  LEA.HI.X.SX32 R13, R18, R161, 0x2, P6 ;  /* 0x000000a1120d7211 */ /* 0x000fe400030f16ff */
[C---:B--2---:R-:W-:Y:S01]  /*34960*/  LEA R4, P6, R16.reuse, R217, 0x2 ;  /* 0x000000d910047211 */ /* 0x044fe200078c10ff */
[----:B------:R1:W-:Y:S03]  /*34970*/  @P5 STG.E desc[UR16][R6.64], R146 ;  /* 0x0000009206005986 */ /* 0x0003e6000c101910 */
[----:B------:R-:W-:Y:S01]  /*34980*/  LEA.HI.X.SX32 R5, R16, R161, 0x2, P6 ;  /* 0x000000a110057211 */ /* 0x000fe200030f16ff */
[----:B------:R1:W-:Y:S01]  /*34990*/  @P4 STG.E desc[UR16][R8.64], R147 ;  /* 0x0000009308004986 */ /* 0x0003e2000c101910 */
[----:B----4-:R-:W-:Y:S01]  /*349a0*/  ISETP.LT.AND P3, PT, R159, UR4, !P0 ;  /* 0x000000049f007c0c */ /* 0x010fe2000c761270 */
[----:B------:R-:W-:Y:S02]  /*349b0*/  ULDC UR4, c[0x0][0x22c] ;  /* 0x00008b0000047ab9 */ /* 0x000fe40000000800 */
[----:B------:R-:W-:Y:S01]  /*349c0*/  ISETP.LT.AND P2, PT, R155, UR4, !P0 ;  /* 0x000000049b007c0c */ /* 0x000fe2000c741270 */
[----:B------:R-:W-:-:S02]  /*349d0*/  ULDC UR4, c[0x0][0x22c] ;  /* 0x00008b0000047ab9 */ /* 0x000fc40000000800 */
[----:B------:R-:W-:Y:S01]  /*349e0*/  ISETP.LT.AND P1, PT, R197, UR4, !P0 ;  /* 0x00000004c5007c0c */ /* 0x000fe2000c721270 */
[----:B------:R-:W-:Y:S02]  /*349f0*/  ULDC UR4, c[0x0][0x22c] ;  /* 0x00008b0000047ab9 */ /* 0x000fe40000000800 */
[----:B------:R-:W-:-:S04]  /*34a00*/  ISETP.LT.AND P0, PT, R249, UR4, !P0 ;  /* 0x00000004f9007c0c */ /* 0x000fc8000c701270 */
[----:B------:R1:W-:Y:S04]  /*34a10*/  @P3 STG.E desc[UR16][R10.64], R20 ;  /* 0x000000140a003986 */ /* 0x0003e8000c101910 */
[----:B------:R1:W-:Y:S04]  /*34a20*/  @P2 STG.E desc[UR16][R2.64], R21 ;  /* 0x0000001502002986 */ /* 0x0003e8000c101910 */
[----:B------:R1:W-:Y:S01]  /*34a30*/  @P1 STG.E desc[UR16][R4.64], R22 ;  /* 0x0000001604001986 */ /* 0x0003e2000c101910 */
[----:B------:R-:W-:Y:S05]  /*34a40*/  @!P0 EXIT ;  /* 0x000000000000894d */ /* 0x000fea0003800000 */
[----:B------:R-:W-:Y:S01]  /*34a50*/  STG.E desc[UR16][R12.64], R23 ;  /* 0x000000170c007986 */ /* 0x000fe2000c101910 */
[----:B------:R-:W-:Y:S05]  /*34a60*/  EXIT ;  /* 0x000000000000794d */ /* 0x000fea0003800000 */
.L_x_2:
[----:B------:R-:W-:-:S00]  /*34a70*/  BRA `(.L_x_2) ;  /* 0xfffffffc00fc7947 */ /* 0x000fc0000383ffff */
[----:B------:R-:W-:-:S00]  /*34a80*/  NOP ;  /* 0x0000000000007918 */ /* 0x000fc00000000000 */
[----:B------:R-:W-:-:S00]  /*34a90*/  NOP ;  /* 0x0000000000007918 */ /* 0x000fc00000000000 */
[----:B------:R-:W-:-:S00]  /*34aa0*/  NOP ;  /* 0x0000000000007918 */ /* 0x000fc00000000000 */
[----:B------:R-:W-:-:S00]  /*34ab0*/  NOP ;  /* 0x0000000000007918 */ /* 0x000fc00000000000 */
[----:B------:R-:W-:-:S00]  /*34ac0*/  NOP ;  /* 0x0000000000007918 */ /* 0x000fc00000000000 */
[----:B------:R-:W-:-:S00]  /*34ad0*/  NOP ;  /* 0x0000000000007918 */ /* 0x000fc00000000000 */
[----:B------:R-:W-:-:S00]  /*34ae0*/  NOP ;  /* 0x0000000000007918 */ /* 0x000fc00000000000 */
[----:B------:R-:W-:-:S00]  /*34af0*/  NOP ;  /* 0x0000000000007918 */ /* 0x000fc00000000000 */
.L_x_3:


//--------------------- .nv.shared.matmul_kernel  --------------------------
	.section	.nv.shared.matmul_kernel,"aw",@nobits
	.sectionflags	@""
	.align	16
	.zero		1024


//--------------------- .nv.shared.reserved.0     --------------------------
	.section	.nv.shared.reserved.0,"aw",@nobits
	.weak		__nv_reservedSMEM_offset_0_alias
	.size		__nv_reservedSMEM_offset_0_alias, 0, 0
	.other		__nv_reservedSMEM_offset_0_alias,@"STO_CUDA_RESERVED_SHARED STV_DEFAULT"
__nv_reservedSMEM_offset_0_alias:
	.zero		0


//--------------------- .nv.constant0.matmul_kernel --------------------------
	.section	.nv.constant0.matmul_kernel,"a",@progbits
	.sectionflags	@""
	.align	4
.nv.constant0.matmul_kernel:
	.zero		608


//--------------------- SYMBOLS --------------------------

	.type		.nv.reservedSmem.offset0,@object
	.size		.nv.reservedSmem.offset0,0x4
